	.target	sm_100a

	.elftype	@"ET_EXEC"


//--------------------- .note.nv.tkinfo           --------------------------
	.section	.note.nv.tkinfo,"",@"SHT_NOTE"
	.sectionflags	@"SHF_NOTE_NV_TKINFO"
	.tkinfo
        /*0018*/ 	.word	0x00000002
        /*0030*/ 	.string	""
        /*0030*/ 	.string	"ptxas"
        /*0030*/ 	.string	"Cuda compilation tools, release 13.0, V13.0.88"
        /*0030*/ 	.string	"Build cuda_13.0.r13.0/compiler.36424714_0"
        /*0030*/ 	.string	"-arch sm_100a -m 64 "



//--------------------- .note.nv.cuinfo           --------------------------
	.section	.note.nv.cuinfo,"",@"SHT_NOTE"
	.sectionflags	@"SHF_NOTE_NV_CUINFO"
        /*0018*/ 	.short	0x0002
        /*001a*/ 	.short	0x0064
        /*001c*/ 	.short	0x0082
	.zero		2


//--------------------- .nv.info                  --------------------------
	.section	.nv.info,"",@"SHT_CUDA_INFO"
	.align	4


	//----- nvinfo : EIATTR_REGCOUNT
	.align		4
        /*0000*/ 	.byte	0x04, 0x2f
        /*0002*/ 	.short	(.L_54 - .L_53)
	.align		4
.L_53:
        /*0004*/ 	.word	index@(_ZN2at6native45_GLOBAL__N__efdd3984_12_NLLLoss2d_cu_e9278b4635nll_loss2d_forward_no_reduce_kernelIdEEvlNS_27GenericPackedTensorAccessorIT_Lm4ENS_16DefaultPtrTraitsElEENS3_IlLm3ES5_lEENS3_IS4_Lm3ES5_lEEPKS4_l)
        /*0008*/ 	.word	0x00000022


	//----- nvinfo : EIATTR_FRAME_SIZE
	.align		4
.L_54:
        /*000c*/ 	.byte	0x04, 0x11
        /*000e*/ 	.short	(.L_56 - .L_55)
	.align		4
.L_55:
        /*0010*/ 	.word	index@($__internal_23_$__cuda_sm20_rem_s64)
        /*0014*/ 	.word	0x00000000


	//----- nvinfo : EIATTR_FRAME_SIZE
	.align		4
.L_56:
        /*0018*/ 	.byte	0x04, 0x11
        /*001a*/ 	.short	(.L_58 - .L_57)
	.align		4
.L_57:
        /*001c*/ 	.word	index@($__internal_22_$__cuda_sm20_div_u64)
        /*0020*/ 	.word	0x00000000


	//----- nvinfo : EIATTR_FRAME_SIZE
	.align		4
.L_58:
        /*0024*/ 	.byte	0x04, 0x11
        /*0026*/ 	.short	(.L_60 - .L_59)
	.align		4
.L_59:
        /*0028*/ 	.word	index@($__internal_21_$__cuda_sm20_div_s64)
        /*002c*/ 	.word	0x00000000


	//----- nvinfo : EIATTR_FRAME_SIZE
	.align		4
.L_60:
        /*0030*/ 	.byte	0x04, 0x11
        /*0032*/ 	.short	(.L_62 - .L_61)
	.align		4
.L_61:
        /*0034*/ 	.word	index@(_ZN2at6native45_GLOBAL__N__efdd3984_12_NLLLoss2d_cu_e9278b4635nll_loss2d_forward_no_reduce_kernelIdEEvlNS_27GenericPackedTensorAccessorIT_Lm4ENS_16DefaultPtrTraitsElEENS3_IlLm3ES5_lEENS3_IS4_Lm3ES5_lEEPKS4_l)
        /*0038*/ 	.word	0x00000000


	//----- nvinfo : EIATTR_REGCOUNT
	.align		4
.L_62:
        /*003c*/ 	.byte	0x04, 0x2f
        /*003e*/ 	.short	(.L_64 - .L_63)
	.align		4
.L_63:
        /*0040*/ 	.word	index@(_ZN2at6native45_GLOBAL__N__efdd3984_12_NLLLoss2d_cu_e9278b4635nll_loss2d_forward_no_reduce_kernelIfEEvlNS_27GenericPackedTensorAccessorIT_Lm4ENS_16DefaultPtrTraitsElEENS3_IlLm3ES5_lEENS3_IS4_Lm3ES5_lEEPKS4_l)
        /*0044*/ 	.word	0x00000022


	//----- nvinfo : EIATTR_FRAME_SIZE
	.align		4
.L_64:
        /*0048*/ 	.byte	0x04, 0x11
        /*004a*/ 	.short	(.L_66 - .L_65)
	.align		4
.L_65:
        /*004c*/ 	.word	index@($__internal_20_$__cuda_sm20_rem_s64)
        /*0050*/ 	.word	0x00000000


	//----- nvinfo : EIATTR_FRAME_SIZE
	.align		4
.L_66:
        /*0054*/ 	.byte	0x04, 0x11
        /*0056*/ 	.short	(.L_68 - .L_67)
	.align		4
.L_67:
        /*0058*/ 	.word	index@($__internal_19_$__cuda_sm20_div_u64)
        /*005c*/ 	.word	0x00000000


	//----- nvinfo : EIATTR_FRAME_SIZE
	.align		4
.L_68:
        /*0060*/ 	.byte	0x04, 0x11
        /*0062*/ 	.short	(.L_70 - .L_69)
	.align		4
.L_69:
        /*0064*/ 	.word	index@($__internal_18_$__cuda_sm20_div_s64)
        /*0068*/ 	.word	0x00000000


	//----- nvinfo : EIATTR_FRAME_SIZE
	.align		4
.L_70:
        /*006c*/ 	.byte	0x04, 0x11
        /*006e*/ 	.short	(.L_72 - .L_71)
	.align		4
.L_71:
        /*0070*/ 	.word	index@(_ZN2at6native45_GLOBAL__N__efdd3984_12_NLLLoss2d_cu_e9278b4635nll_loss2d_forward_no_reduce_kernelIfEEvlNS_27GenericPackedTensorAccessorIT_Lm4ENS_16DefaultPtrTraitsElEENS3_IlLm3ES5_lEENS3_IS4_Lm3ES5_lEEPKS4_l)
        /*0074*/ 	.word	0x00000000


	//----- nvinfo : EIATTR_REGCOUNT
	.align		4
.L_72:
        /*0078*/ 	.byte	0x04, 0x2f
        /*007a*/ 	.short	(.L_74 - .L_73)
	.align		4
.L_73:
        /*007c*/ 	.word	index@(_ZN2at6native45_GLOBAL__N__efdd3984_12_NLLLoss2d_cu_e9278b4635nll_loss2d_forward_no_reduce_kernelIN3c104HalfEEEvlNS_27GenericPackedTensorAccessorIT_Lm4ENS_16DefaultPtrTraitsElEENS5_IlLm3ES7_lEENS5_IS6_Lm3ES7_lEEPKS6_l)
        /*0080*/ 	.word	0x00000022


	//----- nvinfo : EIATTR_FRAME_SIZE
	.align		4
.L_74:
        /*0084*/ 	.byte	0x04, 0x11
        /*0086*/ 	.short	(.L_76 - .L_75)
	.align		4
.L_75:
        /*0088*/ 	.word	index@($__internal_17_$__cuda_sm20_rem_s64)
        /*008c*/ 	.word	0x00000000


	//----- nvinfo : EIATTR_FRAME_SIZE
	.align		4
.L_76:
        /*0090*/ 	.byte	0x04, 0x11
        /*0092*/ 	.short	(.L_78 - .L_77)
	.align		4
.L_77:
        /*0094*/ 	.word	index@($__internal_16_$__cuda_sm20_div_s64)
        /*0098*/ 	.word	0x00000000


	//----- nvinfo : EIATTR_FRAME_SIZE
	.align		4
.L_78:
        /*009c*/ 	.byte	0x04, 0x11
        /*009e*/ 	.short	(.L_80 - .L_79)
	.align		4
.L_79:
        /*00a0*/ 	.word	index@(_ZN2at6native45_GLOBAL__N__efdd3984_12_NLLLoss2d_cu_e9278b4635nll_loss2d_forward_no_reduce_kernelIN3c104HalfEEEvlNS_27GenericPackedTensorAccessorIT_Lm4ENS_16DefaultPtrTraitsElEENS5_IlLm3ES7_lEENS5_IS6_Lm3ES7_lEEPKS6_l)
        /*00a4*/ 	.word	0x00000000


	//----- nvinfo : EIATTR_REGCOUNT
	.align		4
.L_80:
        /*00a8*/ 	.byte	0x04, 0x2f
        /*00aa*/ 	.short	(.L_82 - .L_81)
	.align		4
.L_81:
        /*00ac*/ 	.word	index@(_ZN2at6native45_GLOBAL__N__efdd3984_12_NLLLoss2d_cu_e9278b4635nll_loss2d_forward_no_reduce_kernelIN3c108BFloat16EEEvlNS_27GenericPackedTensorAccessorIT_Lm4ENS_16DefaultPtrTraitsElEENS5_IlLm3ES7_lEENS5_IS6_Lm3ES7_lEEPKS6_l)
        /*00b0*/ 	.word	0x00000022


	//----- nvinfo : EIATTR_FRAME_SIZE
	.align		4
.L_82:
        /*00b4*/ 	.byte	0x04, 0x11
        /*00b6*/ 	.short	(.L_84 - .L_83)
	.align		4
.L_83:
        /*00b8*/ 	.word	index@($__internal_15_$__cuda_sm20_rem_s64)
        /*00bc*/ 	.word	0x00000000


	//----- nvinfo : EIATTR_FRAME_SIZE
	.align		4
.L_84:
        /*00c0*/ 	.byte	0x04, 0x11
        /*00c2*/ 	.short	(.L_86 - .L_85)
	.align		4
.L_85:
        /*00c4*/ 	.word	index@($__internal_14_$__cuda_sm20_div_s64)
        /*00c8*/ 	.word	0x00000000


	//----- nvinfo : EIATTR_FRAME_SIZE
	.align		4
.L_86:
        /*00cc*/ 	.byte	0x04, 0x11
        /*00ce*/ 	.short	(.L_88 - .L_87)
	.align		4
.L_87:
        /*00d0*/ 	.word	index@(_ZN2at6native45_GLOBAL__N__efdd3984_12_NLLLoss2d_cu_e9278b4635nll_loss2d_forward_no_reduce_kernelIN3c108BFloat16EEEvlNS_27GenericPackedTensorAccessorIT_Lm4ENS_16DefaultPtrTraitsElEENS5_IlLm3ES7_lEENS5_IS6_Lm3ES7_lEEPKS6_l)
        /*00d4*/ 	.word	0x00000000


	//----- nvinfo : EIATTR_REGCOUNT
	.align		4
.L_88:
        /*00d8*/ 	.byte	0x04, 0x2f
        /*00da*/ 	.short	(.L_90 - .L_89)
	.align		4
.L_89:
        /*00dc*/ 	.word	index@(_ZN2at6native45_GLOBAL__N__efdd3984_12_NLLLoss2d_cu_e9278b4625nll_loss2d_forward_kernelIddiEEvPT_S4_PKS3_PKlS6_iiil)
        /*00e0*/ 	.word	0x0000001e


	//----- nvinfo : EIATTR_FRAME_SIZE
	.align		4
.L_90:
        /*00e4*/ 	.byte	0x04, 0x11
        /*00e6*/ 	.short	(.L_92 - .L_91)
	.align		4
.L_91:
        /*00e8*/ 	.word	index@(_ZN2at6native45_GLOBAL__N__efdd3984_12_NLLLoss2d_cu_e9278b4625nll_loss2d_forward_kernelIddiEEvPT_S4_PKS3_PKlS6_iiil)
        /*00ec*/ 	.word	0x00000000


	//----- nvinfo : EIATTR_REGCOUNT
	.align		4
.L_92:
        /*00f0*/ 	.byte	0x04, 0x2f
        /*00f2*/ 	.short	(.L_94 - .L_93)
	.align		4
.L_93:
        /*00f4*/ 	.word	index@(_ZN2at6native45_GLOBAL__N__efdd3984_12_NLLLoss2d_cu_e9278b4638nll_loss2d_forward_size_average_kernelIdEEvPT_PKS3_)
        /*00f8*/ 	.word	0x00000018


	//----- nvinfo : EIATTR_FRAME_SIZE
	.align		4
.L_94:
        /*00fc*/ 	.byte	0x04, 0x11
        /*00fe*/ 	.short	(.L_96 - .L_95)
	.align		4
.L_95:
        /*0100*/ 	.word	index@($__internal_13_$__cuda_sm20_div_rn_f64_full)
        /*0104*/ 	.word	0x00000000


	//----- nvinfo : EIATTR_FRAME_SIZE
	.align		4
.L_96:
        /*0108*/ 	.byte	0x04, 0x11
        /*010a*/ 	.short	(.L_98 - .L_97)
	.align		4
.L_97:
        /*010c*/ 	.word	index@(_ZN2at6native45_GLOBAL__N__efdd3984_12_NLLLoss2d_cu_e9278b4638nll_loss2d_forward_size_average_kernelIdEEvPT_PKS3_)
        /*0110*/ 	.word	0x00000000


	//----- nvinfo : EIATTR_REGCOUNT
	.align		4
.L_98:
        /*0114*/ 	.byte	0x04, 0x2f
        /*0116*/ 	.short	(.L_100 - .L_99)
	.align		4
.L_99:
        /*0118*/ 	.word	index@(_ZN2at6native45_GLOBAL__N__efdd3984_12_NLLLoss2d_cu_e9278b4625nll_loss2d_forward_kernelIddlEEvPT_S4_PKS3_PKlS6_iiil)
        /*011c*/ 	.word	0x00000024


	//----- nvinfo : EIATTR_FRAME_SIZE
	.align		4
.L_100:
        /*0120*/ 	.byte	0x04, 0x11
        /*0122*/ 	.short	(.L_102 - .L_101)
	.align		4
.L_101:
        /*0124*/ 	.word	index@(_ZN2at6native45_GLOBAL__N__efdd3984_12_NLLLoss2d_cu_e9278b4625nll_loss2d_forward_kernelIddlEEvPT_S4_PKS3_PKlS6_iiil)
        /*0128*/ 	.word	0x00000000


	//----- nvinfo : EIATTR_REGCOUNT
	.align		4
.L_102:
        /*012c*/ 	.byte	0x04, 0x2f
        /*012e*/ 	.short	(.L_104 - .L_103)
	.align		4
.L_103:
        /*0130*/ 	.word	index@(_ZN2at6native45_GLOBAL__N__efdd3984_12_NLLLoss2d_cu_e9278b4625nll_loss2d_forward_kernelIffiEEvPT_S4_PKS3_PKlS6_iiil)
        /*0134*/ 	.word	0x0000001a


	//----- nvinfo : EIATTR_FRAME_SIZE
	.align		4
.L_104:
        /*0138*/ 	.byte	0x04, 0x11
        /*013a*/ 	.short	(.L_106 - .L_105)
	.align		4
.L_105:
        /*013c*/ 	.word	index@(_ZN2at6native45_GLOBAL__N__efdd3984_12_NLLLoss2d_cu_e9278b4625nll_loss2d_forward_kernelIffiEEvPT_S4_PKS3_PKlS6_iiil)
        /*0140*/ 	.word	0x00000000


	//----- nvinfo : EIATTR_REGCOUNT
	.align		4
.L_106:
        /*0144*/ 	.byte	0x04, 0x2f
        /*0146*/ 	.short	(.L_108 - .L_107)
	.align		4
.L_107:
        /*0148*/ 	.word	index@(_ZN2at6native45_GLOBAL__N__efdd3984_12_NLLLoss2d_cu_e9278b4638nll_loss2d_forward_size_average_kernelIfEEvPT_PKS3_)
        /*014c*/ 	.word	0x0000000a


	//----- nvinfo : EIATTR_FRAME_SIZE
	.align		4
.L_108:
        /*0150*/ 	.byte	0x04, 0x11
        /*0152*/ 	.short	(.L_110 - .L_109)
	.align		4
.L_109:
        /*0154*/ 	.word	index@(_ZN2at6native45_GLOBAL__N__efdd3984_12_NLLLoss2d_cu_e9278b4638nll_loss2d_forward_size_average_kernelIfEEvPT_PKS3_)
        /*0158*/ 	.word	0x00000000


	//----- nvinfo : EIATTR_REGCOUNT
	.align		4
.L_110:
        /*015c*/ 	.byte	0x04, 0x2f
        /*015e*/ 	.short	(.L_112 - .L_111)
	.align		4
.L_111:
        /*0160*/ 	.word	index@(_ZN2at6native45_GLOBAL__N__efdd3984_12_NLLLoss2d_cu_e9278b4625nll_loss2d_forward_kernelIfflEEvPT_S4_PKS3_PKlS6_iiil)
        /*0164*/ 	.word	0x00000020


	//----- nvinfo : EIATTR_FRAME_SIZE
	.align		4
.L_112:
        /*0168*/ 	.byte	0x04, 0x11
        /*016a*/ 	.short	(.L_114 - .L_113)
	.align		4
.L_113:
        /*016c*/ 	.word	index@(_ZN2at6native45_GLOBAL__N__efdd3984_12_NLLLoss2d_cu_e9278b4625nll_loss2d_forward_kernelIfflEEvPT_S4_PKS3_PKlS6_iiil)
        /*0170*/ 	.word	0x00000000


	//----- nvinfo : EIATTR_REGCOUNT
	.align		4
.L_114:
        /*0174*/ 	.byte	0x04, 0x2f
        /*0176*/ 	.short	(.L_116 - .L_115)
	.align		4
.L_115:
        /*0178*/ 	.word	index@(_ZN2at6native45_GLOBAL__N__efdd3984_12_NLLLoss2d_cu_e9278b4625nll_loss2d_forward_kernelIN3c104HalfEfiEEvPT_S6_PKS5_PKlS8_iiil)
        /*017c*/ 	.word	0x0000001a


	//----- nvinfo : EIATTR_FRAME_SIZE
	.align		4
.L_116:
        /*0180*/ 	.byte	0x04, 0x11
        /*0182*/ 	.short	(.L_118 - .L_117)
	.align		4
.L_117:
        /*0184*/ 	.word	index@(_ZN2at6native45_GLOBAL__N__efdd3984_12_NLLLoss2d_cu_e9278b4625nll_loss2d_forward_kernelIN3c104HalfEfiEEvPT_S6_PKS5_PKlS8_iiil)
        /*0188*/ 	.word	0x00000000


	//----- nvinfo : EIATTR_REGCOUNT
	.align		4
.L_118:
        /*018c*/ 	.byte	0x04, 0x2f
        /*018e*/ 	.short	(.L_120 - .L_119)
	.align		4
.L_119:
        /*0190*/ 	.word	index@(_ZN2at6native45_GLOBAL__N__efdd3984_12_NLLLoss2d_cu_e9278b4638nll_loss2d_forward_size_average_kernelIN3c104HalfEEEvPT_PKS5_)
        /*0194*/ 	.word	0x0000000a


	//----- nvinfo : EIATTR_FRAME_SIZE
	.align		4
.L_120:
        /*0198*/ 	.byte	0x04, 0x11
        /*019a*/ 	.short	(.L_122 - .L_121)
	.align		4
.L_121:
        /*019c*/ 	.word	index@(_ZN2at6native45_GLOBAL__N__efdd3984_12_NLLLoss2d_cu_e9278b4638nll_loss2d_forward_size_average_kernelIN3c104HalfEEEvPT_PKS5_)
        /*01a0*/ 	.word	0x00000000


	//----- nvinfo : EIATTR_REGCOUNT
	.align		4
.L_122:
        /*01a4*/ 	.byte	0x04, 0x2f
        /*01a6*/ 	.short	(.L_124 - .L_123)
	.align		4
.L_123:
        /*01a8*/ 	.word	index@(_ZN2at6native45_GLOBAL__N__efdd3984_12_NLLLoss2d_cu_e9278b4625nll_loss2d_forward_kernelIN3c104HalfEflEEvPT_S6_PKS5_PKlS8_iiil)
        /*01ac*/ 	.word	0x00000020


	//----- nvinfo : EIATTR_FRAME_SIZE
	.align		4
.L_124:
        /*01b0*/ 	.byte	0x04, 0x11
        /*01b2*/ 	.short	(.L_126 - .L_125)
	.align		4
.L_125:
        /*01b4*/ 	.word	index@(_ZN2at6native45_GLOBAL__N__efdd3984_12_NLLLoss2d_cu_e9278b4625nll_loss2d_forward_kernelIN3c104HalfEflEEvPT_S6_PKS5_PKlS8_iiil)
        /*01b8*/ 	.word	0x00000000


	//----- nvinfo : EIATTR_REGCOUNT
	.align		4
.L_126:
        /*01bc*/ 	.byte	0x04, 0x2f
        /*01be*/ 	.short	(.L_128 - .L_127)
	.align		4
.L_127:
        /*01c0*/ 	.word	index@(_ZN2at6native45_GLOBAL__N__efdd3984_12_NLLLoss2d_cu_e9278b4625nll_loss2d_forward_kernelIN3c108BFloat16EfiEEvPT_S6_PKS5_PKlS8_iiil)
        /*01c4*/ 	.word	0x0000001a


	//----- nvinfo : EIATTR_FRAME_SIZE
	.align		4
.L_128:
        /*01c8*/ 	.byte	0x04, 0x11
        /*01ca*/ 	.short	(.L_130 - .L_129)
	.align		4
.L_129:
        /*01cc*/ 	.word	index@(_ZN2at6native45_GLOBAL__N__efdd3984_12_NLLLoss2d_cu_e9278b4625nll_loss2d_forward_kernelIN3c108BFloat16EfiEEvPT_S6_PKS5_PKlS8_iiil)
        /*01d0*/ 	.word	0x00000000


	//----- nvinfo : EIATTR_REGCOUNT
	.align		4
.L_130:
        /*01d4*/ 	.byte	0x04, 0x2f
        /*01d6*/ 	.short	(.L_132 - .L_131)
	.align		4
.L_131:
        /*01d8*/ 	.word	index@(_ZN2at6native45_GLOBAL__N__efdd3984_12_NLLLoss2d_cu_e9278b4638nll_loss2d_forward_size_average_kernelIN3c108BFloat16EEEvPT_PKS5_)
        /*01dc*/ 	.word	0x0000000a


	//----- nvinfo : EIATTR_FRAME_SIZE
	.align		4
.L_132:
        /*01e0*/ 	.byte	0x04, 0x11
        /*01e2*/ 	.short	(.L_134 - .L_133)
	.align		4
.L_133:
        /*01e4*/ 	.word	index@(_ZN2at6native45_GLOBAL__N__efdd3984_12_NLLLoss2d_cu_e9278b4638nll_loss2d_forward_size_average_kernelIN3c108BFloat16EEEvPT_PKS5_)
        /*01e8*/ 	.word	0x00000000


	//----- nvinfo : EIATTR_REGCOUNT
	.align		4
.L_134:
        /*01ec*/ 	.byte	0x04, 0x2f
        /*01ee*/ 	.short	(.L_136 - .L_135)
	.align		4
.L_135:
        /*01f0*/ 	.word	index@(_ZN2at6native45_GLOBAL__N__efdd3984_12_NLLLoss2d_cu_e9278b4625nll_loss2d_forward_kernelIN3c108BFloat16EflEEvPT_S6_PKS5_PKlS8_iiil)
        /*01f4*/ 	.word	0x00000020


	//----- nvinfo : EIATTR_FRAME_SIZE
	.align		4
.L_136:
        /*01f8*/ 	.byte	0x04, 0x11
        /*01fa*/ 	.short	(.L_138 - .L_137)
	.align		4
.L_137:
        /*01fc*/ 	.word	index@(_ZN2at6native45_GLOBAL__N__efdd3984_12_NLLLoss2d_cu_e9278b4625nll_loss2d_forward_kernelIN3c108BFloat16EflEEvPT_S6_PKS5_PKlS8_iiil)
        /*0200*/ 	.word	0x00000000


	//----- nvinfo : EIATTR_REGCOUNT
	.align		4
.L_138:
        /*0204*/ 	.byte	0x04, 0x2f
        /*0206*/ 	.short	(.L_140 - .L_139)
	.align		4
.L_139:
        /*0208*/ 	.word	index@(_ZN2at6native45_GLOBAL__N__efdd3984_12_NLLLoss2d_cu_e9278b4636nll_loss2d_backward_no_reduce_kernelIdEEvlNS_27GenericPackedTensorAccessorIlLm3ENS_16DefaultPtrTraitsElEENS3_IT_Lm3ES4_lEENS3_IS6_Lm4ES4_lEEPKS6_l)
        /*020c*/ 	.word	0x00000024


	//----- nvinfo : EIATTR_FRAME_SIZE
	.align		4
.L_140:
        /*0210*/ 	.byte	0x04, 0x11
        /*0212*/ 	.short	(.L_142 - .L_141)
	.align		4
.L_141:
        /*0214*/ 	.word	index@($__internal_12_$__cuda_sm20_rem_s64)
        /*0218*/ 	.word	0x00000000


	//----- nvinfo : EIATTR_FRAME_SIZE
	.align		4
.L_142:
        /*021c*/ 	.byte	0x04, 0x11
        /*021e*/ 	.short	(.L_144 - .L_143)
	.align		4
.L_143:
        /*0220*/ 	.word	index@($__internal_11_$__cuda_sm20_div_u64)
        /*0224*/ 	.word	0x00000000


	//----- nvinfo : EIATTR_FRAME_SIZE
	.align		4
.L_144:
        /*0228*/ 	.byte	0x04, 0x11
        /*022a*/ 	.short	(.L_146 - .L_145)
	.align		4
.L_145:
        /*022c*/ 	.word	index@($__internal_10_$__cuda_sm20_div_s64)
        /*0230*/ 	.word	0x00000000


	//----- nvinfo : EIATTR_FRAME_SIZE
	.align		4
.L_146:
        /*0234*/ 	.byte	0x04, 0x11
        /*0236*/ 	.short	(.L_148 - .L_147)
	.align		4
.L_147:
        /*0238*/ 	.word	index@(_ZN2at6native45_GLOBAL__N__efdd3984_12_NLLLoss2d_cu_e9278b4636nll_loss2d_backward_no_reduce_kernelIdEEvlNS_27GenericPackedTensorAccessorIlLm3ENS_16DefaultPtrTraitsElEENS3_IT_Lm3ES4_lEENS3_IS6_Lm4ES4_lEEPKS6_l)
        /*023c*/ 	.word	0x00000000


	//----- nvinfo : EIATTR_REGCOUNT
	.align		4
.L_148:
        /*0240*/ 	.byte	0x04, 0x2f
        /*0242*/ 	.short	(.L_150 - .L_149)
	.align		4
.L_149:
        /*0244*/ 	.word	index@(_ZN2at6native45_GLOBAL__N__efdd3984_12_NLLLoss2d_cu_e9278b4636nll_loss2d_backward_no_reduce_kernelIfEEvlNS_27GenericPackedTensorAccessorIlLm3ENS_16DefaultPtrTraitsElEENS3_IT_Lm3ES4_lEENS3_IS6_Lm4ES4_lEEPKS6_l)
        /*0248*/ 	.word	0x00000024


	//----- nvinfo : EIATTR_FRAME_SIZE
	.align		4
.L_150:
        /*024c*/ 	.byte	0x04, 0x11
        /*024e*/ 	.short	(.L_152 - .L_151)
	.align		4
.L_151:
        /*0250*/ 	.word	index@($__internal_9_$__cuda_sm20_rem_s64)
        /*0254*/ 	.word	0x00000000


	//----- nvinfo : EIATTR_FRAME_SIZE
	.align		4
.L_152:
        /*0258*/ 	.byte	0x04, 0x11
        /*025a*/ 	.short	(.L_154 - .L_153)
	.align		4
.L_153:
        /*025c*/ 	.word	index@($__internal_8_$__cuda_sm20_div_u64)
        /*0260*/ 	.word	0x00000000


	//----- nvinfo : EIATTR_FRAME_SIZE
	.align		4
.L_154:
        /*0264*/ 	.byte	0x04, 0x11
        /*0266*/ 	.short	(.L_156 - .L_155)
	.align		4
.L_155:
        /*0268*/ 	.word	index@($__internal_7_$__cuda_sm20_div_s64)
        /*026c*/ 	.word	0x00000000


	//----- nvinfo : EIATTR_FRAME_SIZE
	.align		4
.L_156:
        /*0270*/ 	.byte	0x04, 0x11
        /*0272*/ 	.short	(.L_158 - .L_157)
	.align		4
.L_157:
        /*0274*/ 	.word	index@(_ZN2at6native45_GLOBAL__N__efdd3984_12_NLLLoss2d_cu_e9278b4636nll_loss2d_backward_no_reduce_kernelIfEEvlNS_27GenericPackedTensorAccessorIlLm3ENS_16DefaultPtrTraitsElEENS3_IT_Lm3ES4_lEENS3_IS6_Lm4ES4_lEEPKS6_l)
        /*0278*/ 	.word	0x00000000


	//----- nvinfo : EIATTR_REGCOUNT
	.align		4
.L_158:
        /*027c*/ 	.byte	0x04, 0x2f
        /*027e*/ 	.short	(.L_160 - .L_159)
	.align		4
.L_159:
        /*0280*/ 	.word	index@(_ZN2at6native45_GLOBAL__N__efdd3984_12_NLLLoss2d_cu_e9278b4636nll_loss2d_backward_no_reduce_kernelIN3c104HalfEEEvlNS_27GenericPackedTensorAccessorIlLm3ENS_16DefaultPtrTraitsElEENS5_IT_Lm3ES6_lEENS5_IS8_Lm4ES6_lEEPKS8_l)
        /*0284*/ 	.word	0x00000024


	//----- nvinfo : EIATTR_FRAME_SIZE
	.align		4
.L_160:
        /*0288*/ 	.byte	0x04, 0x11
        /*028a*/ 	.short	(.L_162 - .L_161)
	.align		4
.L_161:
        /*028c*/ 	.word	index@($__internal_6_$__cuda_sm20_rem_s64)
        /*0290*/ 	.word	0x00000000


	//----- nvinfo : EIATTR_FRAME_SIZE
	.align		4
.L_162:
        /*0294*/ 	.byte	0x04, 0x11
        /*0296*/ 	.short	(.L_164 - .L_163)
	.align		4
.L_163:
        /*0298*/ 	.word	index@($__internal_5_$__cuda_sm20_div_u64)
        /*029c*/ 	.word	0x00000000


	//----- nvinfo : EIATTR_FRAME_SIZE
	.align		4
.L_164:
        /*02a0*/ 	.byte	0x04, 0x11
        /*02a2*/ 	.short	(.L_166 - .L_165)
	.align		4
.L_165:
        /*02a4*/ 	.word	index@($__internal_4_$__cuda_sm20_div_s64)
        /*02a8*/ 	.word	0x00000000


	//----- nvinfo : EIATTR_FRAME_SIZE
	.align		4
.L_166:
        /*02ac*/ 	.byte	0x04, 0x11
        /*02ae*/ 	.short	(.L_168 - .L_167)
	.align		4
.L_167:
        /*02b0*/ 	.word	index@(_ZN2at6native45_GLOBAL__N__efdd3984_12_NLLLoss2d_cu_e9278b4636nll_loss2d_backward_no_reduce_kernelIN3c104HalfEEEvlNS_27GenericPackedTensorAccessorIlLm3ENS_16DefaultPtrTraitsElEENS5_IT_Lm3ES6_lEENS5_IS8_Lm4ES6_lEEPKS8_l)
        /*02b4*/ 	.word	0x00000000


	//----- nvinfo : EIATTR_REGCOUNT
	.align		4
.L_168:
        /*02b8*/ 	.byte	0x04, 0x2f
        /*02ba*/ 	.short	(.L_170 - .L_169)
	.align		4
.L_169:
        /*02bc*/ 	.word	index@(_ZN2at6native45_GLOBAL__N__efdd3984_12_NLLLoss2d_cu_e9278b4636nll_loss2d_backward_no_reduce_kernelIN3c108BFloat16EEEvlNS_27GenericPackedTensorAccessorIlLm3ENS_16DefaultPtrTraitsElEENS5_IT_Lm3ES6_lEENS5_IS8_Lm4ES6_lEEPKS8_l)
        /*02c0*/ 	.word	0x00000024


	//----- nvinfo : EIATTR_FRAME_SIZE
	.align		4
.L_170:
        /*02c4*/ 	.byte	0x04, 0x11
        /*02c6*/ 	.short	(.L_172 - .L_171)
	.align		4
.L_171:
        /*02c8*/ 	.word	index@($__internal_3_$__cuda_sm20_rem_s64)
        /*02cc*/ 	.word	0x00000000


	//----- nvinfo : EIATTR_FRAME_SIZE
	.align		4
.L_172:
        /*02d0*/ 	.byte	0x04, 0x11
        /*02d2*/ 	.short	(.L_174 - .L_173)
	.align		4
.L_173:
        /*02d4*/ 	.word	index@($__internal_2_$__cuda_sm20_div_u64)
        /*02d8*/ 	.word	0x00000000


	//----- nvinfo : EIATTR_FRAME_SIZE
	.align		4
.L_174:
        /*02dc*/ 	.byte	0x04, 0x11
        /*02de*/ 	.short	(.L_176 - .L_175)
	.align		4
.L_175:
        /*02e0*/ 	.word	index@($__internal_1_$__cuda_sm20_div_s64)
        /*02e4*/ 	.word	0x00000000


	//----- nvinfo : EIATTR_FRAME_SIZE
	.align		4
.L_176:
        /*02e8*/ 	.byte	0x04, 0x11
        /*02ea*/ 	.short	(.L_178 - .L_177)
	.align		4
.L_177:
        /*02ec*/ 	.word	index@(_ZN2at6native45_GLOBAL__N__efdd3984_12_NLLLoss2d_cu_e9278b4636nll_loss2d_backward_no_reduce_kernelIN3c108BFloat16EEEvlNS_27GenericPackedTensorAccessorIlLm3ENS_16DefaultPtrTraitsElEENS5_IT_Lm3ES6_lEENS5_IS8_Lm4ES6_lEEPKS8_l)
        /*02f0*/ 	.word	0x00000000


	//----- nvinfo : EIATTR_REGCOUNT
	.align		4
.L_178:
        /*02f4*/ 	.byte	0x04, 0x2f
        /*02f6*/ 	.short	(.L_180 - .L_179)
	.align		4
.L_179:
        /*02f8*/ 	.word	index@(_ZN2at6native45_GLOBAL__N__efdd3984_12_NLLLoss2d_cu_e9278b4626nll_loss2d_backward_kernelIdEEvPT_PKS3_PKlS6_S6_biiil)
        /*02fc*/ 	.word	0x0000001b


	//----- nvinfo : EIATTR_FRAME_SIZE
	.align		4
.L_180:
        /*0300*/ 	.byte	0x04, 0x11
        /*0302*/ 	.short	(.L_182 - .L_181)
	.align		4
.L_181:
        /*0304*/ 	.word	index@($__internal_0_$__cuda_sm20_div_rn_f64_full)
        /*0308*/ 	.word	0x00000000


	//----- nvinfo : EIATTR_FRAME_SIZE
	.align		4
.L_182:
        /*030c*/ 	.byte	0x04, 0x11
        /*030e*/ 	.short	(.L_184 - .L_183)
	.align		4
.L_183:
        /*0310*/ 	.word	index@(_ZN2at6native45_GLOBAL__N__efdd3984_12_NLLLoss2d_cu_e9278b4626nll_loss2d_backward_kernelIdEEvPT_PKS3_PKlS6_S6_biiil)
        /*0314*/ 	.word	0x00000000


	//----- nvinfo : EIATTR_REGCOUNT
	.align		4
.L_184:
        /*0318*/ 	.byte	0x04, 0x2f
        /*031a*/ 	.short	(.L_186 - .L_185)
	.align		4
.L_185:
        /*031c*/ 	.word	index@(_ZN2at6native45_GLOBAL__N__efdd3984_12_NLLLoss2d_cu_e9278b4626nll_loss2d_backward_kernelIfEEvPT_PKS3_PKlS6_S6_biiil)
        /*0320*/ 	.word	0x0000001b


	//----- nvinfo : EIATTR_FRAME_SIZE
	.align		4
.L_186:
        /*0324*/ 	.byte	0x04, 0x11
        /*0326*/ 	.short	(.L_188 - .L_187)
	.align		4
.L_187:
        /*0328*/ 	.word	index@(_ZN2at6native45_GLOBAL__N__efdd3984_12_NLLLoss2d_cu_e9278b4626nll_loss2d_backward_kernelIfEEvPT_PKS3_PKlS6_S6_biiil)
        /*032c*/ 	.word	0x00000000


	//----- nvinfo : EIATTR_REGCOUNT
	.align		4
.L_188:
        /*0330*/ 	.byte	0x04, 0x2f
        /*0332*/ 	.short	(.L_190 - .L_189)
	.align		4
.L_189:
        /*0334*/ 	.word	index@(_ZN2at6native45_GLOBAL__N__efdd3984_12_NLLLoss2d_cu_e9278b4626nll_loss2d_backward_kernelIN3c104HalfEEEvPT_PKS5_PKlS8_S8_biiil)
        /*0338*/ 	.word	0x0000001b


	//----- nvinfo : EIATTR_FRAME_SIZE
	.align		4
.L_190:
        /*033c*/ 	.byte	0x04, 0x11
        /*033e*/ 	.short	(.L_192 - .L_191)
	.align		4
.L_191:
        /*0340*/ 	.word	index@(_ZN2at6native45_GLOBAL__N__efdd3984_12_NLLLoss2d_cu_e9278b4626nll_loss2d_backward_kernelIN3c104HalfEEEvPT_PKS5_PKlS8_S8_biiil)
        /*0344*/ 	.word	0x00000000


	//----- nvinfo : EIATTR_REGCOUNT
	.align		4
.L_192:
        /*0348*/ 	.byte	0x04, 0x2f
        /*034a*/ 	.short	(.L_194 - .L_193)
	.align		4
.L_193:
        /*034c*/ 	.word	index@(_ZN2at6native45_GLOBAL__N__efdd3984_12_NLLLoss2d_cu_e9278b4626nll_loss2d_backward_kernelIN3c108BFloat16EEEvPT_PKS5_PKlS8_S8_biiil)
        /*0350*/ 	.word	0x0000001a


	//----- nvinfo : EIATTR_FRAME_SIZE
	.align		4
.L_194:
        /*0354*/ 	.byte	0x04, 0x11
        /*0356*/ 	.short	(.L_196 - .L_195)
	.align		4
.L_195:
        /*0358*/ 	.word	index@(_ZN2at6native45_GLOBAL__N__efdd3984_12_NLLLoss2d_cu_e9278b4626nll_loss2d_backward_kernelIN3c108BFloat16EEEvPT_PKS5_PKlS8_S8_biiil)
        /*035c*/ 	.word	0x00000000


	//----- nvinfo : EIATTR_MIN_STACK_SIZE
	.align		4
.L_196:
        /*0360*/ 	.byte	0x04, 0x12
        /*0362*/ 	.short	(.L_198 - .L_197)
	.align		4
.L_197:
        /*0364*/ 	.word	index@(_ZN2at6native45_GLOBAL__N__efdd3984_12_NLLLoss2d_cu_e9278b4626nll_loss2d_backward_kernelIN3c108BFloat16EEEvPT_PKS5_PKlS8_S8_biiil)
        /*0368*/ 	.word	0x00000000


	//----- nvinfo : EIATTR_MIN_STACK_SIZE
	.align		4
.L_198:
        /*036c*/ 	.byte	0x04, 0x12
        /*036e*/ 	.short	(.L_200 - .L_199)
	.align		4
.L_199:
        /*0370*/ 	.word	index@(_ZN2at6native45_GLOBAL__N__efdd3984_12_NLLLoss2d_cu_e9278b4626nll_loss2d_backward_kernelIN3c104HalfEEEvPT_PKS5_PKlS8_S8_biiil)
        /*0374*/ 	.word	0x00000000


	//----- nvinfo : EIATTR_MIN_STACK_SIZE
	.align		4
.L_200:
        /*0378*/ 	.byte	0x04, 0x12
        /*037a*/ 	.short	(.L_202 - .L_201)
	.align		4
.L_201:
        /*037c*/ 	.word	index@(_ZN2at6native45_GLOBAL__N__efdd3984_12_NLLLoss2d_cu_e9278b4626nll_loss2d_backward_kernelIfEEvPT_PKS3_PKlS6_S6_biiil)
        /*0380*/ 	.word	0x00000000


	//----- nvinfo : EIATTR_MIN_STACK_SIZE
	.align		4
.L_202:
        /*0384*/ 	.byte	0x04, 0x12
        /*0386*/ 	.short	(.L_204 - .L_203)
	.align		4
.L_203:
        /*0388*/ 	.word	index@(_ZN2at6native45_GLOBAL__N__efdd3984_12_NLLLoss2d_cu_e9278b4626nll_loss2d_backward_kernelIdEEvPT_PKS3_PKlS6_S6_biiil)
        /*038c*/ 	.word	0x00000000


	//----- nvinfo : EIATTR_MIN_STACK_SIZE
	.align		4
.L_204:
        /*0390*/ 	.byte	0x04, 0x12
        /*0392*/ 	.short	(.L_206 - .L_205)
	.align		4
.L_205:
        /*0394*/ 	.word	index@(_ZN2at6native45_GLOBAL__N__efdd3984_12_NLLLoss2d_cu_e9278b4636nll_loss2d_backward_no_reduce_kernelIN3c108BFloat16EEEvlNS_27GenericPackedTensorAccessorIlLm3ENS_16DefaultPtrTraitsElEENS5_IT_Lm3ES6_lEENS5_IS8_Lm4ES6_lEEPKS8_l)
        /*0398*/ 	.word	0x00000000


	//----- nvinfo : EIATTR_MIN_STACK_SIZE
	.align		4
.L_206:
        /*039c*/ 	.byte	0x04, 0x12
        /*039e*/ 	.short	(.L_208 - .L_207)
	.align		4
.L_207:
        /*03a0*/ 	.word	index@(_ZN2at6native45_GLOBAL__N__efdd3984_12_NLLLoss2d_cu_e9278b4636nll_loss2d_backward_no_reduce_kernelIN3c104HalfEEEvlNS_27GenericPackedTensorAccessorIlLm3ENS_16DefaultPtrTraitsElEENS5_IT_Lm3ES6_lEENS5_IS8_Lm4ES6_lEEPKS8_l)
        /*03a4*/ 	.word	0x00000000


	//----- nvinfo : EIATTR_MIN_STACK_SIZE
	.align		4
.L_208:
        /*03a8*/ 	.byte	0x04, 0x12
        /*03aa*/ 	.short	(.L_210 - .L_209)
	.align		4
.L_209:
        /*03ac*/ 	.word	index@(_ZN2at6native45_GLOBAL__N__efdd3984_12_NLLLoss2d_cu_e9278b4636nll_loss2d_backward_no_reduce_kernelIfEEvlNS_27GenericPackedTensorAccessorIlLm3ENS_16DefaultPtrTraitsElEENS3_IT_Lm3ES4_lEENS3_IS6_Lm4ES4_lEEPKS6_l)
        /*03b0*/ 	.word	0x00000000


	//----- nvinfo : EIATTR_MIN_STACK_SIZE
	.align		4
.L_210:
        /*03b4*/ 	.byte	0x04, 0x12
        /*03b6*/ 	.short	(.L_212 - .L_211)
	.align		4
.L_211:
        /*03b8*/ 	.word	index@(_ZN2at6native45_GLOBAL__N__efdd3984_12_NLLLoss2d_cu_e9278b4636nll_loss2d_backward_no_reduce_kernelIdEEvlNS_27GenericPackedTensorAccessorIlLm3ENS_16DefaultPtrTraitsElEENS3_IT_Lm3ES4_lEENS3_IS6_Lm4ES4_lEEPKS6_l)
        /*03bc*/ 	.word	0x00000000


	//----- nvinfo : EIATTR_MIN_STACK_SIZE
	.align		4
.L_212:
        /*03c0*/ 	.byte	0x04, 0x12
        /*03c2*/ 	.short	(.L_214 - .L_213)
	.align		4
.L_213:
        /*03c4*/ 	.word	index@(_ZN2at6native45_GLOBAL__N__efdd3984_12_NLLLoss2d_cu_e9278b4625nll_loss2d_forward_kernelIN3c108BFloat16EflEEvPT_S6_PKS5_PKlS8_iiil)
        /*03c8*/ 	.word	0x00000000


	//----- nvinfo : EIATTR_MIN_STACK_SIZE
	.align		4
.L_214:
        /*03cc*/ 	.byte	0x04, 0x12
        /*03ce*/ 	.short	(.L_216 - .L_215)
	.align		4
.L_215:
        /*03d0*/ 	.word	index@(_ZN2at6native45_GLOBAL__N__efdd3984_12_NLLLoss2d_cu_e9278b4638nll_loss2d_forward_size_average_kernelIN3c108BFloat16EEEvPT_PKS5_)
        /*03d4*/ 	.word	0x00000000


	//----- nvinfo : EIATTR_MIN_STACK_SIZE
	.align		4
.L_216:
        /*03d8*/ 	.byte	0x04, 0x12
        /*03da*/ 	.short	(.L_218 - .L_217)
	.align		4
.L_217:
        /*03dc*/ 	.word	index@(_ZN2at6native45_GLOBAL__N__efdd3984_12_NLLLoss2d_cu_e9278b4625nll_loss2d_forward_kernelIN3c108BFloat16EfiEEvPT_S6_PKS5_PKlS8_iiil)
        /*03e0*/ 	.word	0x00000000


	//----- nvinfo : EIATTR_MIN_STACK_SIZE
	.align		4
.L_218:
        /*03e4*/ 	.byte	0x04, 0x12
        /*03e6*/ 	.short	(.L_220 - .L_219)
	.align		4
.L_219:
        /*03e8*/ 	.word	index@(_ZN2at6native45_GLOBAL__N__efdd3984_12_NLLLoss2d_cu_e9278b4625nll_loss2d_forward_kernelIN3c104HalfEflEEvPT_S6_PKS5_PKlS8_iiil)
        /*03ec*/ 	.word	0x00000000


	//----- nvinfo : EIATTR_MIN_STACK_SIZE
	.align		4
.L_220:
        /*03f0*/ 	.byte	0x04, 0x12
        /*03f2*/ 	.short	(.L_222 - .L_221)
	.align		4
.L_221:
        /*03f4*/ 	.word	index@(_ZN2at6native45_GLOBAL__N__efdd3984_12_NLLLoss2d_cu_e9278b4638nll_loss2d_forward_size_average_kernelIN3c104HalfEEEvPT_PKS5_)
        /*03f8*/ 	.word	0x00000000


	//----- nvinfo : EIATTR_MIN_STACK_SIZE
	.align		4
.L_222:
        /*03fc*/ 	.byte	0x04, 0x12
        /*03fe*/ 	.short	(.L_224 - .L_223)
	.align		4
.L_223:
        /*0400*/ 	.word	index@(_ZN2at6native45_GLOBAL__N__efdd3984_12_NLLLoss2d_cu_e9278b4625nll_loss2d_forward_kernelIN3c104HalfEfiEEvPT_S6_PKS5_PKlS8_iiil)
        /*0404*/ 	.word	0x00000000


	//----- nvinfo : EIATTR_MIN_STACK_SIZE
	.align		4
.L_224:
        /*0408*/ 	.byte	0x04, 0x12
        /*040a*/ 	.short	(.L_226 - .L_225)
	.align		4
.L_225:
        /*040c*/ 	.word	index@(_ZN2at6native45_GLOBAL__N__efdd3984_12_NLLLoss2d_cu_e9278b4625nll_loss2d_forward_kernelIfflEEvPT_S4_PKS3_PKlS6_iiil)
        /*0410*/ 	.word	0x00000000


	//----- nvinfo : EIATTR_MIN_STACK_SIZE
	.align		4
.L_226:
        /*0414*/ 	.byte	0x04, 0x12
        /*0416*/ 	.short	(.L_228 - .L_227)
	.align		4
.L_227:
        /*0418*/ 	.word	index@(_ZN2at6native45_GLOBAL__N__efdd3984_12_NLLLoss2d_cu_e9278b4638nll_loss2d_forward_size_average_kernelIfEEvPT_PKS3_)
        /*041c*/ 	.word	0x00000000


	//----- nvinfo : EIATTR_MIN_STACK_SIZE
	.align		4
.L_228:
        /*0420*/ 	.byte	0x04, 0x12
        /*0422*/ 	.short	(.L_230 - .L_229)
	.align		4
.L_229:
        /*0424*/ 	.word	index@(_ZN2at6native45_GLOBAL__N__efdd3984_12_NLLLoss2d_cu_e9278b4625nll_loss2d_forward_kernelIffiEEvPT_S4_PKS3_PKlS6_iiil)
        /*0428*/ 	.word	0x00000000


	//----- nvinfo : EIATTR_MIN_STACK_SIZE
	.align		4
.L_230:
        /*042c*/ 	.byte	0x04, 0x12
        /*042e*/ 	.short	(.L_232 - .L_231)
	.align		4
.L_231:
        /*0430*/ 	.word	index@(_ZN2at6native45_GLOBAL__N__efdd3984_12_NLLLoss2d_cu_e9278b4625nll_loss2d_forward_kernelIddlEEvPT_S4_PKS3_PKlS6_iiil)
        /*0434*/ 	.word	0x00000000


	//----- nvinfo : EIATTR_MIN_STACK_SIZE
	.align		4
.L_232:
        /*0438*/ 	.byte	0x04, 0x12
        /*043a*/ 	.short	(.L_234 - .L_233)
	.align		4
.L_233:
        /*043c*/ 	.word	index@(_ZN2at6native45_GLOBAL__N__efdd3984_12_NLLLoss2d_cu_e9278b4638nll_loss2d_forward_size_average_kernelIdEEvPT_PKS3_)
        /*0440*/ 	.word	0x00000000


	//----- nvinfo : EIATTR_MIN_STACK_SIZE
	.align		4
.L_234:
        /*0444*/ 	.byte	0x04, 0x12
        /*0446*/ 	.short	(.L_236 - .L_235)
	.align		4
.L_235:
        /*0448*/ 	.word	index@(_ZN2at6native45_GLOBAL__N__efdd3984_12_NLLLoss2d_cu_e9278b4625nll_loss2d_forward_kernelIddiEEvPT_S4_PKS3_PKlS6_iiil)
        /*044c*/ 	.word	0x00000000


	//----- nvinfo : EIATTR_MIN_STACK_SIZE
	.align		4
.L_236:
        /*0450*/ 	.byte	0x04, 0x12
        /*0452*/ 	.short	(.L_238 - .L_237)
	.align		4
.L_237:
        /*0454*/ 	.word	index@(_ZN2at6native45_GLOBAL__N__efdd3984_12_NLLLoss2d_cu_e9278b4635nll_loss2d_forward_no_reduce_kernelIN3c108BFloat16EEEvlNS_27GenericPackedTensorAccessorIT_Lm4ENS_16DefaultPtrTraitsElEENS5_IlLm3ES7_lEENS5_IS6_Lm3ES7_lEEPKS6_l)
        /*0458*/ 	.word	0x00000000


	//----- nvinfo : EIATTR_MIN_STACK_SIZE
	.align		4
.L_238:
        /*045c*/ 	.byte	0x04, 0x12
        /*045e*/ 	.short	(.L_240 - .L_239)
	.align		4
.L_239:
        /*0460*/ 	.word	index@(_ZN2at6native45_GLOBAL__N__efdd3984_12_NLLLoss2d_cu_e9278b4635nll_loss2d_forward_no_reduce_kernelIN3c104HalfEEEvlNS_27GenericPackedTensorAccessorIT_Lm4ENS_16DefaultPtrTraitsElEENS5_IlLm3ES7_lEENS5_IS6_Lm3ES7_lEEPKS6_l)
        /*0464*/ 	.word	0x00000000


	//----- nvinfo : EIATTR_MIN_STACK_SIZE
	.align		4
.L_240:
        /*0468*/ 	.byte	0x04, 0x12
        /*046a*/ 	.short	(.L_242 - .L_241)
	.align		4
.L_241:
        /*046c*/ 	.word	index@(_ZN2at6native45_GLOBAL__N__efdd3984_12_NLLLoss2d_cu_e9278b4635nll_loss2d_forward_no_reduce_kernelIfEEvlNS_27GenericPackedTensorAccessorIT_Lm4ENS_16DefaultPtrTraitsElEENS3_IlLm3ES5_lEENS3_IS4_Lm3ES5_lEEPKS4_l)
        /*0470*/ 	.word	0x00000000


	//----- nvinfo : EIATTR_MIN_STACK_SIZE
	.align		4
.L_242:
        /*0474*/ 	.byte	0x04, 0x12
        /*0476*/ 	.short	(.L_244 - .L_243)
	.align		4
.L_243:
        /*0478*/ 	.word	index@(_ZN2at6native45_GLOBAL__N__efdd3984_12_NLLLoss2d_cu_e9278b4635nll_loss2d_forward_no_reduce_kernelIdEEvlNS_27GenericPackedTensorAccessorIT_Lm4ENS_16DefaultPtrTraitsElEENS3_IlLm3ES5_lEENS3_IS4_Lm3ES5_lEEPKS4_l)
        /*047c*/ 	.word	0x00000000
.L_244:


//--------------------- .nv.compat                --------------------------
	.section	.nv.compat,"",@"SHT_CUDA_COMPAT_INFO"
	.align	4
        /*0000*/ 	.byte	0x02, 0x09, 0x01, 0x00, 0x02, 0x02, 0x01, 0x00, 0x02, 0x05, 0x05, 0x00, 0x03, 0x07, 0x01, 0x01
        /*0010*/ 	.byte	0x02, 0x03, 0x00, 0x00, 0x02, 0x06, 0x01, 0x00, 0x04, 0x0b, 0x08, 0x00, 0x01, 0x00, 0x00, 0x00
        /*0020*/ 	.byte	0x00, 0x00, 0x00, 0x00


//--------------------- .nv.info._ZN2at6native45_GLOBAL__N__efdd3984_12_NLLLoss2d_cu_e9278b4626nll_loss2d_backward_kernelIN3c108BFloat16EEEvPT_PKS5_PKlS8_S8_biiil --------------------------
	.section	.nv.info._ZN2at6native45_GLOBAL__N__efdd3984_12_NLLLoss2d_cu_e9278b4626nll_loss2d_backward_kernelIN3c108BFloat16EEEvPT_PKS5_PKlS8_S8_biiil,"",@"SHT_CUDA_INFO"
	.sectionflags	@""
	.align	4


	//----- nvinfo : EIATTR_CUDA_API_VERSION
	.align		4
        /*0000*/ 	.byte	0x04, 0x37
        /*0002*/ 	.short	(.L_246 - .L_245)
.L_245:
        /*0004*/ 	.word	0x00000082


	//----- nvinfo : EIATTR_KPARAM_INFO
	.align		4
.L_246:
        /*0008*/ 	.byte	0x04, 0x17
        /*000a*/ 	.short	(.L_248 - .L_247)
.L_247:
        /*000c*/ 	.word	0x00000000
        /*0010*/ 	.short	0x0009
        /*0012*/ 	.short	0x0038
        /*0014*/ 	.byte	0x00, 0xf0, 0x21, 0x00


	//----- nvinfo : EIATTR_KPARAM_INFO
	.align		4
.L_248:
        /*0018*/ 	.byte	0x04, 0x17
        /*001a*/ 	.short	(.L_250 - .L_249)
.L_249:
        /*001c*/ 	.word	0x00000000
        /*0020*/ 	.short	0x0008
        /*0022*/ 	.short	0x0034
        /*0024*/ 	.byte	0x00, 0xf0, 0x11, 0x00


	//----- nvinfo : EIATTR_KPARAM_INFO
	.align		4
.L_250:
        /*0028*/ 	.byte	0x04, 0x17
        /*002a*/ 	.short	(.L_252 - .L_251)
.L_251:
        /*002c*/ 	.word	0x00000000
        /*0030*/ 	.short	0x0007
        /*0032*/ 	.short	0x0030
        /*0034*/ 	.byte	0x00, 0xf0, 0x11, 0x00


	//----- nvinfo : EIATTR_KPARAM_INFO
	.align		4
.L_252:
        /*0038*/ 	.byte	0x04, 0x17
        /*003a*/ 	.short	(.L_254 - .L_253)
.L_253:
        /*003c*/ 	.word	0x00000000
        /*0040*/ 	.short	0x0006
        /*0042*/ 	.short	0x002c
        /*0044*/ 	.byte	0x00, 0xf0, 0x11, 0x00


	//----- nvinfo : EIATTR_KPARAM_INFO
	.align		4
.L_254:
        /*0048*/ 	.byte	0x04, 0x17
        /*004a*/ 	.short	(.L_256 - .L_255)
.L_255:
        /*004c*/ 	.word	0x00000000
        /*0050*/ 	.short	0x0005
        /*0052*/ 	.short	0x0028
        /*0054*/ 	.byte	0x00, 0xf0, 0x05, 0x00


	//----- nvinfo : EIATTR_KPARAM_INFO
	.align		4
.L_256:
        /*0058*/ 	.byte	0x04, 0x17
        /*005a*/ 	.short	(.L_258 - .L_257)
.L_257:
        /*005c*/ 	.word	0x00000000
        /*0060*/ 	.short	0x0004
        /*0062*/ 	.short	0x0020
        /*0064*/ 	.byte	0x00, 0xf5, 0x21, 0x00


	//----- nvinfo : EIATTR_KPARAM_INFO
	.align		4
.L_258:
        /*0068*/ 	.byte	0x04, 0x17
        /*006a*/ 	.short	(.L_260 - .L_259)
.L_259:
        /*006c*/ 	.word	0x00000000
        /*0070*/ 	.short	0x0003
        /*0072*/ 	.short	0x0018
        /*0074*/ 	.byte	0x00, 0xf5, 0x21, 0x00


	//----- nvinfo : EIATTR_KPARAM_INFO
	.align		4
.L_260:
        /*0078*/ 	.byte	0x04, 0x17
        /*007a*/ 	.short	(.L_262 - .L_261)
.L_261:
        /*007c*/ 	.word	0x00000000
        /*0080*/ 	.short	0x0002
        /*0082*/ 	.short	0x0010
        /*0084*/ 	.byte	0x00, 0xf5, 0x21, 0x00


	//----- nvinfo : EIATTR_KPARAM_INFO
	.align		4
.L_262:
        /*0088*/ 	.byte	0x04, 0x17
        /*008a*/ 	.short	(.L_264 - .L_263)
.L_263:
        /*008c*/ 	.word	0x00000000
        /*0090*/ 	.short	0x0001
        /*0092*/ 	.short	0x0008
        /*0094*/ 	.byte	0x00, 0xf5, 0x21, 0x00


	//----- nvinfo : EIATTR_KPARAM_INFO
	.align		4
.L_264:
        /*0098*/ 	.byte	0x04, 0x17
        /*009a*/ 	.short	(.L_266 - .L_265)
.L_265:
        /*009c*/ 	.word	0x00000000
        /*00a0*/ 	.short	0x0000
        /*00a2*/ 	.short	0x0000
        /*00a4*/ 	.byte	0x00, 0xf5, 0x21, 0x00


	//----- nvinfo : EIATTR_SPARSE_MMA_MASK
	.align		4
.L_266:
        /*00a8*/ 	.byte	0x03, 0x50
        /*00aa*/ 	.short	0x0000


	//----- nvinfo : EIATTR_MAXREG_COUNT
	.align		4
        /*00ac*/ 	.byte	0x03, 0x1b
        /*00ae*/ 	.short	0x0040


	//----- nvinfo : EIATTR_EXTERNS
	.align		4
        /*00b0*/ 	.byte	0x04, 0x0f
        /*00b2*/ 	.short	(.L_268 - .L_267)


	//   ....[0]....
	.align		4
.L_267:
        /*00b4*/ 	.word	index@(__assertfail)


	//----- nvinfo : EIATTR_MERCURY_ISA_VERSION
	.align		4
.L_268:
        /*00b8*/ 	.byte	0x03, 0x5f
        /*00ba*/ 	.short	0x0101


	//----- nvinfo : EIATTR_VRC_CTA_INIT_COUNT
	.align		4
        /*00bc*/ 	.byte	0x02, 0x4a
	.zero		1
	.zero		1


	//----- nvinfo : EIATTR_SYSCALL_OFFSETS
	.align		4
        /*00c0*/ 	.byte	0x04, 0x46
        /*00c2*/ 	.short	(.L_270 - .L_269)


	//   ....[0]....
.L_269:
        /*00c4*/ 	.word	0x00000660


	//   ....[1]....
        /*00c8*/ 	.word	0x00000800


	//   ....[2]....
        /*00cc*/ 	.word	0x00000b50


	//   ....[3]....
        /*00d0*/ 	.word	0x00000cf0


	//----- nvinfo : EIATTR_EXIT_INSTR_OFFSETS
	.align		4
.L_270:
        /*00d4*/ 	.byte	0x04, 0x1c
        /*00d6*/ 	.short	(.L_272 - .L_271)


	//   ....[0]....
.L_271:
        /*00d8*/ 	.word	0x00000270


	//   ....[1]....
        /*00dc*/ 	.word	0x00000940


	//   ....[2]....
        /*00e0*/ 	.word	0x00000dc0


	//----- nvinfo : EIATTR_MAX_THREADS
	.align		4
.L_272:
        /*00e4*/ 	.byte	0x04, 0x05
        /*00e6*/ 	.short	(.L_274 - .L_273)
.L_273:
        /*00e8*/ 	.word	0x00000400
        /*00ec*/ 	.word	0x00000001
        /*00f0*/ 	.word	0x00000001


	//----- nvinfo : EIATTR_CRS_STACK_SIZE
	.align		4
.L_274:
        /*00f4*/ 	.byte	0x04, 0x1e
        /*00f6*/ 	.short	(.L_276 - .L_275)
.L_275:
        /*00f8*/ 	.word	0x00000000


	//----- nvinfo : EIATTR_CBANK_PARAM_SIZE
	.align		4
.L_276:
        /*00fc*/ 	.byte	0x03, 0x19
        /*00fe*/ 	.short	0x0040


	//----- nvinfo : EIATTR_PARAM_CBANK
	.align		4
        /*0100*/ 	.byte	0x04, 0x0a
        /*0102*/ 	.short	(.L_278 - .L_277)
	.align		4
.L_277:
        /*0104*/ 	.word	index@(.nv.constant0._ZN2at6native45_GLOBAL__N__efdd3984_12_NLLLoss2d_cu_e9278b4626nll_loss2d_backward_kernelIN3c108BFloat16EEEvPT_PKS5_PKlS8_S8_biiil)
        /*0108*/ 	.short	0x0380
        /*010a*/ 	.short	0x0040


	//----- nvinfo : EIATTR_SW_WAR
	.align		4
.L_278:
        /*010c*/ 	.byte	0x04, 0x36
        /*010e*/ 	.short	(.L_280 - .L_279)
.L_279:
        /*0110*/ 	.word	0x00000008
.L_280:


//--------------------- .nv.info._ZN2at6native45_GLOBAL__N__efdd3984_12_NLLLoss2d_cu_e9278b4626nll_loss2d_backward_kernelIN3c104HalfEEEvPT_PKS5_PKlS8_S8_biiil --------------------------
	.section	.nv.info._ZN2at6native45_GLOBAL__N__efdd3984_12_NLLLoss2d_cu_e9278b4626nll_loss2d_backward_kernelIN3c104HalfEEEvPT_PKS5_PKlS8_S8_biiil,"",@"SHT_CUDA_INFO"
	.sectionflags	@""
	.align	4


	//----- nvinfo : EIATTR_CUDA_API_VERSION
	.align		4
        /*0000*/ 	.byte	0x04, 0x37
        /*0002*/ 	.short	(.L_282 - .L_281)
.L_281:
        /*0004*/ 	.word	0x00000082


	//----- nvinfo : EIATTR_KPARAM_INFO
	.align		4
.L_282:
        /*0008*/ 	.byte	0x04, 0x17
        /*000a*/ 	.short	(.L_284 - .L_283)
.L_283:
        /*000c*/ 	.word	0x00000000
        /*0010*/ 	.short	0x0009
        /*0012*/ 	.short	0x0038
        /*0014*/ 	.byte	0x00, 0xf0, 0x21, 0x00


	//----- nvinfo : EIATTR_KPARAM_INFO
	.align		4
.L_284:
        /*0018*/ 	.byte	0x04, 0x17
        /*001a*/ 	.short	(.L_286 - .L_285)
.L_285:
        /*001c*/ 	.word	0x00000000
        /*0020*/ 	.short	0x0008
        /*0022*/ 	.short	0x0034
        /*0024*/ 	.byte	0x00, 0xf0, 0x11, 0x00


	//----- nvinfo : EIATTR_KPARAM_INFO
	.align		4
.L_286:
        /*0028*/ 	.byte	0x04, 0x17
        /*002a*/ 	.short	(.L_288 - .L_287)
.L_287:
        /*002c*/ 	.word	0x00000000
        /*0030*/ 	.short	0x0007
        /*0032*/ 	.short	0x0030
        /*0034*/ 	.byte	0x00, 0xf0, 0x11, 0x00


	//----- nvinfo : EIATTR_KPARAM_INFO
	.align		4
.L_288:
        /*0038*/ 	.byte	0x04, 0x17
        /*003a*/ 	.short	(.L_290 - .L_289)
.L_289:
        /*003c*/ 	.word	0x00000000
        /*0040*/ 	.short	0x0006
        /*0042*/ 	.short	0x002c
        /*0044*/ 	.byte	0x00, 0xf0, 0x11, 0x00


	//----- nvinfo : EIATTR_KPARAM_INFO
	.align		4
.L_290:
        /*0048*/ 	.byte	0x04, 0x17
        /*004a*/ 	.short	(.L_292 - .L_291)
.L_291:
        /*004c*/ 	.word	0x00000000
        /*0050*/ 	.short	0x0005
        /*0052*/ 	.short	0x0028
        /*0054*/ 	.byte	0x00, 0xf0, 0x05, 0x00


	//----- nvinfo : EIATTR_KPARAM_INFO
	.align		4
.L_292:
        /*0058*/ 	.byte	0x04, 0x17
        /*005a*/ 	.short	(.L_294 - .L_293)
.L_293:
        /*005c*/ 	.word	0x00000000
        /*0060*/ 	.short	0x0004
        /*0062*/ 	.short	0x0020
        /*0064*/ 	.byte	0x00, 0xf5, 0x21, 0x00


	//----- nvinfo : EIATTR_KPARAM_INFO
	.align		4
.L_294:
        /*0068*/ 	.byte	0x04, 0x17
        /*006a*/ 	.short	(.L_296 - .L_295)
.L_295:
        /*006c*/ 	.word	0x00000000
        /*0070*/ 	.short	0x0003
        /*0072*/ 	.short	0x0018
        /*0074*/ 	.byte	0x00, 0xf5, 0x21, 0x00


	//----- nvinfo : EIATTR_KPARAM_INFO
	.align		4
.L_296:
        /*0078*/ 	.byte	0x04, 0x17
        /*007a*/ 	.short	(.L_298 - .L_297)
.L_297:
        /*007c*/ 	.word	0x00000000
        /*0080*/ 	.short	0x0002
        /*0082*/ 	.short	0x0010
        /*0084*/ 	.byte	0x00, 0xf5, 0x21, 0x00


	//----- nvinfo : EIATTR_KPARAM_INFO
	.align		4
.L_298:
        /*0088*/ 	.byte	0x04, 0x17
        /*008a*/ 	.short	(.L_300 - .L_299)
.L_299:
        /*008c*/ 	.word	0x00000000
        /*0090*/ 	.short	0x0001
        /*0092*/ 	.short	0x0008
        /*0094*/ 	.byte	0x00, 0xf5, 0x21, 0x00


	//----- nvinfo : EIATTR_KPARAM_INFO
	.align		4
.L_300:
        /*0098*/ 	.byte	0x04, 0x17
        /*009a*/ 	.short	(.L_302 - .L_301)
.L_301:
        /*009c*/ 	.word	0x00000000
        /*00a0*/ 	.short	0x0000
        /*00a2*/ 	.short	0x0000
        /*00a4*/ 	.byte	0x00, 0xf5, 0x21, 0x00


	//----- nvinfo : EIATTR_SPARSE_MMA_MASK
	.align		4
.L_302:
        /*00a8*/ 	.byte	0x03, 0x50
        /*00aa*/ 	.short	0x0000


	//----- nvinfo : EIATTR_MAXREG_COUNT
	.align		4
        /*00ac*/ 	.byte	0x03, 0x1b
        /*00ae*/ 	.short	0x0040


	//----- nvinfo : EIATTR_EXTERNS
	.align		4
        /*00b0*/ 	.byte	0x04, 0x0f
        /*00b2*/ 	.short	(.L_304 - .L_303)


	//   ....[0]....
	.align		4
.L_303:
        /*00b4*/ 	.word	index@(__assertfail)


	//----- nvinfo : EIATTR_MERCURY_ISA_VERSION
	.align		4
.L_304:
        /*00b8*/ 	.byte	0x03, 0x5f
        /*00ba*/ 	.short	0x0101


	//----- nvinfo : EIATTR_VRC_CTA_INIT_COUNT
	.align		4
        /*00bc*/ 	.byte	0x02, 0x4a
	.zero		1
	.zero		1


	//----- nvinfo : EIATTR_SYSCALL_OFFSETS
	.align		4
        /*00c0*/ 	.byte	0x04, 0x46
        /*00c2*/ 	.short	(.L_306 - .L_305)


	//   ....[0]....
.L_305:
        /*00c4*/ 	.word	0x00000640


	//   ....[1]....
        /*00c8*/ 	.word	0x000007d0


	//   ....[2]....
        /*00cc*/ 	.word	0x00000b20


	//   ....[3]....
        /*00d0*/ 	.word	0x00000cc0


	//----- nvinfo : EIATTR_EXIT_INSTR_OFFSETS
	.align		4
.L_306:
        /*00d4*/ 	.byte	0x04, 0x1c
        /*00d6*/ 	.short	(.L_308 - .L_307)


	//   ....[0]....
.L_307:
        /*00d8*/ 	.word	0x00000250


	//   ....[1]....
        /*00dc*/ 	.word	0x00000910


	//   ....[2]....
        /*00e0*/ 	.word	0x00000d90


	//----- nvinfo : EIATTR_MAX_THREADS
	.align		4
.L_308:
        /*00e4*/ 	.byte	0x04, 0x05
        /*00e6*/ 	.short	(.L_310 - .L_309)
.L_309:
        /*00e8*/ 	.word	0x00000400
        /*00ec*/ 	.word	0x00000001
        /*00f0*/ 	.word	0x00000001


	//----- nvinfo : EIATTR_CRS_STACK_SIZE
	.align		4
.L_310:
        /*00f4*/ 	.byte	0x04, 0x1e
        /*00f6*/ 	.short	(.L_312 - .L_311)
.L_311:
        /*00f8*/ 	.word	0x00000000


	//----- nvinfo : EIATTR_CBANK_PARAM_SIZE
	.align		4
.L_312:
        /*00fc*/ 	.byte	0x03, 0x19
        /*00fe*/ 	.short	0x0040


	//----- nvinfo : EIATTR_PARAM_CBANK
	.align		4
        /*0100*/ 	.byte	0x04, 0x0a
        /*0102*/ 	.short	(.L_314 - .L_313)
	.align		4
.L_313:
        /*0104*/ 	.word	index@(.nv.constant0._ZN2at6native45_GLOBAL__N__efdd3984_12_NLLLoss2d_cu_e9278b4626nll_loss2d_backward_kernelIN3c104HalfEEEvPT_PKS5_PKlS8_S8_biiil)
        /*0108*/ 	.short	0x0380
        /*010a*/ 	.short	0x0040


	//----- nvinfo : EIATTR_SW_WAR
	.align		4
.L_314:
        /*010c*/ 	.byte	0x04, 0x36
        /*010e*/ 	.short	(.L_316 - .L_315)
.L_315:
        /*0110*/ 	.word	0x00000008
.L_316:


//--------------------- .nv.info._ZN2at6native45_GLOBAL__N__efdd3984_12_NLLLoss2d_cu_e9278b4626nll_loss2d_backward_kernelIfEEvPT_PKS3_PKlS6_S6_biiil --------------------------
	.section	.nv.info._ZN2at6native45_GLOBAL__N__efdd3984_12_NLLLoss2d_cu_e9278b4626nll_loss2d_backward_kernelIfEEvPT_PKS3_PKlS6_S6_biiil,"",@"SHT_CUDA_INFO"
	.sectionflags	@""
	.align	4


	//----- nvinfo : EIATTR_CUDA_API_VERSION
	.align		4
        /*0000*/ 	.byte	0x04, 0x37
        /*0002*/ 	.short	(.L_318 - .L_317)
.L_317:
        /*0004*/ 	.word	0x00000082


	//----- nvinfo : EIATTR_KPARAM_INFO
	.align		4
.L_318:
        /*0008*/ 	.byte	0x04, 0x17
        /*000a*/ 	.short	(.L_320 - .L_319)
.L_319:
        /*000c*/ 	.word	0x00000000
        /*0010*/ 	.short	0x0009
        /*0012*/ 	.short	0x0038
        /*0014*/ 	.byte	0x00, 0xf0, 0x21, 0x00


	//----- nvinfo : EIATTR_KPARAM_INFO
	.align		4
.L_320:
        /*0018*/ 	.byte	0x04, 0x17
        /*001a*/ 	.short	(.L_322 - .L_321)
.L_321:
        /*001c*/ 	.word	0x00000000
        /*0020*/ 	.short	0x0008
        /*0022*/ 	.short	0x0034
        /*0024*/ 	.byte	0x00, 0xf0, 0x11, 0x00


	//----- nvinfo : EIATTR_KPARAM_INFO
	.align		4
.L_322:
        /*0028*/ 	.byte	0x04, 0x17
        /*002a*/ 	.short	(.L_324 - .L_323)
.L_323:
        /*002c*/ 	.word	0x00000000
        /*0030*/ 	.short	0x0007
        /*0032*/ 	.short	0x0030
        /*0034*/ 	.byte	0x00, 0xf0, 0x11, 0x00


	//----- nvinfo : EIATTR_KPARAM_INFO
	.align		4
.L_324:
        /*0038*/ 	.byte	0x04, 0x17
        /*003a*/ 	.short	(.L_326 - .L_325)
.L_325:
        /*003c*/ 	.word	0x00000000
        /*0040*/ 	.short	0x0006
        /*0042*/ 	.short	0x002c
        /*0044*/ 	.byte	0x00, 0xf0, 0x11, 0x00


	//----- nvinfo : EIATTR_KPARAM_INFO
	.align		4
.L_326:
        /*0048*/ 	.byte	0x04, 0x17
        /*004a*/ 	.short	(.L_328 - .L_327)
.L_327:
        /*004c*/ 	.word	0x00000000
        /*0050*/ 	.short	0x0005
        /*0052*/ 	.short	0x0028
        /*0054*/ 	.byte	0x00, 0xf0, 0x05, 0x00


	//----- nvinfo : EIATTR_KPARAM_INFO
	.align		4
.L_328:
        /*0058*/ 	.byte	0x04, 0x17
        /*005a*/ 	.short	(.L_330 - .L_329)
.L_329:
        /*005c*/ 	.word	0x00000000
        /*0060*/ 	.short	0x0004
        /*0062*/ 	.short	0x0020
        /*0064*/ 	.byte	0x00, 0xf5, 0x21, 0x00


	//----- nvinfo : EIATTR_KPARAM_INFO
	.align		4
.L_330:
        /*0068*/ 	.byte	0x04, 0x17
        /*006a*/ 	.short	(.L_332 - .L_331)
.L_331:
        /*006c*/ 	.word	0x00000000
        /*0070*/ 	.short	0x0003
        /*0072*/ 	.short	0x0018
        /*0074*/ 	.byte	0x00, 0xf5, 0x21, 0x00


	//----- nvinfo : EIATTR_KPARAM_INFO
	.align		4
.L_332:
        /*0078*/ 	.byte	0x04, 0x17
        /*007a*/ 	.short	(.L_334 - .L_333)
.L_333:
        /*007c*/ 	.word	0x00000000
        /*0080*/ 	.short	0x0002
        /*0082*/ 	.short	0x0010
        /*0084*/ 	.byte	0x00, 0xf5, 0x21, 0x00


	//----- nvinfo : EIATTR_KPARAM_INFO
	.align		4
.L_334:
        /*0088*/ 	.byte	0x04, 0x17
        /*008a*/ 	.short	(.L_336 - .L_335)
.L_335:
        /*008c*/ 	.word	0x00000000
        /*0090*/ 	.short	0x0001
        /*0092*/ 	.short	0x0008
        /*0094*/ 	.byte	0x00, 0xf5, 0x21, 0x00


	//----- nvinfo : EIATTR_KPARAM_INFO
	.align		4
.L_336:
        /*0098*/ 	.byte	0x04, 0x17
        /*009a*/ 	.short	(.L_338 - .L_337)
.L_337:
        /*009c*/ 	.word	0x00000000
        /*00a0*/ 	.short	0x0000
        /*00a2*/ 	.short	0x0000
        /*00a4*/ 	.byte	0x00, 0xf5, 0x21, 0x00


	//----- nvinfo : EIATTR_SPARSE_MMA_MASK
	.align		4
.L_338:
        /*00a8*/ 	.byte	0x03, 0x50
        /*00aa*/ 	.short	0x0000


	//----- nvinfo : EIATTR_MAXREG_COUNT
	.align		4
        /*00ac*/ 	.byte	0x03, 0x1b
        /*00ae*/ 	.short	0x0040


	//----- nvinfo : EIATTR_EXTERNS
	.align		4
        /*00b0*/ 	.byte	0x04, 0x0f
        /*00b2*/ 	.short	(.L_340 - .L_339)


	//   ....[0]....
	.align		4
.L_339:
        /*00b4*/ 	.word	index@(__assertfail)


	//----- nvinfo : EIATTR_MERCURY_ISA_VERSION
	.align		4
.L_340:
        /*00b8*/ 	.byte	0x03, 0x5f
        /*00ba*/ 	.short	0x0101


	//----- nvinfo : EIATTR_VRC_CTA_INIT_COUNT
	.align		4
        /*00bc*/ 	.byte	0x02, 0x4a
	.zero		1
	.zero		1


	//----- nvinfo : EIATTR_SYSCALL_OFFSETS
	.align		4
        /*00c0*/ 	.byte	0x04, 0x46
        /*00c2*/ 	.short	(.L_342 - .L_341)


	//   ....[0]....
.L_341:
        /*00c4*/ 	.word	0x000005f0


	//   ....[1]....
        /*00c8*/ 	.word	0x00000790


	//   ....[2]....
        /*00cc*/ 	.word	0x00000ab0


	//   ....[3]....
        /*00d0*/ 	.word	0x00000c40


	//----- nvinfo : EIATTR_EXIT_INSTR_OFFSETS
	.align		4
.L_342:
        /*00d4*/ 	.byte	0x04, 0x1c
        /*00d6*/ 	.short	(.L_344 - .L_343)


	//   ....[0]....
.L_343:
        /*00d8*/ 	.word	0x00000250


	//   ....[1]....
        /*00dc*/ 	.word	0x000008a0


	//   ....[2]....
        /*00e0*/ 	.word	0x00000d10


	//----- nvinfo : EIATTR_MAX_THREADS
	.align		4
.L_344:
        /*00e4*/ 	.byte	0x04, 0x05
        /*00e6*/ 	.short	(.L_346 - .L_345)
.L_345:
        /*00e8*/ 	.word	0x00000400
        /*00ec*/ 	.word	0x00000001
        /*00f0*/ 	.word	0x00000001


	//----- nvinfo : EIATTR_CRS_STACK_SIZE
	.align		4
.L_346:
        /*00f4*/ 	.byte	0x04, 0x1e
        /*00f6*/ 	.short	(.L_348 - .L_347)
.L_347:
        /*00f8*/ 	.word	0x00000000


	//----- nvinfo : EIATTR_CBANK_PARAM_SIZE
	.align		4
.L_348:
        /*00fc*/ 	.byte	0x03, 0x19
        /*00fe*/ 	.short	0x0040


	//----- nvinfo : EIATTR_PARAM_CBANK
	.align		4
        /*0100*/ 	.byte	0x04, 0x0a
        /*0102*/ 	.short	(.L_350 - .L_349)
	.align		4
.L_349:
        /*0104*/ 	.word	index@(.nv.constant0._ZN2at6native45_GLOBAL__N__efdd3984_12_NLLLoss2d_cu_e9278b4626nll_loss2d_backward_kernelIfEEvPT_PKS3_PKlS6_S6_biiil)
        /*0108*/ 	.short	0x0380
        /*010a*/ 	.short	0x0040


	//----- nvinfo : EIATTR_SW_WAR
	.align		4
.L_350:
        /*010c*/ 	.byte	0x04, 0x36
        /*010e*/ 	.short	(.L_352 - .L_351)
.L_351:
        /*0110*/ 	.word	0x00000008
.L_352:


//--------------------- .nv.info._ZN2at6native45_GLOBAL__N__efdd3984_12_NLLLoss2d_cu_e9278b4626nll_loss2d_backward_kernelIdEEvPT_PKS3_PKlS6_S6_biiil --------------------------
	.section	.nv.info._ZN2at6native45_GLOBAL__N__efdd3984_12_NLLLoss2d_cu_e9278b4626nll_loss2d_backward_kernelIdEEvPT_PKS3_PKlS6_S6_biiil,"",@"SHT_CUDA_INFO"
	.sectionflags	@""
	.align	4


	//----- nvinfo : EIATTR_CUDA_API_VERSION
	.align		4
        /*0000*/ 	.byte	0x04, 0x37
        /*0002*/ 	.short	(.L_354 - .L_353)
.L_353:
        /*0004*/ 	.word	0x00000082


	//----- nvinfo : EIATTR_KPARAM_INFO
	.align		4
.L_354:
        /*0008*/ 	.byte	0x04, 0x17
        /*000a*/ 	.short	(.L_356 - .L_355)
.L_355:
        /*000c*/ 	.word	0x00000000
        /*0010*/ 	.short	0x0009
        /*0012*/ 	.short	0x0038
        /*0014*/ 	.byte	0x00, 0xf0, 0x21, 0x00


	//----- nvinfo : EIATTR_KPARAM_INFO
	.align		4
.L_356:
        /*0018*/ 	.byte	0x04, 0x17
        /*001a*/ 	.short	(.L_358 - .L_357)
.L_357:
        /*001c*/ 	.word	0x00000000
        /*0020*/ 	.short	0x0008
        /*0022*/ 	.short	0x0034
        /*0024*/ 	.byte	0x00, 0xf0, 0x11, 0x00


	//----- nvinfo : EIATTR_KPARAM_INFO
	.align		4
.L_358:
        /*0028*/ 	.byte	0x04, 0x17
        /*002a*/ 	.short	(.L_360 - .L_359)
.L_359:
        /*002c*/ 	.word	0x00000000
        /*0030*/ 	.short	0x0007
        /*0032*/ 	.short	0x0030
        /*0034*/ 	.byte	0x00, 0xf0, 0x11, 0x00


	//----- nvinfo : EIATTR_KPARAM_INFO
	.align		4
.L_360:
        /*0038*/ 	.byte	0x04, 0x17
        /*003a*/ 	.short	(.L_362 - .L_361)
.L_361:
        /*003c*/ 	.word	0x00000000
        /*0040*/ 	.short	0x0006
        /*0042*/ 	.short	0x002c
        /*0044*/ 	.byte	0x00, 0xf0, 0x11, 0x00


	//----- nvinfo : EIATTR_KPARAM_INFO
	.align		4
.L_362:
        /*0048*/ 	.byte	0x04, 0x17
        /*004a*/ 	.short	(.L_364 - .L_363)
.L_363:
        /*004c*/ 	.word	0x00000000
        /*0050*/ 	.short	0x0005
        /*0052*/ 	.short	0x0028
        /*0054*/ 	.byte	0x00, 0xf0, 0x05, 0x00


	//----- nvinfo : EIATTR_KPARAM_INFO
	.align		4
.L_364:
        /*0058*/ 	.byte	0x04, 0x17
        /*005a*/ 	.short	(.L_366 - .L_365)
.L_365:
        /*005c*/ 	.word	0x00000000
        /*0060*/ 	.short	0x0004
        /*0062*/ 	.short	0x0020
        /*0064*/ 	.byte	0x00, 0xf5, 0x21, 0x00


	//----- nvinfo : EIATTR_KPARAM_INFO
	.align		4
.L_366:
        /*0068*/ 	.byte	0x04, 0x17
        /*006a*/ 	.short	(.L_368 - .L_367)
.L_367:
        /*006c*/ 	.word	0x00000000
        /*0070*/ 	.short	0x0003
        /*0072*/ 	.short	0x0018
        /*0074*/ 	.byte	0x00, 0xf5, 0x21, 0x00


	//----- nvinfo : EIATTR_KPARAM_INFO
	.align		4
.L_368:
        /*0078*/ 	.byte	0x04, 0x17
        /*007a*/ 	.short	(.L_370 - .L_369)
.L_369:
        /*007c*/ 	.word	0x00000000
        /*0080*/ 	.short	0x0002
        /*0082*/ 	.short	0x0010
        /*0084*/ 	.byte	0x00, 0xf5, 0x21, 0x00


	//----- nvinfo : EIATTR_KPARAM_INFO
	.align		4
.L_370:
        /*0088*/ 	.byte	0x04, 0x17
        /*008a*/ 	.short	(.L_372 - .L_371)
.L_371:
        /*008c*/ 	.word	0x00000000
        /*0090*/ 	.short	0x0001
        /*0092*/ 	.short	0x0008
        /*0094*/ 	.byte	0x00, 0xf5, 0x21, 0x00


	//----- nvinfo : EIATTR_KPARAM_INFO
	.align		4
.L_372:
        /*0098*/ 	.byte	0x04, 0x17
        /*009a*/ 	.short	(.L_374 - .L_373)
.L_373:
        /*009c*/ 	.word	0x00000000
        /*00a0*/ 	.short	0x0000
        /*00a2*/ 	.short	0x0000
        /*00a4*/ 	.byte	0x00, 0xf5, 0x21, 0x00


	//----- nvinfo : EIATTR_SPARSE_MMA_MASK
	.align		4
.L_374:
        /*00a8*/ 	.byte	0x03, 0x50
        /*00aa*/ 	.short	0x0000


	//----- nvinfo : EIATTR_MAXREG_COUNT
	.align		4
        /*00ac*/ 	.byte	0x03, 0x1b
        /*00ae*/ 	.short	0x0040


	//----- nvinfo : EIATTR_EXTERNS
	.align		4
        /*00b0*/ 	.byte	0x04, 0x0f
        /*00b2*/ 	.short	(.L_376 - .L_375)


	//   ....[0]....
	.align		4
.L_375:
        /*00b4*/ 	.word	index@(__assertfail)


	//----- nvinfo : EIATTR_MERCURY_ISA_VERSION
	.align		4
.L_376:
        /*00b8*/ 	.byte	0x03, 0x5f
        /*00ba*/ 	.short	0x0101


	//----- nvinfo : EIATTR_VRC_CTA_INIT_COUNT
	.align		4
        /*00bc*/ 	.byte	0x02, 0x4a
	.zero		1
	.zero		1


	//----- nvinfo : EIATTR_SYSCALL_OFFSETS
	.align		4
        /*00c0*/ 	.byte	0x04, 0x46
        /*00c2*/ 	.short	(.L_378 - .L_377)


	//   ....[0]....
.L_377:
        /*00c4*/ 	.word	0x00000700


	//   ....[1]....
        /*00c8*/ 	.word	0x000008a0


	//   ....[2]....
        /*00cc*/ 	.word	0x00000bc0


	//   ....[3]....
        /*00d0*/ 	.word	0x00000d60


	//----- nvinfo : EIATTR_EXIT_INSTR_OFFSETS
	.align		4
.L_378:
        /*00d4*/ 	.byte	0x04, 0x1c
        /*00d6*/ 	.short	(.L_380 - .L_379)


	//   ....[0]....
.L_379:
        /*00d8*/ 	.word	0x00000390


	//   ....[1]....
        /*00dc*/ 	.word	0x000009b0


	//   ....[2]....
        /*00e0*/ 	.word	0x00000e40


	//----- nvinfo : EIATTR_MAX_THREADS
	.align		4
.L_380:
        /*00e4*/ 	.byte	0x04, 0x05
        /*00e6*/ 	.short	(.L_382 - .L_381)
.L_381:
        /*00e8*/ 	.word	0x00000400
        /*00ec*/ 	.word	0x00000001
        /*00f0*/ 	.word	0x00000001


	//----- nvinfo : EIATTR_CRS_STACK_SIZE
	.align		4
.L_382:
        /*00f4*/ 	.byte	0x04, 0x1e
        /*00f6*/ 	.short	(.L_384 - .L_383)
.L_383:
        /*00f8*/ 	.word	0x00000000


	//----- nvinfo : EIATTR_CBANK_PARAM_SIZE
	.align		4
.L_384:
        /*00fc*/ 	.byte	0x03, 0x19
        /*00fe*/ 	.short	0x0040


	//----- nvinfo : EIATTR_PARAM_CBANK
	.align		4
        /*0100*/ 	.byte	0x04, 0x0a
        /*0102*/ 	.short	(.L_386 - .L_385)
	.align		4
.L_385:
        /*0104*/ 	.word	index@(.nv.constant0._ZN2at6native45_GLOBAL__N__efdd3984_12_NLLLoss2d_cu_e9278b4626nll_loss2d_backward_kernelIdEEvPT_PKS3_PKlS6_S6_biiil)
        /*0108*/ 	.short	0x0380
        /*010a*/ 	.short	0x0040


	//----- nvinfo : EIATTR_SW_WAR
	.align		4
.L_386:
        /*010c*/ 	.byte	0x04, 0x36
        /*010e*/ 	.short	(.L_388 - .L_387)
.L_387:
        /*0110*/ 	.word	0x00000008
.L_388:


//--------------------- .nv.info._ZN2at6native45_GLOBAL__N__efdd3984_12_NLLLoss2d_cu_e9278b4636nll_loss2d_backward_no_reduce_kernelIN3c108BFloat16EEEvlNS_27GenericPackedTensorAccessorIlLm3ENS_16DefaultPtrTraitsElEENS5_IT_Lm3ES6_lEENS5_IS8_Lm4ES6_lEEPKS8_l --------------------------
	.section	.nv.info._ZN2at6native45_GLOBAL__N__efdd3984_12_NLLLoss2d_cu_e9278b4636nll_loss2d_backward_no_reduce_kernelIN3c108BFloat16EEEvlNS_27GenericPackedTensorAccessorIlLm3ENS_16DefaultPtrTraitsElEENS5_IT_Lm3ES6_lEENS5_IS8_Lm4ES6_lEEPKS8_l,"",@"SHT_CUDA_INFO"
	.sectionflags	@""
	.align	4


	//----- nvinfo : EIATTR_CUDA_API_VERSION
	.align		4
        /*0000*/ 	.byte	0x04, 0x37
        /*0002*/ 	.short	(.L_390 - .L_389)
.L_389:
        /*0004*/ 	.word	0x00000082


	//----- nvinfo : EIATTR_KPARAM_INFO
	.align		4
.L_390:
        /*0008*/ 	.byte	0x04, 0x17
        /*000a*/ 	.short	(.L_392 - .L_391)
.L_391:
        /*000c*/ 	.word	0x00000000
        /*0010*/ 	.short	0x0005
        /*0012*/ 	.short	0x00c8
        /*0014*/ 	.byte	0x00, 0xf0, 0x21, 0x00


	//----- nvinfo : EIATTR_KPARAM_INFO
	.align		4
.L_392:
        /*0018*/ 	.byte	0x04, 0x17
        /*001a*/ 	.short	(.L_394 - .L_393)
.L_393:
        /*001c*/ 	.word	0x00000000
        /*0020*/ 	.short	0x0004
        /*0022*/ 	.short	0x00c0
        /*0024*/ 	.byte	0x00, 0xf5, 0x21, 0x00


	//----- nvinfo : EIATTR_KPARAM_INFO
	.align		4
.L_394:
        /*0028*/ 	.byte	0x04, 0x17
        /*002a*/ 	.short	(.L_396 - .L_395)
.L_395:
        /*002c*/ 	.word	0x00000000
        /*0030*/ 	.short	0x0003
        /*0032*/ 	.short	0x0078
        /*0034*/ 	.byte	0x00, 0xf0, 0x21, 0x01


	//----- nvinfo : EIATTR_KPARAM_INFO
	.align		4
.L_396:
        /*0038*/ 	.byte	0x04, 0x17
        /*003a*/ 	.short	(.L_398 - .L_397)
.L_397:
        /*003c*/ 	.word	0x00000000
        /*0040*/ 	.short	0x0002
        /*0042*/ 	.short	0x0040
        /*0044*/ 	.byte	0x00, 0xf0, 0xe1, 0x00


	//----- nvinfo : EIATTR_KPARAM_INFO
	.align		4
.L_398:
        /*0048*/ 	.byte	0x04, 0x17
        /*004a*/ 	.short	(.L_400 - .L_399)
.L_399:
        /*004c*/ 	.word	0x00000000
        /*0050*/ 	.short	0x0001
        /*0052*/ 	.short	0x0008
        /*0054*/ 	.byte	0x00, 0xf0, 0xe1, 0x00


	//----- nvinfo : EIATTR_KPARAM_INFO
	.align		4
.L_400:
        /*0058*/ 	.byte	0x04, 0x17
        /*005a*/ 	.short	(.L_402 - .L_401)
.L_401:
        /*005c*/ 	.word	0x00000000
        /*0060*/ 	.short	0x0000
        /*0062*/ 	.short	0x0000
        /*0064*/ 	.byte	0x00, 0xf0, 0x21, 0x00


	//----- nvinfo : EIATTR_SPARSE_MMA_MASK
	.align		4
.L_402:
        /*0068*/ 	.byte	0x03, 0x50
        /*006a*/ 	.short	0x0000


	//----- nvinfo : EIATTR_MAXREG_COUNT
	.align		4
        /*006c*/ 	.byte	0x03, 0x1b
        /*006e*/ 	.short	0x0040


	//----- nvinfo : EIATTR_EXTERNS
	.align		4
        /*0070*/ 	.byte	0x04, 0x0f
        /*0072*/ 	.short	(.L_404 - .L_403)


	//   ....[0]....
	.align		4
.L_403:
        /*0074*/ 	.word	index@(__assertfail)


	//----- nvinfo : EIATTR_MERCURY_ISA_VERSION
	.align		4
.L_404:
        /*0078*/ 	.byte	0x03, 0x5f
        /*007a*/ 	.short	0x0101


	//----- nvinfo : EIATTR_VRC_CTA_INIT_COUNT
	.align		4
        /*007c*/ 	.byte	0x02, 0x4a
	.zero		1
	.zero		1


	//----- nvinfo : EIATTR_SYSCALL_OFFSETS
	.align		4
        /*0080*/ 	.byte	0x04, 0x46
        /*0082*/ 	.short	(.L_406 - .L_405)


	//   ....[0]....
.L_405:
        /*0084*/ 	.word	0x00001190


	//   ....[1]....
        /*0088*/ 	.word	0x000020d0


	//   ....[2]....
        /*008c*/ 	.word	0x00002f90


	//   ....[3]....
        /*0090*/ 	.word	0x000042d0


	//   ....[4]....
        /*0094*/ 	.word	0x00005290


	//   ....[5]....
        /*0098*/ 	.word	0x000061d0


	//----- nvinfo : EIATTR_EXIT_INSTR_OFFSETS
	.align		4
.L_406:
        /*009c*/ 	.byte	0x04, 0x1c
        /*009e*/ 	.short	(.L_408 - .L_407)


	//   ....[0]....
.L_407:
        /*00a0*/ 	.word	0x00000090


	//   ....[1]....
        /*00a4*/ 	.word	0x000014b0


	//   ....[2]....
        /*00a8*/ 	.word	0x000032b0


	//   ....[3]....
        /*00ac*/ 	.word	0x00004670


	//   ....[4]....
        /*00b0*/ 	.word	0x00006570


	//----- nvinfo : EIATTR_MAX_THREADS
	.align		4
.L_408:
        /*00b4*/ 	.byte	0x04, 0x05
        /*00b6*/ 	.short	(.L_410 - .L_409)
.L_409:
        /*00b8*/ 	.word	0x00000400
        /*00bc*/ 	.word	0x00000001
        /*00c0*/ 	.word	0x00000001


	//----- nvinfo : EIATTR_CRS_STACK_SIZE
	.align		4
.L_410:
        /*00c4*/ 	.byte	0x04, 0x1e
        /*00c6*/ 	.short	(.L_412 - .L_411)
.L_411:
        /*00c8*/ 	.word	0x00000000


	//----- nvinfo : EIATTR_CBANK_PARAM_SIZE
	.align		4
.L_412:
        /*00cc*/ 	.byte	0x03, 0x19
        /*00ce*/ 	.short	0x00d0


	//----- nvinfo : EIATTR_PARAM_CBANK
	.align		4
        /*00d0*/ 	.byte	0x04, 0x0a
        /*00d2*/ 	.short	(.L_414 - .L_413)
	.align		4
.L_413:
        /*00d4*/ 	.word	index@(.nv.constant0._ZN2at6native45_GLOBAL__N__efdd3984_12_NLLLoss2d_cu_e9278b4636nll_loss2d_backward_no_reduce_kernelIN3c108BFloat16EEEvlNS_27GenericPackedTensorAccessorIlLm3ENS_16DefaultPtrTraitsElEENS5_IT_Lm3ES6_lEENS5_IS8_Lm4ES6_lEEPKS8_l)
        /*00d8*/ 	.short	0x0380
        /*00da*/ 	.short	0x00d0


	//----- nvinfo : EIATTR_SW_WAR
	.align		4
.L_414:
        /*00dc*/ 	.byte	0x04, 0x36
        /*00de*/ 	.short	(.L_416 - .L_415)
.L_415:
        /*00e0*/ 	.word	0x00000008
.L_416:


//--------------------- .nv.info._ZN2at6native45_GLOBAL__N__efdd3984_12_NLLLoss2d_cu_e9278b4636nll_loss2d_backward_no_reduce_kernelIN3c104HalfEEEvlNS_27GenericPackedTensorAccessorIlLm3ENS_16DefaultPtrTraitsElEENS5_IT_Lm3ES6_lEENS5_IS8_Lm4ES6_lEEPKS8_l --------------------------
	.section	.nv.info._ZN2at6native45_GLOBAL__N__efdd3984_12_NLLLoss2d_cu_e9278b4636nll_loss2d_backward_no_reduce_kernelIN3c104HalfEEEvlNS_27GenericPackedTensorAccessorIlLm3ENS_16DefaultPtrTraitsElEENS5_IT_Lm3ES6_lEENS5_IS8_Lm4ES6_lEEPKS8_l,"",@"SHT_CUDA_INFO"
	.sectionflags	@""
	.align	4


	//----- nvinfo : EIATTR_CUDA_API_VERSION
	.align		4
        /*0000*/ 	.byte	0x04, 0x37
        /*0002*/ 	.short	(.L_418 - .L_417)
.L_417:
        /*0004*/ 	.word	0x00000082


	//----- nvinfo : EIATTR_KPARAM_INFO
	.align		4
.L_418:
        /*0008*/ 	.byte	0x04, 0x17
        /*000a*/ 	.short	(.L_420 - .L_419)
.L_419:
        /*000c*/ 	.word	0x00000000
        /*0010*/ 	.short	0x0005
        /*0012*/ 	.short	0x00c8
        /*0014*/ 	.byte	0x00, 0xf0, 0x21, 0x00


	//----- nvinfo : EIATTR_KPARAM_INFO
	.align		4
.L_420:
        /*0018*/ 	.byte	0x04, 0x17
        /*001a*/ 	.short	(.L_422 - .L_421)
.L_421:
        /*001c*/ 	.word	0x00000000
        /*0020*/ 	.short	0x0004
        /*0022*/ 	.short	0x00c0
        /*0024*/ 	.byte	0x00, 0xf5, 0x21, 0x00


	//----- nvinfo : EIATTR_KPARAM_INFO
	.align		4
.L_422:
        /*0028*/ 	.byte	0x04, 0x17
        /*002a*/ 	.short	(.L_424 - .L_423)
.L_423:
        /*002c*/ 	.word	0x00000000
        /*0030*/ 	.short	0x0003
        /*0032*/ 	.short	0x0078
        /*0034*/ 	.byte	0x00, 0xf0, 0x21, 0x01


	//----- nvinfo : EIATTR_KPARAM_INFO
	.align		4
.L_424:
        /*0038*/ 	.byte	0x04, 0x17
        /*003a*/ 	.short	(.L_426 - .L_425)
.L_425:
        /*003c*/ 	.word	0x00000000
        /*0040*/ 	.short	0x0002
        /*0042*/ 	.short	0x0040
        /*0044*/ 	.byte	0x00, 0xf0, 0xe1, 0x00


	//----- nvinfo : EIATTR_KPARAM_INFO
	.align		4
.L_426:
        /*0048*/ 	.byte	0x04, 0x17
        /*004a*/ 	.short	(.L_428 - .L_427)
.L_427:
        /*004c*/ 	.word	0x00000000
        /*0050*/ 	.short	0x0001
        /*0052*/ 	.short	0x0008
        /*0054*/ 	.byte	0x00, 0xf0, 0xe1, 0x00


	//----- nvinfo : EIATTR_KPARAM_INFO
	.align		4
.L_428:
        /*0058*/ 	.byte	0x04, 0x17
        /*005a*/ 	.short	(.L_430 - .L_429)
.L_429:
        /*005c*/ 	.word	0x00000000
        /*0060*/ 	.short	0x0000
        /*0062*/ 	.short	0x0000
        /*0064*/ 	.byte	0x00, 0xf0, 0x21, 0x00


	//----- nvinfo : EIATTR_SPARSE_MMA_MASK
	.align		4
.L_430:
        /*0068*/ 	.byte	0x03, 0x50
        /*006a*/ 	.short	0x0000


	//----- nvinfo : EIATTR_MAXREG_COUNT
	.align		4
        /*006c*/ 	.byte	0x03, 0x1b
        /*006e*/ 	.short	0x0040


	//----- nvinfo : EIATTR_EXTERNS
	.align		4
        /*0070*/ 	.byte	0x04, 0x0f
        /*0072*/ 	.short	(.L_432 - .L_431)


	//   ....[0]....
	.align		4
.L_431:
        /*0074*/ 	.word	index@(__assertfail)


	//----- nvinfo : EIATTR_MERCURY_ISA_VERSION
	.align		4
.L_432:
        /*0078*/ 	.byte	0x03, 0x5f
        /*007a*/ 	.short	0x0101


	//----- nvinfo : EIATTR_VRC_CTA_INIT_COUNT
	.align		4
        /*007c*/ 	.byte	0x02, 0x4a
	.zero		1
	.zero		1


	//----- nvinfo : EIATTR_SYSCALL_OFFSETS
	.align		4
        /*0080*/ 	.byte	0x04, 0x46
        /*0082*/ 	.short	(.L_434 - .L_433)


	//   ....[0]....
.L_433:
        /*0084*/ 	.word	0x00001190


	//   ....[1]....
        /*0088*/ 	.word	0x000020d0


	//   ....[2]....
        /*008c*/ 	.word	0x00002f90


	//   ....[3]....
        /*0090*/ 	.word	0x000042d0


	//   ....[4]....
        /*0094*/ 	.word	0x00005260


	//   ....[5]....
        /*0098*/ 	.word	0x00006170


	//----- nvinfo : EIATTR_EXIT_INSTR_OFFSETS
	.align		4
.L_434:
        /*009c*/ 	.byte	0x04, 0x1c
        /*009e*/ 	.short	(.L_436 - .L_435)


	//   ....[0]....
.L_435:
        /*00a0*/ 	.word	0x00000090


	//   ....[1]....
        /*00a4*/ 	.word	0x000014b0


	//   ....[2]....
        /*00a8*/ 	.word	0x000032b0


	//   ....[3]....
        /*00ac*/ 	.word	0x00004640


	//   ....[4]....
        /*00b0*/ 	.word	0x000064e0


	//----- nvinfo : EIATTR_MAX_THREADS
	.align		4
.L_436:
        /*00b4*/ 	.byte	0x04, 0x05
        /*00b6*/ 	.short	(.L_438 - .L_437)
.L_437:
        /*00b8*/ 	.word	0x00000400
        /*00bc*/ 	.word	0x00000001
        /*00c0*/ 	.word	0x00000001


	//----- nvinfo : EIATTR_CRS_STACK_SIZE
	.align		4
.L_438:
        /*00c4*/ 	.byte	0x04, 0x1e
        /*00c6*/ 	.short	(.L_440 - .L_439)
.L_439:
        /*00c8*/ 	.word	0x00000000


	//----- nvinfo : EIATTR_CBANK_PARAM_SIZE
	.align		4
.L_440:
        /*00cc*/ 	.byte	0x03, 0x19
        /*00ce*/ 	.short	0x00d0


	//----- nvinfo : EIATTR_PARAM_CBANK
	.align		4
        /*00d0*/ 	.byte	0x04, 0x0a
        /*00d2*/ 	.short	(.L_442 - .L_441)
	.align		4
.L_441:
        /*00d4*/ 	.word	index@(.nv.constant0._ZN2at6native45_GLOBAL__N__efdd3984_12_NLLLoss2d_cu_e9278b4636nll_loss2d_backward_no_reduce_kernelIN3c104HalfEEEvlNS_27GenericPackedTensorAccessorIlLm3ENS_16DefaultPtrTraitsElEENS5_IT_Lm3ES6_lEENS5_IS8_Lm4ES6_lEEPKS8_l)
        /*00d8*/ 	.short	0x0380
        /*00da*/ 	.short	0x00d0


	//----- nvinfo : EIATTR_SW_WAR
	.align		4
.L_442:
        /*00dc*/ 	.byte	0x04, 0x36
        /*00de*/ 	.short	(.L_444 - .L_443)
.L_443:
        /*00e0*/ 	.word	0x00000008
.L_444:


//--------------------- .nv.info._ZN2at6native45_GLOBAL__N__efdd3984_12_NLLLoss2d_cu_e9278b4636nll_loss2d_backward_no_reduce_kernelIfEEvlNS_27GenericPackedTensorAccessorIlLm3ENS_16DefaultPtrTraitsElEENS3_IT_Lm3ES4_lEENS3_IS6_Lm4ES4_lEEPKS6_l --------------------------
	.section	.nv.info._ZN2at6native45_GLOBAL__N__efdd3984_12_NLLLoss2d_cu_e9278b4636nll_loss2d_backward_no_reduce_kernelIfEEvlNS_27GenericPackedTensorAccessorIlLm3ENS_16DefaultPtrTraitsElEENS3_IT_Lm3ES4_lEENS3_IS6_Lm4ES4_lEEPKS6_l,"",@"SHT_CUDA_INFO"
	.sectionflags	@""
	.align	4


	//----- nvinfo : EIATTR_CUDA_API_VERSION
	.align		4
        /*0000*/ 	.byte	0x04, 0x37
        /*0002*/ 	.short	(.L_446 - .L_445)
.L_445:
        /*0004*/ 	.word	0x00000082


	//----- nvinfo : EIATTR_KPARAM_INFO
	.align		4
.L_446:
        /*0008*/ 	.byte	0x04, 0x17
        /*000a*/ 	.short	(.L_448 - .L_447)
.L_447:
        /*000c*/ 	.word	0x00000000
        /*0010*/ 	.short	0x0005
        /*0012*/ 	.short	0x00c8
        /*0014*/ 	.byte	0x00, 0xf0, 0x21, 0x00


	//----- nvinfo : EIATTR_KPARAM_INFO
	.align		4
.L_448:
        /*0018*/ 	.byte	0x04, 0x17
        /*001a*/ 	.short	(.L_450 - .L_449)
.L_449:
        /*001c*/ 	.word	0x00000000
        /*0020*/ 	.short	0x0004
        /*0022*/ 	.short	0x00c0
        /*0024*/ 	.byte	0x00, 0xf5, 0x21, 0x00


	//----- nvinfo : EIATTR_KPARAM_INFO
	.align		4
.L_450:
        /*0028*/ 	.byte	0x04, 0x17
        /*002a*/ 	.short	(.L_452 - .L_451)
.L_451:
        /*002c*/ 	.word	0x00000000
        /*0030*/ 	.short	0x0003
        /*0032*/ 	.short	0x0078
        /*0034*/ 	.byte	0x00, 0xf0, 0x21, 0x01


	//----- nvinfo : EIATTR_KPARAM_INFO
	.align		4
.L_452:
        /*0038*/ 	.byte	0x04, 0x17
        /*003a*/ 	.short	(.L_454 - .L_453)
.L_453:
        /*003c*/ 	.word	0x00000000
        /*0040*/ 	.short	0x0002
        /*0042*/ 	.short	0x0040
        /*0044*/ 	.byte	0x00, 0xf0, 0xe1, 0x00


	//----- nvinfo : EIATTR_KPARAM_INFO
	.align		4
.L_454:
        /*0048*/ 	.byte	0x04, 0x17
        /*004a*/ 	.short	(.L_456 - .L_455)
.L_455:
        /*004c*/ 	.word	0x00000000
        /*0050*/ 	.short	0x0001
        /*0052*/ 	.short	0x0008
        /*0054*/ 	.byte	0x00, 0xf0, 0xe1, 0x00


	//----- nvinfo : EIATTR_KPARAM_INFO
	.align		4
.L_456:
        /*0058*/ 	.byte	0x04, 0x17
        /*005a*/ 	.short	(.L_458 - .L_457)
.L_457:
        /*005c*/ 	.word	0x00000000
        /*0060*/ 	.short	0x0000
        /*0062*/ 	.short	0x0000
        /*0064*/ 	.byte	0x00, 0xf0, 0x21, 0x00


	//----- nvinfo : EIATTR_SPARSE_MMA_MASK
	.align		4
.L_458:
        /*0068*/ 	.byte	0x03, 0x50
        /*006a*/ 	.short	0x0000


	//----- nvinfo : EIATTR_MAXREG_COUNT
	.align		4
        /*006c*/ 	.byte	0x03, 0x1b
        /*006e*/ 	.short	0x0040


	//----- nvinfo : EIATTR_EXTERNS
	.align		4
        /*0070*/ 	.byte	0x04, 0x0f
        /*0072*/ 	.short	(.L_460 - .L_459)


	//   ....[0]....
	.align		4
.L_459:
        /*0074*/ 	.word	index@(__assertfail)


	//----- nvinfo : EIATTR_MERCURY_ISA_VERSION
	.align		4
.L_460:
        /*0078*/ 	.byte	0x03, 0x5f
        /*007a*/ 	.short	0x0101


	//----- nvinfo : EIATTR_VRC_CTA_INIT_COUNT
	.align		4
        /*007c*/ 	.byte	0x02, 0x4a
	.zero		1
	.zero		1


	//----- nvinfo : EIATTR_SYSCALL_OFFSETS
	.align		4
        /*0080*/ 	.byte	0x04, 0x46
        /*0082*/ 	.short	(.L_462 - .L_461)


	//   ....[0]....
.L_461:
        /*0084*/ 	.word	0x00001190


	//   ....[1]....
        /*0088*/ 	.word	0x000020b0


	//   ....[2]....
        /*008c*/ 	.word	0x00002f50


	//   ....[3]....
        /*0090*/ 	.word	0x00004270


	//   ....[4]....
        /*0094*/ 	.word	0x000051d0


	//   ....[5]....
        /*0098*/ 	.word	0x000060b0


	//----- nvinfo : EIATTR_EXIT_INSTR_OFFSETS
	.align		4
.L_462:
        /*009c*/ 	.byte	0x04, 0x1c
        /*009e*/ 	.short	(.L_464 - .L_463)


	//   ....[0]....
.L_463:
        /*00a0*/ 	.word	0x00000090


	//   ....[1]....
        /*00a4*/ 	.word	0x00001490


	//   ....[2]....
        /*00a8*/ 	.word	0x00003250


	//   ....[3]....
        /*00ac*/ 	.word	0x000045b0


	//   ....[4]....
        /*00b0*/ 	.word	0x000063f0


	//----- nvinfo : EIATTR_MAX_THREADS
	.align		4
.L_464:
        /*00b4*/ 	.byte	0x04, 0x05
        /*00b6*/ 	.short	(.L_466 - .L_465)
.L_465:
        /*00b8*/ 	.word	0x00000400
        /*00bc*/ 	.word	0x00000001
        /*00c0*/ 	.word	0x00000001


	//----- nvinfo : EIATTR_CRS_STACK_SIZE
	.align		4
.L_466:
        /*00c4*/ 	.byte	0x04, 0x1e
        /*00c6*/ 	.short	(.L_468 - .L_467)
.L_467:
        /*00c8*/ 	.word	0x00000000


	//----- nvinfo : EIATTR_CBANK_PARAM_SIZE
	.align		4
.L_468:
        /*00cc*/ 	.byte	0x03, 0x19
        /*00ce*/ 	.short	0x00d0


	//----- nvinfo : EIATTR_PARAM_CBANK
	.align		4
        /*00d0*/ 	.byte	0x04, 0x0a
        /*00d2*/ 	.short	(.L_470 - .L_469)
	.align		4
.L_469:
        /*00d4*/ 	.word	index@(.nv.constant0._ZN2at6native45_GLOBAL__N__efdd3984_12_NLLLoss2d_cu_e9278b4636nll_loss2d_backward_no_reduce_kernelIfEEvlNS_27GenericPackedTensorAccessorIlLm3ENS_16DefaultPtrTraitsElEENS3_IT_Lm3ES4_lEENS3_IS6_Lm4ES4_lEEPKS6_l)
        /*00d8*/ 	.short	0x0380
        /*00da*/ 	.short	0x00d0


	//----- nvinfo : EIATTR_SW_WAR
	.align		4
.L_470:
        /*00dc*/ 	.byte	0x04, 0x36
        /*00de*/ 	.short	(.L_472 - .L_471)
.L_471:
        /*00e0*/ 	.word	0x00000008
.L_472:


//--------------------- .nv.info._ZN2at6native45_GLOBAL__N__efdd3984_12_NLLLoss2d_cu_e9278b4636nll_loss2d_backward_no_reduce_kernelIdEEvlNS_27GenericPackedTensorAccessorIlLm3ENS_16DefaultPtrTraitsElEENS3_IT_Lm3ES4_lEENS3_IS6_Lm4ES4_lEEPKS6_l --------------------------
	.section	.nv.info._ZN2at6native45_GLOBAL__N__efdd3984_12_NLLLoss2d_cu_e9278b4636nll_loss2d_backward_no_reduce_kernelIdEEvlNS_27GenericPackedTensorAccessorIlLm3ENS_16DefaultPtrTraitsElEENS3_IT_Lm3ES4_lEENS3_IS6_Lm4ES4_lEEPKS6_l,"",@"SHT_CUDA_INFO"
	.sectionflags	@""
	.align	4


	//----- nvinfo : EIATTR_CUDA_API_VERSION
	.align		4
        /*0000*/ 	.byte	0x04, 0x37
        /*0002*/ 	.short	(.L_474 - .L_473)
.L_473:
        /*0004*/ 	.word	0x00000082


	//----- nvinfo : EIATTR_KPARAM_INFO
	.align		4
.L_474:
        /*0008*/ 	.byte	0x04, 0x17
        /*000a*/ 	.short	(.L_476 - .L_475)
.L_475:
        /*000c*/ 	.word	0x00000000
        /*0010*/ 	.short	0x0005
        /*0012*/ 	.short	0x00c8
        /*0014*/ 	.byte	0x00, 0xf0, 0x21, 0x00


	//----- nvinfo : EIATTR_KPARAM_INFO
	.align		4
.L_476:
        /*0018*/ 	.byte	0x04, 0x17
        /*001a*/ 	.short	(.L_478 - .L_477)
.L_477:
        /*001c*/ 	.word	0x00000000
        /*0020*/ 	.short	0x0004
        /*0022*/ 	.short	0x00c0
        /*0024*/ 	.byte	0x00, 0xf5, 0x21, 0x00


	//----- nvinfo : EIATTR_KPARAM_INFO
	.align		4
.L_478:
        /*0028*/ 	.byte	0x04, 0x17
        /*002a*/ 	.short	(.L_480 - .L_479)
.L_479:
        /*002c*/ 	.word	0x00000000
        /*0030*/ 	.short	0x0003
        /*0032*/ 	.short	0x0078
        /*0034*/ 	.byte	0x00, 0xf0, 0x21, 0x01


	//----- nvinfo : EIATTR_KPARAM_INFO
	.align		4
.L_480:
        /*0038*/ 	.byte	0x04, 0x17
        /*003a*/ 	.short	(.L_482 - .L_481)
.L_481:
        /*003c*/ 	.word	0x00000000
        /*0040*/ 	.short	0x0002
        /*0042*/ 	.short	0x0040
        /*0044*/ 	.byte	0x00, 0xf0, 0xe1, 0x00


	//----- nvinfo : EIATTR_KPARAM_INFO
	.align		4
.L_482:
        /*0048*/ 	.byte	0x04, 0x17
        /*004a*/ 	.short	(.L_484 - .L_483)
.L_483:
        /*004c*/ 	.word	0x00000000
        /*0050*/ 	.short	0x0001
        /*0052*/ 	.short	0x0008
        /*0054*/ 	.byte	0x00, 0xf0, 0xe1, 0x00


	//----- nvinfo : EIATTR_KPARAM_INFO
	.align		4
.L_484:
        /*0058*/ 	.byte	0x04, 0x17
        /*005a*/ 	.short	(.L_486 - .L_485)
.L_485:
        /*005c*/ 	.word	0x00000000
        /*0060*/ 	.short	0x0000
        /*0062*/ 	.short	0x0000
        /*0064*/ 	.byte	0x00, 0xf0, 0x21, 0x00


	//----- nvinfo : EIATTR_SPARSE_MMA_MASK
	.align		4
.L_486:
        /*0068*/ 	.byte	0x03, 0x50
        /*006a*/ 	.short	0x0000


	//----- nvinfo : EIATTR_MAXREG_COUNT
	.align		4
        /*006c*/ 	.byte	0x03, 0x1b
        /*006e*/ 	.short	0x0040


	//----- nvinfo : EIATTR_EXTERNS
	.align		4
        /*0070*/ 	.byte	0x04, 0x0f
        /*0072*/ 	.short	(.L_488 - .L_487)


	//   ....[0]....
	.align		4
.L_487:
        /*0074*/ 	.word	index@(__assertfail)


	//----- nvinfo : EIATTR_MERCURY_ISA_VERSION
	.align		4
.L_488:
        /*0078*/ 	.byte	0x03, 0x5f
        /*007a*/ 	.short	0x0101


	//----- nvinfo : EIATTR_VRC_CTA_INIT_COUNT
	.align		4
        /*007c*/ 	.byte	0x02, 0x4a
	.zero		1
	.zero		1


	//----- nvinfo : EIATTR_SYSCALL_OFFSETS
	.align		4
        /*0080*/ 	.byte	0x04, 0x46
        /*0082*/ 	.short	(.L_490 - .L_489)


	//   ....[0]....
.L_489:
        /*0084*/ 	.word	0x00001190


	//   ....[1]....
        /*0088*/ 	.word	0x000020b0


	//   ....[2]....
        /*008c*/ 	.word	0x00002f50


	//   ....[3]....
        /*0090*/ 	.word	0x00004270


	//   ....[4]....
        /*0094*/ 	.word	0x000051d0


	//   ....[5]....
        /*0098*/ 	.word	0x000060b0


	//----- nvinfo : EIATTR_EXIT_INSTR_OFFSETS
	.align		4
.L_490:
        /*009c*/ 	.byte	0x04, 0x1c
        /*009e*/ 	.short	(.L_492 - .L_491)


	//   ....[0]....
.L_491:
        /*00a0*/ 	.word	0x00000090


	//   ....[1]....
        /*00a4*/ 	.word	0x00001490


	//   ....[2]....
        /*00a8*/ 	.word	0x00003250


	//   ....[3]....
        /*00ac*/ 	.word	0x000045b0


	//   ....[4]....
        /*00b0*/ 	.word	0x000063f0


	//----- nvinfo : EIATTR_MAX_THREADS
	.align		4
.L_492:
        /*00b4*/ 	.byte	0x04, 0x05
        /*00b6*/ 	.short	(.L_494 - .L_493)
.L_493:
        /*00b8*/ 	.word	0x00000400
        /*00bc*/ 	.word	0x00000001
        /*00c0*/ 	.word	0x00000001


	//----- nvinfo : EIATTR_CRS_STACK_SIZE
	.align		4
.L_494:
        /*00c4*/ 	.byte	0x04, 0x1e
        /*00c6*/ 	.short	(.L_496 - .L_495)
.L_495:
        /*00c8*/ 	.word	0x00000000


	//----- nvinfo : EIATTR_CBANK_PARAM_SIZE
	.align		4
.L_496:
        /*00cc*/ 	.byte	0x03, 0x19
        /*00ce*/ 	.short	0x00d0


	//----- nvinfo : EIATTR_PARAM_CBANK
	.align		4
        /*00d0*/ 	.byte	0x04, 0x0a
        /*00d2*/ 	.short	(.L_498 - .L_497)
	.align		4
.L_497:
        /*00d4*/ 	.word	index@(.nv.constant0._ZN2at6native45_GLOBAL__N__efdd3984_12_NLLLoss2d_cu_e9278b4636nll_loss2d_backward_no_reduce_kernelIdEEvlNS_27GenericPackedTensorAccessorIlLm3ENS_16DefaultPtrTraitsElEENS3_IT_Lm3ES4_lEENS3_IS6_Lm4ES4_lEEPKS6_l)
        /*00d8*/ 	.short	0x0380
        /*00da*/ 	.short	0x00d0


	//----- nvinfo : EIATTR_SW_WAR
	.align		4
.L_498:
        /*00dc*/ 	.byte	0x04, 0x36
        /*00de*/ 	.short	(.L_500 - .L_499)
.L_499:
        /*00e0*/ 	.word	0x00000008
.L_500:


//--------------------- .nv.info._ZN2at6native45_GLOBAL__N__efdd3984_12_NLLLoss2d_cu_e9278b4625nll_loss2d_forward_kernelIN3c108BFloat16EflEEvPT_S6_PKS5_PKlS8_iiil --------------------------
	.section	.nv.info._ZN2at6native45_GLOBAL__N__efdd3984_12_NLLLoss2d_cu_e9278b4625nll_loss2d_forward_kernelIN3c108BFloat16EflEEvPT_S6_PKS5_PKlS8_iiil,"",@"SHT_CUDA_INFO"
	.sectionflags	@""
	.align	4


	//----- nvinfo : EIATTR_CUDA_API_VERSION
	.align		4
        /*0000*/ 	.byte	0x04, 0x37
        /*0002*/ 	.short	(.L_502 - .L_501)
.L_501:
        /*0004*/ 	.word	0x00000082


	//----- nvinfo : EIATTR_KPARAM_INFO
	.align		4
.L_502:
        /*0008*/ 	.byte	0x04, 0x17
        /*000a*/ 	.short	(.L_504 - .L_503)
.L_503:
        /*000c*/ 	.word	0x00000000
        /*0010*/ 	.short	0x0008
        /*0012*/ 	.short	0x0038
        /*0014*/ 	.byte	0x00, 0xf0, 0x21, 0x00


	//----- nvinfo : EIATTR_KPARAM_INFO
	.align		4
.L_504:
        /*0018*/ 	.byte	0x04, 0x17
        /*001a*/ 	.short	(.L_506 - .L_505)
.L_505:
        /*001c*/ 	.word	0x00000000
        /*0020*/ 	.short	0x0007
        /*0022*/ 	.short	0x0030
        /*0024*/ 	.byte	0x00, 0xf0, 0x11, 0x00


	//----- nvinfo : EIATTR_KPARAM_INFO
	.align		4
.L_506:
        /*0028*/ 	.byte	0x04, 0x17
        /*002a*/ 	.short	(.L_508 - .L_507)
.L_507:
        /*002c*/ 	.word	0x00000000
        /*0030*/ 	.short	0x0006
        /*0032*/ 	.short	0x002c
        /*0034*/ 	.byte	0x00, 0xf0, 0x11, 0x00


	//----- nvinfo : EIATTR_KPARAM_INFO
	.align		4
.L_508:
        /*0038*/ 	.byte	0x04, 0x17
        /*003a*/ 	.short	(.L_510 - .L_509)
.L_509:
        /*003c*/ 	.word	0x00000000
        /*0040*/ 	.short	0x0005
        /*0042*/ 	.short	0x0028
        /*0044*/ 	.byte	0x00, 0xf0, 0x11, 0x00


	//----- nvinfo : EIATTR_KPARAM_INFO
	.align		4
.L_510:
        /*0048*/ 	.byte	0x04, 0x17
        /*004a*/ 	.short	(.L_512 - .L_511)
.L_511:
        /*004c*/ 	.word	0x00000000
        /*0050*/ 	.short	0x0004
        /*0052*/ 	.short	0x0020
        /*0054*/ 	.byte	0x00, 0xf5, 0x21, 0x00


	//----- nvinfo : EIATTR_KPARAM_INFO
	.align		4
.L_512:
        /*0058*/ 	.byte	0x04, 0x17
        /*005a*/ 	.short	(.L_514 - .L_513)
.L_513:
        /*005c*/ 	.word	0x00000000
        /*0060*/ 	.short	0x0003
        /*0062*/ 	.short	0x0018
        /*0064*/ 	.byte	0x00, 0xf5, 0x21, 0x00


	//----- nvinfo : EIATTR_KPARAM_INFO
	.align		4
.L_514:
        /*0068*/ 	.byte	0x04, 0x17
        /*006a*/ 	.short	(.L_516 - .L_515)
.L_515:
        /*006c*/ 	.word	0x00000000
        /*0070*/ 	.short	0x0002
        /*0072*/ 	.short	0x0010
        /*0074*/ 	.byte	0x00, 0xf5, 0x21, 0x00


	//----- nvinfo : EIATTR_KPARAM_INFO
	.align		4
.L_516:
        /*0078*/ 	.byte	0x04, 0x17
        /*007a*/ 	.short	(.L_518 - .L_517)
.L_517:
        /*007c*/ 	.word	0x00000000
        /*0080*/ 	.short	0x0001
        /*0082*/ 	.short	0x0008
        /*0084*/ 	.byte	0x00, 0xf5, 0x21, 0x00


	//----- nvinfo : EIATTR_KPARAM_INFO
	.align		4
.L_518:
        /*0088*/ 	.byte	0x04, 0x17
        /*008a*/ 	.short	(.L_520 - .L_519)
.L_519:
        /*008c*/ 	.word	0x00000000
        /*0090*/ 	.short	0x0000
        /*0092*/ 	.short	0x0000
        /*0094*/ 	.byte	0x00, 0xf5, 0x21, 0x00


	//----- nvinfo : EIATTR_SPARSE_MMA_MASK
	.align		4
.L_520:
        /*0098*/ 	.byte	0x03, 0x50
        /*009a*/ 	.short	0x0000


	//----- nvinfo : EIATTR_MAXREG_COUNT
	.align		4
        /*009c*/ 	.byte	0x03, 0x1b
        /*009e*/ 	.short	0x0040


	//----- nvinfo : EIATTR_NUM_BARRIERS
	.align		4
        /*00a0*/ 	.byte	0x02, 0x4c
        /*00a2*/ 	.byte	0x01
	.zero		1


	//----- nvinfo : EIATTR_EXTERNS
	.align		4
        /*00a4*/ 	.byte	0x04, 0x0f
        /*00a6*/ 	.short	(.L_522 - .L_521)


	//   ....[0]....
	.align		4
.L_521:
        /*00a8*/ 	.word	index@(__assertfail)


	//----- nvinfo : EIATTR_MERCURY_ISA_VERSION
	.align		4
.L_522:
        /*00ac*/ 	.byte	0x03, 0x5f
        /*00ae*/ 	.short	0x0101


	//----- nvinfo : EIATTR_COOP_GROUP_MASK_REGIDS
	.align		4
        /*00b0*/ 	.byte	0x04, 0x29
        /*00b2*/ 	.short	(.L_524 - .L_523)


	//   ....[0]....
.L_523:
        /*00b4*/ 	.word	0xffffffff


	//   ....[1]....
        /*00b8*/ 	.word	0xffffffff


	//   ....[2]....
        /*00bc*/ 	.word	0xffffffff


	//   ....[3]....
        /*00c0*/ 	.word	0xffffffff


	//   ....[4]....
        /*00c4*/ 	.word	0xffffffff


	//   ....[5]....
        /*00c8*/ 	.word	0xffffffff


	//   ....[6]....
        /*00cc*/ 	.word	0xffffffff


	//   ....[7]....
        /*00d0*/ 	.word	0xffffffff


	//   ....[8]....
        /*00d4*/ 	.word	0xffffffff


	//   ....[9]....
        /*00d8*/ 	.word	0xffffffff


	//   ....[10]....
        /*00dc*/ 	.word	0xffffffff


	//   ....[11]....
        /*00e0*/ 	.word	0xffffffff


	//   ....[12]....
        /*00e4*/ 	.word	0xffffffff


	//   ....[13]....
        /*00e8*/ 	.word	0xffffffff


	//   ....[14]....
        /*00ec*/ 	.word	0xffffffff


	//   ....[15]....
        /*00f0*/ 	.word	0xffffffff


	//   ....[16]....
        /*00f4*/ 	.word	0xffffffff


	//   ....[17]....
        /*00f8*/ 	.word	0xffffffff


	//   ....[18]....
        /*00fc*/ 	.word	0xffffffff


	//   ....[19]....
        /*0100*/ 	.word	0xffffffff


	//   ....[20]....
        /*0104*/ 	.word	0x0500000f


	//   ....[21]....
        /*0108*/ 	.word	0x0500000f


	//   ....[22]....
        /*010c*/ 	.word	0x0500000f


	//   ....[23]....
        /*0110*/ 	.word	0x0500000f


	//   ....[24]....
        /*0114*/ 	.word	0x0500000f


	//   ....[25]....
        /*0118*/ 	.word	0x0500000f


	//   ....[26]....
        /*011c*/ 	.word	0x0500000f


	//   ....[27]....
        /*0120*/ 	.word	0x0500000f


	//   ....[28]....
        /*0124*/ 	.word	0x0500000f


	//   ....[29]....
        /*0128*/ 	.word	0x0500000f


	//   ....[30]....
        /*012c*/ 	.word	0x0500000f


	//   ....[31]....
        /*0130*/ 	.word	0x0500000f


	//   ....[32]....
        /*0134*/ 	.word	0x0500000f


	//   ....[33]....
        /*0138*/ 	.word	0x0500000f


	//   ....[34]....
        /*013c*/ 	.word	0x0500000f


	//----- nvinfo : EIATTR_COOP_GROUP_INSTR_OFFSETS
	.align		4
.L_524:
        /*0140*/ 	.byte	0x04, 0x28
        /*0142*/ 	.short	(.L_526 - .L_525)


	//   ....[0]....
.L_525:
        /*0144*/ 	.word	0x00000df0


	//   ....[1]....
        /*0148*/ 	.word	0x00000e10


	//   ....[2]....
        /*014c*/ 	.word	0x00000e30


	//   ....[3]....
        /*0150*/ 	.word	0x00000e50


	//   ....[4]....
        /*0154*/ 	.word	0x00000e70


	//   ....[5]....
        /*0158*/ 	.word	0x00000ff0


	//   ....[6]....
        /*015c*/ 	.word	0x00001010


	//   ....[7]....
        /*0160*/ 	.word	0x00001030


	//   ....[8]....
        /*0164*/ 	.word	0x00001050


	//   ....[9]....
        /*0168*/ 	.word	0x00001070


	//   ....[10]....
        /*016c*/ 	.word	0x000010d0


	//   ....[11]....
        /*0170*/ 	.word	0x000010f0


	//   ....[12]....
        /*0174*/ 	.word	0x00001110


	//   ....[13]....
        /*0178*/ 	.word	0x00001130


	//   ....[14]....
        /*017c*/ 	.word	0x00001150


	//   ....[15]....
        /*0180*/ 	.word	0x00001280


	//   ....[16]....
        /*0184*/ 	.word	0x000012b0


	//   ....[17]....
        /*0188*/ 	.word	0x000012d0


	//   ....[18]....
        /*018c*/ 	.word	0x000012f0


	//   ....[19]....
        /*0190*/ 	.word	0x00001310


	//   ....[20]....
        /*0194*/ 	.word	0x00001590


	//   ....[21]....
        /*0198*/ 	.word	0x000015f0


	//   ....[22]....
        /*019c*/ 	.word	0x00001650


	//   ....[23]....
        /*01a0*/ 	.word	0x000016b0


	//   ....[24]....
        /*01a4*/ 	.word	0x00001710


	//   ....[25]....
        /*01a8*/ 	.word	0x00001790


	//   ....[26]....
        /*01ac*/ 	.word	0x000017f0


	//   ....[27]....
        /*01b0*/ 	.word	0x00001850


	//   ....[28]....
        /*01b4*/ 	.word	0x000018b0


	//   ....[29]....
        /*01b8*/ 	.word	0x00001910


	//   ....[30]....
        /*01bc*/ 	.word	0x000019a0


	//   ....[31]....
        /*01c0*/ 	.word	0x00001a20


	//   ....[32]....
        /*01c4*/ 	.word	0x00001a80


	//   ....[33]....
        /*01c8*/ 	.word	0x00001ae0


	//   ....[34]....
        /*01cc*/ 	.word	0x00001b40


	//----- nvinfo : EIATTR_VRC_CTA_INIT_COUNT
	.align		4
.L_526:
        /*01d0*/ 	.byte	0x02, 0x4a
	.zero		1
	.zero		1


	//----- nvinfo : EIATTR_SYSCALL_OFFSETS
	.align		4
        /*01d4*/ 	.byte	0x04, 0x46
        /*01d6*/ 	.short	(.L_528 - .L_527)


	//   ....[0]....
.L_527:
        /*01d8*/ 	.word	0x00000580


	//   ....[1]....
        /*01dc*/ 	.word	0x00000790


	//   ....[2]....
        /*01e0*/ 	.word	0x00000ac0


	//   ....[3]....
        /*01e4*/ 	.word	0x00000cb0


	//----- nvinfo : EIATTR_ATOM16_EMUL_INSTR_REG_MAP
	.align		4
.L_528:
        /*01e8*/ 	.byte	0x04, 0x2e
        /*01ea*/ 	.short	(.L_530 - .L_529)


	//   ....[0]....
.L_529:
        /*01ec*/ 	.word	0x000013b0
        /*01f0*/ 	.short	0x000a
        /*01f2*/ 	.short	0x0000


	//   ....[1]....
        /*01f4*/ 	.word	0x00001400
        /*01f8*/ 	.short	0x000a
        /*01fa*/ 	.short	0x0000


	//   ....[2]....
        /*01fc*/ 	.word	0x000014a0
        /*0200*/ 	.short	0x0006
        /*0202*/ 	.short	0x0000


	//   ....[3]....
        /*0204*/ 	.word	0x000014f0
        /*0208*/ 	.short	0x0006
        /*020a*/ 	.short	0x0000


	//----- nvinfo : EIATTR_EXIT_INSTR_OFFSETS
	.align		4
.L_530:
        /*020c*/ 	.byte	0x04, 0x1c
        /*020e*/ 	.short	(.L_532 - .L_531)


	//   ....[0]....
.L_531:
        /*0210*/ 	.word	0x00001270


	//   ....[1]....
        /*0214*/ 	.word	0x00001320


	//   ....[2]....
        /*0218*/ 	.word	0x00001530


	//----- nvinfo : EIATTR_MAX_THREADS
	.align		4
.L_532:
        /*021c*/ 	.byte	0x04, 0x05
        /*021e*/ 	.short	(.L_534 - .L_533)
.L_533:
        /*0220*/ 	.word	0x00000400
        /*0224*/ 	.word	0x00000001
        /*0228*/ 	.word	0x00000001


	//----- nvinfo : EIATTR_CRS_STACK_SIZE
	.align		4
.L_534:
        /*022c*/ 	.byte	0x04, 0x1e
        /*022e*/ 	.short	(.L_536 - .L_535)
.L_535:
        /*0230*/ 	.word	0x00000000


	//----- nvinfo : EIATTR_CBANK_PARAM_SIZE
	.align		4
.L_536:
        /*0234*/ 	.byte	0x03, 0x19
        /*0236*/ 	.short	0x0040


	//----- nvinfo : EIATTR_PARAM_CBANK
	.align		4
        /*0238*/ 	.byte	0x04, 0x0a
        /*023a*/ 	.short	(.L_538 - .L_537)
	.align		4
.L_537:
        /*023c*/ 	.word	index@(.nv.constant0._ZN2at6native45_GLOBAL__N__efdd3984_12_NLLLoss2d_cu_e9278b4625nll_loss2d_forward_kernelIN3c108BFloat16EflEEvPT_S6_PKS5_PKlS8_iiil)
        /*0240*/ 	.short	0x0380
        /*0242*/ 	.short	0x0040


	//----- nvinfo : EIATTR_SW_WAR
	.align		4
.L_538:
        /*0244*/ 	.byte	0x04, 0x36
        /*0246*/ 	.short	(.L_540 - .L_539)
.L_539:
        /*0248*/ 	.word	0x00000008
.L_540:


//--------------------- .nv.info._ZN2at6native45_GLOBAL__N__efdd3984_12_NLLLoss2d_cu_e9278b4638nll_loss2d_forward_size_average_kernelIN3c108BFloat16EEEvPT_PKS5_ --------------------------
	.section	.nv.info._ZN2at6native45_GLOBAL__N__efdd3984_12_NLLLoss2d_cu_e9278b4638nll_loss2d_forward_size_average_kernelIN3c108BFloat16EEEvPT_PKS5_,"",@"SHT_CUDA_INFO"
	.sectionflags	@""
	.align	4


	//----- nvinfo : EIATTR_CUDA_API_VERSION
	.align		4
        /*0000*/ 	.byte	0x04, 0x37
        /*0002*/ 	.short	(.L_542 - .L_541)
.L_541:
        /*0004*/ 	.word	0x00000082


	//----- nvinfo : EIATTR_KPARAM_INFO
	.align		4
.L_542:
        /*0008*/ 	.byte	0x04, 0x17
        /*000a*/ 	.short	(.L_544 - .L_543)
.L_543:
        /*000c*/ 	.word	0x00000000
        /*0010*/ 	.short	0x0001
        /*0012*/ 	.short	0x0008
        /*0014*/ 	.byte	0x00, 0xf5, 0x21, 0x00


	//----- nvinfo : EIATTR_KPARAM_INFO
	.align		4
.L_544:
        /*0018*/ 	.byte	0x04, 0x17
        /*001a*/ 	.short	(.L_546 - .L_545)
.L_545:
        /*001c*/ 	.word	0x00000000
        /*0020*/ 	.short	0x0000
        /*0022*/ 	.short	0x0000
        /*0024*/ 	.byte	0x00, 0xf5, 0x21, 0x00


	//----- nvinfo : EIATTR_SPARSE_MMA_MASK
	.align		4
.L_546:
        /*0028*/ 	.byte	0x03, 0x50
        /*002a*/ 	.short	0x0000


	//----- nvinfo : EIATTR_MAXREG_COUNT
	.align		4
        /*002c*/ 	.byte	0x03, 0x1b
        /*002e*/ 	.short	0x0040


	//----- nvinfo : EIATTR_MERCURY_ISA_VERSION
	.align		4
        /*0030*/ 	.byte	0x03, 0x5f
        /*0032*/ 	.short	0x0101


	//----- nvinfo : EIATTR_VRC_CTA_INIT_COUNT
	.align		4
        /*0034*/ 	.byte	0x02, 0x4a
	.zero		1
	.zero		1


	//----- nvinfo : EIATTR_EXIT_INSTR_OFFSETS
	.align		4
        /*0038*/ 	.byte	0x04, 0x1c
        /*003a*/ 	.short	(.L_548 - .L_547)


	//   ....[0]....
.L_547:
        /*003c*/ 	.word	0x000000c0


	//----- nvinfo : EIATTR_MAX_THREADS
	.align		4
.L_548:
        /*0040*/ 	.byte	0x04, 0x05
        /*0042*/ 	.short	(.L_550 - .L_549)
.L_549:
        /*0044*/ 	.word	0x00000400
        /*0048*/ 	.word	0x00000001
        /*004c*/ 	.word	0x00000001


	//----- nvinfo : EIATTR_CBANK_PARAM_SIZE
	.align		4
.L_550:
        /*0050*/ 	.byte	0x03, 0x19
        /*0052*/ 	.short	0x0010


	//----- nvinfo : EIATTR_PARAM_CBANK
	.align		4
        /*0054*/ 	.byte	0x04, 0x0a
        /*0056*/ 	.short	(.L_552 - .L_551)
	.align		4
.L_551:
        /*0058*/ 	.word	index@(.nv.constant0._ZN2at6native45_GLOBAL__N__efdd3984_12_NLLLoss2d_cu_e9278b4638nll_loss2d_forward_size_average_kernelIN3c108BFloat16EEEvPT_PKS5_)
        /*005c*/ 	.short	0x0380
        /*005e*/ 	.short	0x0010


	//----- nvinfo : EIATTR_SW_WAR
	.align		4
.L_552:
        /*0060*/ 	.byte	0x04, 0x36
        /*0062*/ 	.short	(.L_554 - .L_553)
.L_553:
        /*0064*/ 	.word	0x00000008
.L_554:


//--------------------- .nv.info._ZN2at6native45_GLOBAL__N__efdd3984_12_NLLLoss2d_cu_e9278b4625nll_loss2d_forward_kernelIN3c108BFloat16EfiEEvPT_S6_PKS5_PKlS8_iiil --------------------------
	.section	.nv.info._ZN2at6native45_GLOBAL__N__efdd3984_12_NLLLoss2d_cu_e9278b4625nll_loss2d_forward_kernelIN3c108BFloat16EfiEEvPT_S6_PKS5_PKlS8_iiil,"",@"SHT_CUDA_INFO"
	.sectionflags	@""
	.align	4


	//----- nvinfo : EIATTR_CUDA_API_VERSION
	.align		4
        /*0000*/ 	.byte	0x04, 0x37
        /*0002*/ 	.short	(.L_556 - .L_555)
.L_555:
        /*0004*/ 	.word	0x00000082


	//----- nvinfo : EIATTR_KPARAM_INFO
	.align		4
.L_556:
        /*0008*/ 	.byte	0x04, 0x17
        /*000a*/ 	.short	(.L_558 - .L_557)
.L_557:
        /*000c*/ 	.word	0x00000000
        /*0010*/ 	.short	0x0008
        /*0012*/ 	.short	0x0038
        /*0014*/ 	.byte	0x00, 0xf0, 0x21, 0x00


	//----- nvinfo : EIATTR_KPARAM_INFO
	.align		4
.L_558:
        /*0018*/ 	.byte	0x04, 0x17
        /*001a*/ 	.short	(.L_560 - .L_559)
.L_559:
        /*001c*/ 	.word	0x00000000
        /*0020*/ 	.short	0x0007
        /*0022*/ 	.short	0x0030
        /*0024*/ 	.byte	0x00, 0xf0, 0x11, 0x00


	//----- nvinfo : EIATTR_KPARAM_INFO
	.align		4
.L_560:
        /*0028*/ 	.byte	0x04, 0x17
        /*002a*/ 	.short	(.L_562 - .L_561)
.L_561:
        /*002c*/ 	.word	0x00000000
        /*0030*/ 	.short	0x0006
        /*0032*/ 	.short	0x002c
        /*0034*/ 	.byte	0x00, 0xf0, 0x11, 0x00


	//----- nvinfo : EIATTR_KPARAM_INFO
	.align		4
.L_562:
        /*0038*/ 	.byte	0x04, 0x17
        /*003a*/ 	.short	(.L_564 - .L_563)
.L_563:
        /*003c*/ 	.word	0x00000000
        /*0040*/ 	.short	0x0005
        /*0042*/ 	.short	0x0028
        /*0044*/ 	.byte	0x00, 0xf0, 0x11, 0x00


	//----- nvinfo : EIATTR_KPARAM_INFO
	.align		4
.L_564:
        /*0048*/ 	.byte	0x04, 0x17
        /*004a*/ 	.short	(.L_566 - .L_565)
.L_565:
        /*004c*/ 	.word	0x00000000
        /*0050*/ 	.short	0x0004
        /*0052*/ 	.short	0x0020
        /*0054*/ 	.byte	0x00, 0xf5, 0x21, 0x00


	//----- nvinfo : EIATTR_KPARAM_INFO
	.align		4
.L_566:
        /*0058*/ 	.byte	0x04, 0x17
        /*005a*/ 	.short	(.L_568 - .L_567)
.L_567:
        /*005c*/ 	.word	0x00000000
        /*0060*/ 	.short	0x0003
        /*0062*/ 	.short	0x0018
        /*0064*/ 	.byte	0x00, 0xf5, 0x21, 0x00


	//----- nvinfo : EIATTR_KPARAM_INFO
	.align		4
.L_568:
        /*0068*/ 	.byte	0x04, 0x17
        /*006a*/ 	.short	(.L_570 - .L_569)
.L_569:
        /*006c*/ 	.word	0x00000000
        /*0070*/ 	.short	0x0002
        /*0072*/ 	.short	0x0010
        /*0074*/ 	.byte	0x00, 0xf5, 0x21, 0x00


	//----- nvinfo : EIATTR_KPARAM_INFO
	.align		4
.L_570:
        /*0078*/ 	.byte	0x04, 0x17
        /*007a*/ 	.short	(.L_572 - .L_571)
.L_571:
        /*007c*/ 	.word	0x00000000
        /*0080*/ 	.short	0x0001
        /*0082*/ 	.short	0x0008
        /*0084*/ 	.byte	0x00, 0xf5, 0x21, 0x00


	//----- nvinfo : EIATTR_KPARAM_INFO
	.align		4
.L_572:
        /*0088*/ 	.byte	0x04, 0x17
        /*008a*/ 	.short	(.L_574 - .L_573)
.L_573:
        /*008c*/ 	.word	0x00000000
        /*0090*/ 	.short	0x0000
        /*0092*/ 	.short	0x0000
        /*0094*/ 	.byte	0x00, 0xf5, 0x21, 0x00


	//----- nvinfo : EIATTR_SPARSE_MMA_MASK
	.align		4
.L_574:
        /*0098*/ 	.byte	0x03, 0x50
        /*009a*/ 	.short	0x0000


	//----- nvinfo : EIATTR_MAXREG_COUNT
	.align		4
        /*009c*/ 	.byte	0x03, 0x1b
        /*009e*/ 	.short	0x0040


	//----- nvinfo : EIATTR_NUM_BARRIERS
	.align		4
        /*00a0*/ 	.byte	0x02, 0x4c
        /*00a2*/ 	.byte	0x01
	.zero		1


	//----- nvinfo : EIATTR_EXTERNS
	.align		4
        /*00a4*/ 	.byte	0x04, 0x0f
        /*00a6*/ 	.short	(.L_576 - .L_575)


	//   ....[0]....
	.align		4
.L_575:
        /*00a8*/ 	.word	index@(__assertfail)


	//----- nvinfo : EIATTR_MERCURY_ISA_VERSION
	.align		4
.L_576:
        /*00ac*/ 	.byte	0x03, 0x5f
        /*00ae*/ 	.short	0x0101


	//----- nvinfo : EIATTR_COOP_GROUP_MASK_REGIDS
	.align		4
        /*00b0*/ 	.byte	0x04, 0x29
        /*00b2*/ 	.short	(.L_578 - .L_577)


	//   ....[0]....
.L_577:
        /*00b4*/ 	.word	0xffffffff


	//   ....[1]....
        /*00b8*/ 	.word	0xffffffff


	//   ....[2]....
        /*00bc*/ 	.word	0xffffffff


	//   ....[3]....
        /*00c0*/ 	.word	0xffffffff


	//   ....[4]....
        /*00c4*/ 	.word	0xffffffff


	//   ....[5]....
        /*00c8*/ 	.word	0xffffffff


	//   ....[6]....
        /*00cc*/ 	.word	0xffffffff


	//   ....[7]....
        /*00d0*/ 	.word	0xffffffff


	//   ....[8]....
        /*00d4*/ 	.word	0xffffffff


	//   ....[9]....
        /*00d8*/ 	.word	0xffffffff


	//   ....[10]....
        /*00dc*/ 	.word	0xffffffff


	//   ....[11]....
        /*00e0*/ 	.word	0xffffffff


	//   ....[12]....
        /*00e4*/ 	.word	0xffffffff


	//   ....[13]....
        /*00e8*/ 	.word	0xffffffff


	//   ....[14]....
        /*00ec*/ 	.word	0xffffffff


	//   ....[15]....
        /*00f0*/ 	.word	0xffffffff


	//   ....[16]....
        /*00f4*/ 	.word	0xffffffff


	//   ....[17]....
        /*00f8*/ 	.word	0xffffffff


	//   ....[18]....
        /*00fc*/ 	.word	0xffffffff


	//   ....[19]....
        /*0100*/ 	.word	0xffffffff


	//   ....[20]....
        /*0104*/ 	.word	0x0500000f


	//   ....[21]....
        /*0108*/ 	.word	0x0500000f


	//   ....[22]....
        /*010c*/ 	.word	0x0500000f


	//   ....[23]....
        /*0110*/ 	.word	0x0500000f


	//   ....[24]....
        /*0114*/ 	.word	0x0500000f


	//   ....[25]....
        /*0118*/ 	.word	0x0500000f


	//   ....[26]....
        /*011c*/ 	.word	0x0500000f


	//   ....[27]....
        /*0120*/ 	.word	0x0500000f


	//   ....[28]....
        /*0124*/ 	.word	0x0500000f


	//   ....[29]....
        /*0128*/ 	.word	0x0500000f


	//   ....[30]....
        /*012c*/ 	.word	0x0500000f


	//   ....[31]....
        /*0130*/ 	.word	0x0500000f


	//   ....[32]....
        /*0134*/ 	.word	0x0500000f


	//   ....[33]....
        /*0138*/ 	.word	0x0500000f


	//   ....[34]....
        /*013c*/ 	.word	0x0500000f


	//----- nvinfo : EIATTR_COOP_GROUP_INSTR_OFFSETS
	.align		4
.L_578:
        /*0140*/ 	.byte	0x04, 0x28
        /*0142*/ 	.short	(.L_580 - .L_579)


	//   ....[0]....
.L_579:
        /*0144*/ 	.word	0x00000bd0


	//   ....[1]....
        /*0148*/ 	.word	0x00000bf0


	//   ....[2]....
        /*014c*/ 	.word	0x00000c10


	//   ....[3]....
        /*0150*/ 	.word	0x00000c30


	//   ....[4]....
        /*0154*/ 	.word	0x00000c50


	//   ....[5]....
        /*0158*/ 	.word	0x00000dd0


	//   ....[6]....
        /*015c*/ 	.word	0x00000df0


	//   ....[7]....
        /*0160*/ 	.word	0x00000e10


	//   ....[8]....
        /*0164*/ 	.word	0x00000e30


	//   ....[9]....
        /*0168*/ 	.word	0x00000e50


	//   ....[10]....
        /*016c*/ 	.word	0x00000eb0


	//   ....[11]....
        /*0170*/ 	.word	0x00000ed0


	//   ....[12]....
        /*0174*/ 	.word	0x00000ef0


	//   ....[13]....
        /*0178*/ 	.word	0x00000f10


	//   ....[14]....
        /*017c*/ 	.word	0x00000f30


	//   ....[15]....
        /*0180*/ 	.word	0x00001060


	//   ....[16]....
        /*0184*/ 	.word	0x00001090


	//   ....[17]....
        /*0188*/ 	.word	0x000010b0


	//   ....[18]....
        /*018c*/ 	.word	0x000010d0


	//   ....[19]....
        /*0190*/ 	.word	0x000010f0


	//   ....[20]....
        /*0194*/ 	.word	0x00001370


	//   ....[21]....
        /*0198*/ 	.word	0x000013d0


	//   ....[22]....
        /*019c*/ 	.word	0x00001430


	//   ....[23]....
        /*01a0*/ 	.word	0x00001490


	//   ....[24]....
        /*01a4*/ 	.word	0x000014f0


	//   ....[25]....
        /*01a8*/ 	.word	0x00001570


	//   ....[26]....
        /*01ac*/ 	.word	0x000015d0


	//   ....[27]....
        /*01b0*/ 	.word	0x00001630


	//   ....[28]....
        /*01b4*/ 	.word	0x00001690


	//   ....[29]....
        /*01b8*/ 	.word	0x000016f0


	//   ....[30]....
        /*01bc*/ 	.word	0x00001780


	//   ....[31]....
        /*01c0*/ 	.word	0x00001800


	//   ....[32]....
        /*01c4*/ 	.word	0x00001860


	//   ....[33]....
        /*01c8*/ 	.word	0x000018c0


	//   ....[34]....
        /*01cc*/ 	.word	0x00001920


	//----- nvinfo : EIATTR_VRC_CTA_INIT_COUNT
	.align		4
.L_580:
        /*01d0*/ 	.byte	0x02, 0x4a
	.zero		1
	.zero		1


	//----- nvinfo : EIATTR_SYSCALL_OFFSETS
	.align		4
        /*01d4*/ 	.byte	0x04, 0x46
        /*01d6*/ 	.short	(.L_582 - .L_581)


	//   ....[0]....
.L_581:
        /*01d8*/ 	.word	0x000004a0


	//   ....[1]....
        /*01dc*/ 	.word	0x00000640


	//   ....[2]....
        /*01e0*/ 	.word	0x00000930


	//   ....[3]....
        /*01e4*/ 	.word	0x00000a90


	//----- nvinfo : EIATTR_ATOM16_EMUL_INSTR_REG_MAP
	.align		4
.L_582:
        /*01e8*/ 	.byte	0x04, 0x2e
        /*01ea*/ 	.short	(.L_584 - .L_583)


	//   ....[0]....
.L_583:
        /*01ec*/ 	.word	0x00001190
        /*01f0*/ 	.short	0x000a
        /*01f2*/ 	.short	0x0000


	//   ....[1]....
        /*01f4*/ 	.word	0x000011e0
        /*01f8*/ 	.short	0x000a
        /*01fa*/ 	.short	0x0000


	//   ....[2]....
        /*01fc*/ 	.word	0x00001280
        /*0200*/ 	.short	0x0008
        /*0202*/ 	.short	0x0000


	//   ....[3]....
        /*0204*/ 	.word	0x000012d0
        /*0208*/ 	.short	0x0008
        /*020a*/ 	.short	0x0000


	//----- nvinfo : EIATTR_EXIT_INSTR_OFFSETS
	.align		4
.L_584:
        /*020c*/ 	.byte	0x04, 0x1c
        /*020e*/ 	.short	(.L_586 - .L_585)


	//   ....[0]....
.L_585:
        /*0210*/ 	.word	0x00001050


	//   ....[1]....
        /*0214*/ 	.word	0x00001100


	//   ....[2]....
        /*0218*/ 	.word	0x00001310


	//----- nvinfo : EIATTR_MAX_THREADS
	.align		4
.L_586:
        /*021c*/ 	.byte	0x04, 0x05
        /*021e*/ 	.short	(.L_588 - .L_587)
.L_587:
        /*0220*/ 	.word	0x00000400
        /*0224*/ 	.word	0x00000001
        /*0228*/ 	.word	0x00000001


	//----- nvinfo : EIATTR_CRS_STACK_SIZE
	.align		4
.L_588:
        /*022c*/ 	.byte	0x04, 0x1e
        /*022e*/ 	.short	(.L_590 - .L_589)
.L_589:
        /*0230*/ 	.word	0x00000000


	//----- nvinfo : EIATTR_CBANK_PARAM_SIZE
	.align		4
.L_590:
        /*0234*/ 	.byte	0x03, 0x19
        /*0236*/ 	.short	0x0040


	//----- nvinfo : EIATTR_PARAM_CBANK
	.align		4
        /*0238*/ 	.byte	0x04, 0x0a
        /*023a*/ 	.short	(.L_592 - .L_591)
	.align		4
.L_591:
        /*023c*/ 	.word	index@(.nv.constant0._ZN2at6native45_GLOBAL__N__efdd3984_12_NLLLoss2d_cu_e9278b4625nll_loss2d_forward_kernelIN3c108BFloat16EfiEEvPT_S6_PKS5_PKlS8_iiil)
        /*0240*/ 	.short	0x0380
        /*0242*/ 	.short	0x0040


	//----- nvinfo : EIATTR_SW_WAR
	.align		4
.L_592:
        /*0244*/ 	.byte	0x04, 0x36
        /*0246*/ 	.short	(.L_594 - .L_593)
.L_593:
        /*0248*/ 	.word	0x00000008
.L_594:


//--------------------- .nv.info._ZN2at6native45_GLOBAL__N__efdd3984_12_NLLLoss2d_cu_e9278b4625nll_loss2d_forward_kernelIN3c104HalfEflEEvPT_S6_PKS5_PKlS8_iiil --------------------------
	.section	.nv.info._ZN2at6native45_GLOBAL__N__efdd3984_12_NLLLoss2d_cu_e9278b4625nll_loss2d_forward_kernelIN3c104HalfEflEEvPT_S6_PKS5_PKlS8_iiil,"",@"SHT_CUDA_INFO"
	.sectionflags	@""
	.align	4


	//----- nvinfo : EIATTR_CUDA_API_VERSION
	.align		4
        /*0000*/ 	.byte	0x04, 0x37
        /*0002*/ 	.short	(.L_596 - .L_595)
.L_595:
        /*0004*/ 	.word	0x00000082


	//----- nvinfo : EIATTR_KPARAM_INFO
	.align		4
.L_596:
        /*0008*/ 	.byte	0x04, 0x17
        /*000a*/ 	.short	(.L_598 - .L_597)
.L_597:
        /*000c*/ 	.word	0x00000000
        /*0010*/ 	.short	0x0008
        /*0012*/ 	.short	0x0038
        /*0014*/ 	.byte	0x00, 0xf0, 0x21, 0x00


	//----- nvinfo : EIATTR_KPARAM_INFO
	.align		4
.L_598:
        /*0018*/ 	.byte	0x04, 0x17
        /*001a*/ 	.short	(.L_600 - .L_599)
.L_599:
        /*001c*/ 	.word	0x00000000
        /*0020*/ 	.short	0x0007
        /*0022*/ 	.short	0x0030
        /*0024*/ 	.byte	0x00, 0xf0, 0x11, 0x00


	//----- nvinfo : EIATTR_KPARAM_INFO
	.align		4
.L_600:
        /*0028*/ 	.byte	0x04, 0x17
        /*002a*/ 	.short	(.L_602 - .L_601)
.L_601:
        /*002c*/ 	.word	0x00000000
        /*0030*/ 	.short	0x0006
        /*0032*/ 	.short	0x002c
        /*0034*/ 	.byte	0x00, 0xf0, 0x11, 0x00


	//----- nvinfo : EIATTR_KPARAM_INFO
	.align		4
.L_602:
        /*0038*/ 	.byte	0x04, 0x17
        /*003a*/ 	.short	(.L_604 - .L_603)
.L_603:
        /*003c*/ 	.word	0x00000000
        /*0040*/ 	.short	0x0005
        /*0042*/ 	.short	0x0028
        /*0044*/ 	.byte	0x00, 0xf0, 0x11, 0x00


	//----- nvinfo : EIATTR_KPARAM_INFO
	.align		4
.L_604:
        /*0048*/ 	.byte	0x04, 0x17
        /*004a*/ 	.short	(.L_606 - .L_605)
.L_605:
        /*004c*/ 	.word	0x00000000
        /*0050*/ 	.short	0x0004
        /*0052*/ 	.short	0x0020
        /*0054*/ 	.byte	0x00, 0xf5, 0x21, 0x00


	//----- nvinfo : EIATTR_KPARAM_INFO
	.align		4
.L_606:
        /*0058*/ 	.byte	0x04, 0x17
        /*005a*/ 	.short	(.L_608 - .L_607)
.L_607:
        /*005c*/ 	.word	0x00000000
        /*0060*/ 	.short	0x0003
        /*0062*/ 	.short	0x0018
        /*0064*/ 	.byte	0x00, 0xf5, 0x21, 0x00


	//----- nvinfo : EIATTR_KPARAM_INFO
	.align		4
.L_608:
        /*0068*/ 	.byte	0x04, 0x17
        /*006a*/ 	.short	(.L_610 - .L_609)
.L_609:
        /*006c*/ 	.word	0x00000000
        /*0070*/ 	.short	0x0002
        /*0072*/ 	.short	0x0010
        /*0074*/ 	.byte	0x00, 0xf5, 0x21, 0x00


	//----- nvinfo : EIATTR_KPARAM_INFO
	.align		4
.L_610:
        /*0078*/ 	.byte	0x04, 0x17
        /*007a*/ 	.short	(.L_612 - .L_611)
.L_611:
        /*007c*/ 	.word	0x00000000
        /*0080*/ 	.short	0x0001
        /*0082*/ 	.short	0x0008
        /*0084*/ 	.byte	0x00, 0xf5, 0x21, 0x00


	//----- nvinfo : EIATTR_KPARAM_INFO
	.align		4
.L_612:
        /*0088*/ 	.byte	0x04, 0x17
        /*008a*/ 	.short	(.L_614 - .L_613)
.L_613:
        /*008c*/ 	.word	0x00000000
        /*0090*/ 	.short	0x0000
        /*0092*/ 	.short	0x0000
        /*0094*/ 	.byte	0x00, 0xf5, 0x21, 0x00


	//----- nvinfo : EIATTR_SPARSE_MMA_MASK
	.align		4
.L_614:
        /*0098*/ 	.byte	0x03, 0x50
        /*009a*/ 	.short	0x0000


	//----- nvinfo : EIATTR_MAXREG_COUNT
	.align		4
        /*009c*/ 	.byte	0x03, 0x1b
        /*009e*/ 	.short	0x0040


	//----- nvinfo : EIATTR_NUM_BARRIERS
	.align		4
        /*00a0*/ 	.byte	0x02, 0x4c
        /*00a2*/ 	.byte	0x01
	.zero		1


	//----- nvinfo : EIATTR_EXTERNS
	.align		4
        /*00a4*/ 	.byte	0x04, 0x0f
        /*00a6*/ 	.short	(.L_616 - .L_615)


	//   ....[0]....
	.align		4
.L_615:
        /*00a8*/ 	.word	index@(__assertfail)


	//----- nvinfo : EIATTR_MERCURY_ISA_VERSION
	.align		4
.L_616:
        /*00ac*/ 	.byte	0x03, 0x5f
        /*00ae*/ 	.short	0x0101


	//----- nvinfo : EIATTR_COOP_GROUP_MASK_REGIDS
	.align		4
        /*00b0*/ 	.byte	0x04, 0x29
        /*00b2*/ 	.short	(.L_618 - .L_617)


	//   ....[0]....
.L_617:
        /*00b4*/ 	.word	0xffffffff


	//   ....[1]....
        /*00b8*/ 	.word	0xffffffff


	//   ....[2]....
        /*00bc*/ 	.word	0xffffffff


	//   ....[3]....
        /*00c0*/ 	.word	0xffffffff


	//   ....[4]....
        /*00c4*/ 	.word	0xffffffff


	//   ....[5]....
        /*00c8*/ 	.word	0xffffffff


	//   ....[6]....
        /*00cc*/ 	.word	0xffffffff


	//   ....[7]....
        /*00d0*/ 	.word	0xffffffff


	//   ....[8]....
        /*00d4*/ 	.word	0xffffffff


	//   ....[9]....
        /*00d8*/ 	.word	0xffffffff


	//   ....[10]....
        /*00dc*/ 	.word	0xffffffff


	//   ....[11]....
        /*00e0*/ 	.word	0xffffffff


	//   ....[12]....
        /*00e4*/ 	.word	0xffffffff


	//   ....[13]....
        /*00e8*/ 	.word	0xffffffff


	//   ....[14]....
        /*00ec*/ 	.word	0xffffffff


	//   ....[15]....
        /*00f0*/ 	.word	0xffffffff


	//   ....[16]....
        /*00f4*/ 	.word	0xffffffff


	//   ....[17]....
        /*00f8*/ 	.word	0xffffffff


	//   ....[18]....
        /*00fc*/ 	.word	0xffffffff


	//   ....[19]....
        /*0100*/ 	.word	0xffffffff


	//   ....[20]....
        /*0104*/ 	.word	0x0500000f


	//   ....[21]....
        /*0108*/ 	.word	0x0500000f


	//   ....[22]....
        /*010c*/ 	.word	0x0500000f


	//   ....[23]....
        /*0110*/ 	.word	0x0500000f


	//   ....[24]....
        /*0114*/ 	.word	0x0500000f


	//   ....[25]....
        /*0118*/ 	.word	0x0500000f


	//   ....[26]....
        /*011c*/ 	.word	0x0500000f


	//   ....[27]....
        /*0120*/ 	.word	0x0500000f


	//   ....[28]....
        /*0124*/ 	.word	0x0500000f


	//   ....[29]....
        /*0128*/ 	.word	0x0500000f


	//   ....[30]....
        /*012c*/ 	.word	0x0500000f


	//   ....[31]....
        /*0130*/ 	.word	0x0500000f


	//   ....[32]....
        /*0134*/ 	.word	0x0500000f


	//   ....[33]....
        /*0138*/ 	.word	0x0500000f


	//   ....[34]....
        /*013c*/ 	.word	0x0500000f


	//----- nvinfo : EIATTR_COOP_GROUP_INSTR_OFFSETS
	.align		4
.L_618:
        /*0140*/ 	.byte	0x04, 0x28
        /*0142*/ 	.short	(.L_620 - .L_619)


	//   ....[0]....
.L_619:
        /*0144*/ 	.word	0x00000df0


	//   ....[1]....
        /*0148*/ 	.word	0x00000e10


	//   ....[2]....
        /*014c*/ 	.word	0x00000e30


	//   ....[3]....
        /*0150*/ 	.word	0x00000e50


	//   ....[4]....
        /*0154*/ 	.word	0x00000e70


	//   ....[5]....
        /*0158*/ 	.word	0x00000ff0


	//   ....[6]....
        /*015c*/ 	.word	0x00001010


	//   ....[7]....
        /*0160*/ 	.word	0x00001030


	//   ....[8]....
        /*0164*/ 	.word	0x00001050


	//   ....[9]....
        /*0168*/ 	.word	0x00001070


	//   ....[10]....
        /*016c*/ 	.word	0x000010d0


	//   ....[11]....
        /*0170*/ 	.word	0x000010f0


	//   ....[12]....
        /*0174*/ 	.word	0x00001110


	//   ....[13]....
        /*0178*/ 	.word	0x00001130


	//   ....[14]....
        /*017c*/ 	.word	0x00001150


	//   ....[15]....
        /*0180*/ 	.word	0x00001280


	//   ....[16]....
        /*0184*/ 	.word	0x000012b0


	//   ....[17]....
        /*0188*/ 	.word	0x000012d0


	//   ....[18]....
        /*018c*/ 	.word	0x000012f0


	//   ....[19]....
        /*0190*/ 	.word	0x00001310


	//   ....[20]....
        /*0194*/ 	.word	0x00001590


	//   ....[21]....
        /*0198*/ 	.word	0x000015f0


	//   ....[22]....
        /*019c*/ 	.word	0x00001650


	//   ....[23]....
        /*01a0*/ 	.word	0x000016b0


	//   ....[24]....
        /*01a4*/ 	.word	0x00001710


	//   ....[25]....
        /*01a8*/ 	.word	0x00001790


	//   ....[26]....
        /*01ac*/ 	.word	0x000017f0


	//   ....[27]....
        /*01b0*/ 	.word	0x00001850


	//   ....[28]....
        /*01b4*/ 	.word	0x000018b0


	//   ....[29]....
        /*01b8*/ 	.word	0x00001910


	//   ....[30]....
        /*01bc*/ 	.word	0x000019a0


	//   ....[31]....
        /*01c0*/ 	.word	0x00001a20


	//   ....[32]....
        /*01c4*/ 	.word	0x00001a80


	//   ....[33]....
        /*01c8*/ 	.word	0x00001ae0


	//   ....[34]....
        /*01cc*/ 	.word	0x00001b40


	//----- nvinfo : EIATTR_VRC_CTA_INIT_COUNT
	.align		4
.L_620:
        /*01d0*/ 	.byte	0x02, 0x4a
	.zero		1
	.zero		1


	//----- nvinfo : EIATTR_SYSCALL_OFFSETS
	.align		4
        /*01d4*/ 	.byte	0x04, 0x46
        /*01d6*/ 	.short	(.L_622 - .L_621)


	//   ....[0]....
.L_621:
        /*01d8*/ 	.word	0x00000580


	//   ....[1]....
        /*01dc*/ 	.word	0x00000790


	//   ....[2]....
        /*01e0*/ 	.word	0x00000ac0


	//   ....[3]....
        /*01e4*/ 	.word	0x00000cb0


	//----- nvinfo : EIATTR_ATOM16_EMUL_INSTR_REG_MAP
	.align		4
.L_622:
        /*01e8*/ 	.byte	0x04, 0x2e
        /*01ea*/ 	.short	(.L_624 - .L_623)


	//   ....[0]....
.L_623:
        /*01ec*/ 	.word	0x000013b0
        /*01f0*/ 	.short	0x000a
        /*01f2*/ 	.short	0x0000


	//   ....[1]....
        /*01f4*/ 	.word	0x00001400
        /*01f8*/ 	.short	0x000a
        /*01fa*/ 	.short	0x0000


	//   ....[2]....
        /*01fc*/ 	.word	0x000014a0
        /*0200*/ 	.short	0x0006
        /*0202*/ 	.short	0x0000


	//   ....[3]....
        /*0204*/ 	.word	0x000014f0
        /*0208*/ 	.short	0x0006
        /*020a*/ 	.short	0x0000


	//----- nvinfo : EIATTR_EXIT_INSTR_OFFSETS
	.align		4
.L_624:
        /*020c*/ 	.byte	0x04, 0x1c
        /*020e*/ 	.short	(.L_626 - .L_625)


	//   ....[0]....
.L_625:
        /*0210*/ 	.word	0x00001270


	//   ....[1]....
        /*0214*/ 	.word	0x00001320


	//   ....[2]....
        /*0218*/ 	.word	0x00001530


	//----- nvinfo : EIATTR_MAX_THREADS
	.align		4
.L_626:
        /*021c*/ 	.byte	0x04, 0x05
        /*021e*/ 	.short	(.L_628 - .L_627)
.L_627:
        /*0220*/ 	.word	0x00000400
        /*0224*/ 	.word	0x00000001
        /*0228*/ 	.word	0x00000001


	//----- nvinfo : EIATTR_CRS_STACK_SIZE
	.align		4
.L_628:
        /*022c*/ 	.byte	0x04, 0x1e
        /*022e*/ 	.short	(.L_630 - .L_629)
.L_629:
        /*0230*/ 	.word	0x00000000


	//----- nvinfo : EIATTR_CBANK_PARAM_SIZE
	.align		4
.L_630:
        /*0234*/ 	.byte	0x03, 0x19
        /*0236*/ 	.short	0x0040


	//----- nvinfo : EIATTR_PARAM_CBANK
	.align		4
        /*0238*/ 	.byte	0x04, 0x0a
        /*023a*/ 	.short	(.L_632 - .L_631)
	.align		4
.L_631:
        /*023c*/ 	.word	index@(.nv.constant0._ZN2at6native45_GLOBAL__N__efdd3984_12_NLLLoss2d_cu_e9278b4625nll_loss2d_forward_kernelIN3c104HalfEflEEvPT_S6_PKS5_PKlS8_iiil)
        /*0240*/ 	.short	0x0380
        /*0242*/ 	.short	0x0040


	//----- nvinfo : EIATTR_SW_WAR
	.align		4
.L_632:
        /*0244*/ 	.byte	0x04, 0x36
        /*0246*/ 	.short	(.L_634 - .L_633)
.L_633:
        /*0248*/ 	.word	0x00000008
.L_634:


//--------------------- .nv.info._ZN2at6native45_GLOBAL__N__efdd3984_12_NLLLoss2d_cu_e9278b4638nll_loss2d_forward_size_average_kernelIN3c104HalfEEEvPT_PKS5_ --------------------------
	.section	.nv.info._ZN2at6native45_GLOBAL__N__efdd3984_12_NLLLoss2d_cu_e9278b4638nll_loss2d_forward_size_average_kernelIN3c104HalfEEEvPT_PKS5_,"",@"SHT_CUDA_INFO"
	.sectionflags	@""
	.align	4


	//----- nvinfo : EIATTR_CUDA_API_VERSION
	.align		4
        /*0000*/ 	.byte	0x04, 0x37
        /*0002*/ 	.short	(.L_636 - .L_635)
.L_635:
        /*0004*/ 	.word	0x00000082


	//----- nvinfo : EIATTR_KPARAM_INFO
	.align		4
.L_636:
        /*0008*/ 	.byte	0x04, 0x17
        /*000a*/ 	.short	(.L_638 - .L_637)
.L_637:
        /*000c*/ 	.word	0x00000000
        /*0010*/ 	.short	0x0001
        /*0012*/ 	.short	0x0008
        /*0014*/ 	.byte	0x00, 0xf5, 0x21, 0x00


	//----- nvinfo : EIATTR_KPARAM_INFO
	.align		4
.L_638:
        /*0018*/ 	.byte	0x04, 0x17
        /*001a*/ 	.short	(.L_640 - .L_639)
.L_639:
        /*001c*/ 	.word	0x00000000
        /*0020*/ 	.short	0x0000
        /*0022*/ 	.short	0x0000
        /*0024*/ 	.byte	0x00, 0xf5, 0x21, 0x00


	//----- nvinfo : EIATTR_SPARSE_MMA_MASK
	.align		4
.L_640:
        /*0028*/ 	.byte	0x03, 0x50
        /*002a*/ 	.short	0x0000


	//----- nvinfo : EIATTR_MAXREG_COUNT
	.align		4
        /*002c*/ 	.byte	0x03, 0x1b
        /*002e*/ 	.short	0x0040


	//----- nvinfo : EIATTR_MERCURY_ISA_VERSION
	.align		4
        /*0030*/ 	.byte	0x03, 0x5f
        /*0032*/ 	.short	0x0101


	//----- nvinfo : EIATTR_VRC_CTA_INIT_COUNT
	.align		4
        /*0034*/ 	.byte	0x02, 0x4a
	.zero		1
	.zero		1


	//----- nvinfo : EIATTR_EXIT_INSTR_OFFSETS
	.align		4
        /*0038*/ 	.byte	0x04, 0x1c
        /*003a*/ 	.short	(.L_642 - .L_641)


	//   ....[0]....
.L_641:
        /*003c*/ 	.word	0x000000c0


	//----- nvinfo : EIATTR_MAX_THREADS
	.align		4
.L_642:
        /*0040*/ 	.byte	0x04, 0x05
        /*0042*/ 	.short	(.L_644 - .L_643)
.L_643:
        /*0044*/ 	.word	0x00000400
        /*0048*/ 	.word	0x00000001
        /*004c*/ 	.word	0x00000001


	//----- nvinfo : EIATTR_CBANK_PARAM_SIZE
	.align		4
.L_644:
        /*0050*/ 	.byte	0x03, 0x19
        /*0052*/ 	.short	0x0010


	//----- nvinfo : EIATTR_PARAM_CBANK
	.align		4
        /*0054*/ 	.byte	0x04, 0x0a
        /*0056*/ 	.short	(.L_646 - .L_645)
	.align		4
.L_645:
        /*0058*/ 	.word	index@(.nv.constant0._ZN2at6native45_GLOBAL__N__efdd3984_12_NLLLoss2d_cu_e9278b4638nll_loss2d_forward_size_average_kernelIN3c104HalfEEEvPT_PKS5_)
        /*005c*/ 	.short	0x0380
        /*005e*/ 	.short	0x0010


	//----- nvinfo : EIATTR_SW_WAR
	.align		4
.L_646:
        /*0060*/ 	.byte	0x04, 0x36
        /*0062*/ 	.short	(.L_648 - .L_647)
.L_647:
        /*0064*/ 	.word	0x00000008
.L_648:


//--------------------- .nv.info._ZN2at6native45_GLOBAL__N__efdd3984_12_NLLLoss2d_cu_e9278b4625nll_loss2d_forward_kernelIN3c104HalfEfiEEvPT_S6_PKS5_PKlS8_iiil --------------------------
	.section	.nv.info._ZN2at6native45_GLOBAL__N__efdd3984_12_NLLLoss2d_cu_e9278b4625nll_loss2d_forward_kernelIN3c104HalfEfiEEvPT_S6_PKS5_PKlS8_iiil,"",@"SHT_CUDA_INFO"
	.sectionflags	@""
	.align	4


	//----- nvinfo : EIATTR_CUDA_API_VERSION
	.align		4
        /*0000*/ 	.byte	0x04, 0x37
        /*0002*/ 	.short	(.L_650 - .L_649)
.L_649:
        /*0004*/ 	.word	0x00000082


	//----- nvinfo : EIATTR_KPARAM_INFO
	.align		4
.L_650:
        /*0008*/ 	.byte	0x04, 0x17
        /*000a*/ 	.short	(.L_652 - .L_651)
.L_651:
        /*000c*/ 	.word	0x00000000
        /*0010*/ 	.short	0x0008
        /*0012*/ 	.short	0x0038
        /*0014*/ 	.byte	0x00, 0xf0, 0x21, 0x00


	//----- nvinfo : EIATTR_KPARAM_INFO
	.align		4
.L_652:
        /*0018*/ 	.byte	0x04, 0x17
        /*001a*/ 	.short	(.L_654 - .L_653)
.L_653:
        /*001c*/ 	.word	0x00000000
        /*0020*/ 	.short	0x0007
        /*0022*/ 	.short	0x0030
        /*0024*/ 	.byte	0x00, 0xf0, 0x11, 0x00


	//----- nvinfo : EIATTR_KPARAM_INFO
	.align		4
.L_654:
        /*0028*/ 	.byte	0x04, 0x17
        /*002a*/ 	.short	(.L_656 - .L_655)
.L_655:
        /*002c*/ 	.word	0x00000000
        /*0030*/ 	.short	0x0006
        /*0032*/ 	.short	0x002c
        /*0034*/ 	.byte	0x00, 0xf0, 0x11, 0x00


	//----- nvinfo : EIATTR_KPARAM_INFO
	.align		4
.L_656:
        /*0038*/ 	.byte	0x04, 0x17
        /*003a*/ 	.short	(.L_658 - .L_657)
.L_657:
        /*003c*/ 	.word	0x00000000
        /*0040*/ 	.short	0x0005
        /*0042*/ 	.short	0x0028
        /*0044*/ 	.byte	0x00, 0xf0, 0x11, 0x00


	//----- nvinfo : EIATTR_KPARAM_INFO
	.align		4
.L_658:
        /*0048*/ 	.byte	0x04, 0x17
        /*004a*/ 	.short	(.L_660 - .L_659)
.L_659:
        /*004c*/ 	.word	0x00000000
        /*0050*/ 	.short	0x0004
        /*0052*/ 	.short	0x0020
        /*0054*/ 	.byte	0x00, 0xf5, 0x21, 0x00


	//----- nvinfo : EIATTR_KPARAM_INFO
	.align		4
.L_660:
        /*0058*/ 	.byte	0x04, 0x17
        /*005a*/ 	.short	(.L_662 - .L_661)
.L_661:
        /*005c*/ 	.word	0x00000000
        /*0060*/ 	.short	0x0003
        /*0062*/ 	.short	0x0018
        /*0064*/ 	.byte	0x00, 0xf5, 0x21, 0x00


	//----- nvinfo : EIATTR_KPARAM_INFO
	.align		4
.L_662:
        /*0068*/ 	.byte	0x04, 0x17
        /*006a*/ 	.short	(.L_664 - .L_663)
.L_663:
        /*006c*/ 	.word	0x00000000
        /*0070*/ 	.short	0x0002
        /*0072*/ 	.short	0x0010
        /*0074*/ 	.byte	0x00, 0xf5, 0x21, 0x00


	//----- nvinfo : EIATTR_KPARAM_INFO
	.align		4
.L_664:
        /*0078*/ 	.byte	0x04, 0x17
        /*007a*/ 	.short	(.L_666 - .L_665)
.L_665:
        /*007c*/ 	.word	0x00000000
        /*0080*/ 	.short	0x0001
        /*0082*/ 	.short	0x0008
        /*0084*/ 	.byte	0x00, 0xf5, 0x21, 0x00


	//----- nvinfo : EIATTR_KPARAM_INFO
	.align		4
.L_666:
        /*0088*/ 	.byte	0x04, 0x17
        /*008a*/ 	.short	(.L_668 - .L_667)
.L_667:
        /*008c*/ 	.word	0x00000000
        /*0090*/ 	.short	0x0000
        /*0092*/ 	.short	0x0000
        /*0094*/ 	.byte	0x00, 0xf5, 0x21, 0x00


	//----- nvinfo : EIATTR_SPARSE_MMA_MASK
	.align		4
.L_668:
        /*0098*/ 	.byte	0x03, 0x50
        /*009a*/ 	.short	0x0000


	//----- nvinfo : EIATTR_MAXREG_COUNT
	.align		4
        /*009c*/ 	.byte	0x03, 0x1b
        /*009e*/ 	.short	0x0040


	//----- nvinfo : EIATTR_NUM_BARRIERS
	.align		4
        /*00a0*/ 	.byte	0x02, 0x4c
        /*00a2*/ 	.byte	0x01
	.zero		1


	//----- nvinfo : EIATTR_EXTERNS
	.align		4
        /*00a4*/ 	.byte	0x04, 0x0f
        /*00a6*/ 	.short	(.L_670 - .L_669)


	//   ....[0]....
	.align		4
.L_669:
        /*00a8*/ 	.word	index@(__assertfail)


	//----- nvinfo : EIATTR_MERCURY_ISA_VERSION
	.align		4
.L_670:
        /*00ac*/ 	.byte	0x03, 0x5f
        /*00ae*/ 	.short	0x0101


	//----- nvinfo : EIATTR_COOP_GROUP_MASK_REGIDS
	.align		4
        /*00b0*/ 	.byte	0x04, 0x29
        /*00b2*/ 	.short	(.L_672 - .L_671)


	//   ....[0]....
.L_671:
        /*00b4*/ 	.word	0xffffffff


	//   ....[1]....
        /*00b8*/ 	.word	0xffffffff


	//   ....[2]....
        /*00bc*/ 	.word	0xffffffff


	//   ....[3]....
        /*00c0*/ 	.word	0xffffffff


	//   ....[4]....
        /*00c4*/ 	.word	0xffffffff


	//   ....[5]....
        /*00c8*/ 	.word	0xffffffff


	//   ....[6]....
        /*00cc*/ 	.word	0xffffffff


	//   ....[7]....
        /*00d0*/ 	.word	0xffffffff


	//   ....[8]....
        /*00d4*/ 	.word	0xffffffff


	//   ....[9]....
        /*00d8*/ 	.word	0xffffffff


	//   ....[10]....
        /*00dc*/ 	.word	0xffffffff


	//   ....[11]....
        /*00e0*/ 	.word	0xffffffff


	//   ....[12]....
        /*00e4*/ 	.word	0xffffffff


	//   ....[13]....
        /*00e8*/ 	.word	0xffffffff


	//   ....[14]....
        /*00ec*/ 	.word	0xffffffff


	//   ....[15]....
        /*00f0*/ 	.word	0xffffffff


	//   ....[16]....
        /*00f4*/ 	.word	0xffffffff


	//   ....[17]....
        /*00f8*/ 	.word	0xffffffff


	//   ....[18]....
        /*00fc*/ 	.word	0xffffffff


	//   ....[19]....
        /*0100*/ 	.word	0xffffffff


	//   ....[20]....
        /*0104*/ 	.word	0x0500000f


	//   ....[21]....
        /*0108*/ 	.word	0x0500000f


	//   ....[22]....
        /*010c*/ 	.word	0x0500000f


	//   ....[23]....
        /*0110*/ 	.word	0x0500000f


	//   ....[24]....
        /*0114*/ 	.word	0x0500000f


	//   ....[25]....
        /*0118*/ 	.word	0x0500000f


	//   ....[26]....
        /*011c*/ 	.word	0x0500000f


	//   ....[27]....
        /*0120*/ 	.word	0x0500000f


	//   ....[28]....
        /*0124*/ 	.word	0x0500000f


	//   ....[29]....
        /*0128*/ 	.word	0x0500000f


	//   ....[30]....
        /*012c*/ 	.word	0x0500000f


	//   ....[31]....
        /*0130*/ 	.word	0x0500000f


	//   ....[32]....
        /*0134*/ 	.word	0x0500000f


	//   ....[33]....
        /*0138*/ 	.word	0x0500000f


	//   ....[34]....
        /*013c*/ 	.word	0x0500000f


	//----- nvinfo : EIATTR_COOP_GROUP_INSTR_OFFSETS
	.align		4
.L_672:
        /*0140*/ 	.byte	0x04, 0x28
        /*0142*/ 	.short	(.L_674 - .L_673)


	//   ....[0]....
.L_673:
        /*0144*/ 	.word	0x00000bd0


	//   ....[1]....
        /*0148*/ 	.word	0x00000bf0


	//   ....[2]....
        /*014c*/ 	.word	0x00000c10


	//   ....[3]....
        /*0150*/ 	.word	0x00000c30


	//   ....[4]....
        /*0154*/ 	.word	0x00000c50


	//   ....[5]....
        /*0158*/ 	.word	0x00000dd0


	//   ....[6]....
        /*015c*/ 	.word	0x00000df0


	//   ....[7]....
        /*0160*/ 	.word	0x00000e10


	//   ....[8]....
        /*0164*/ 	.word	0x00000e30


	//   ....[9]....
        /*0168*/ 	.word	0x00000e50


	//   ....[10]....
        /*016c*/ 	.word	0x00000eb0


	//   ....[11]....
        /*0170*/ 	.word	0x00000ed0


	//   ....[12]....
        /*0174*/ 	.word	0x00000ef0


	//   ....[13]....
        /*0178*/ 	.word	0x00000f10


	//   ....[14]....
        /*017c*/ 	.word	0x00000f30


	//   ....[15]....
        /*0180*/ 	.word	0x00001060


	//   ....[16]....
        /*0184*/ 	.word	0x00001090


	//   ....[17]....
        /*0188*/ 	.word	0x000010b0


	//   ....[18]....
        /*018c*/ 	.word	0x000010d0


	//   ....[19]....
        /*0190*/ 	.word	0x000010f0


	//   ....[20]....
        /*0194*/ 	.word	0x00001370


	//   ....[21]....
        /*0198*/ 	.word	0x000013d0


	//   ....[22]....
        /*019c*/ 	.word	0x00001430


	//   ....[23]....
        /*01a0*/ 	.word	0x00001490


	//   ....[24]....
        /*01a4*/ 	.word	0x000014f0


	//   ....[25]....
        /*01a8*/ 	.word	0x00001570


	//   ....[26]....
        /*01ac*/ 	.word	0x000015d0


	//   ....[27]....
        /*01b0*/ 	.word	0x00001630


	//   ....[28]....
        /*01b4*/ 	.word	0x00001690


	//   ....[29]....
        /*01b8*/ 	.word	0x000016f0


	//   ....[30]....
        /*01bc*/ 	.word	0x00001780


	//   ....[31]....
        /*01c0*/ 	.word	0x00001800


	//   ....[32]....
        /*01c4*/ 	.word	0x00001860


	//   ....[33]....
        /*01c8*/ 	.word	0x000018c0


	//   ....[34]....
        /*01cc*/ 	.word	0x00001920


	//----- nvinfo : EIATTR_VRC_CTA_INIT_COUNT
	.align		4
.L_674:
        /*01d0*/ 	.byte	0x02, 0x4a
	.zero		1
	.zero		1


	//----- nvinfo : EIATTR_SYSCALL_OFFSETS
	.align		4
        /*01d4*/ 	.byte	0x04, 0x46
        /*01d6*/ 	.short	(.L_676 - .L_675)


	//   ....[0]....
.L_675:
        /*01d8*/ 	.word	0x000004a0


	//   ....[1]....
        /*01dc*/ 	.word	0x00000640


	//   ....[2]....
        /*01e0*/ 	.word	0x00000930


	//   ....[3]....
        /*01e4*/ 	.word	0x00000a90


	//----- nvinfo : EIATTR_ATOM16_EMUL_INSTR_REG_MAP
	.align		4
.L_676:
        /*01e8*/ 	.byte	0x04, 0x2e
        /*01ea*/ 	.short	(.L_678 - .L_677)


	//   ....[0]....
.L_677:
        /*01ec*/ 	.word	0x00001190
        /*01f0*/ 	.short	0x000a
        /*01f2*/ 	.short	0x0000


	//   ....[1]....
        /*01f4*/ 	.word	0x000011e0
        /*01f8*/ 	.short	0x000a
        /*01fa*/ 	.short	0x0000


	//   ....[2]....
        /*01fc*/ 	.word	0x00001280
        /*0200*/ 	.short	0x0008
        /*0202*/ 	.short	0x0000


	//   ....[3]....
        /*0204*/ 	.word	0x000012d0
        /*0208*/ 	.short	0x0008
        /*020a*/ 	.short	0x0000


	//----- nvinfo : EIATTR_EXIT_INSTR_OFFSETS
	.align		4
.L_678:
        /*020c*/ 	.byte	0x04, 0x1c
        /*020e*/ 	.short	(.L_680 - .L_679)


	//   ....[0]....
.L_679:
        /*0210*/ 	.word	0x00001050


	//   ....[1]....
        /*0214*/ 	.word	0x00001100


	//   ....[2]....
        /*0218*/ 	.word	0x00001310


	//----- nvinfo : EIATTR_MAX_THREADS
	.align		4
.L_680:
        /*021c*/ 	.byte	0x04, 0x05
        /*021e*/ 	.short	(.L_682 - .L_681)
.L_681:
        /*0220*/ 	.word	0x00000400
        /*0224*/ 	.word	0x00000001
        /*0228*/ 	.word	0x00000001


	//----- nvinfo : EIATTR_CRS_STACK_SIZE
	.align		4
.L_682:
        /*022c*/ 	.byte	0x04, 0x1e
        /*022e*/ 	.short	(.L_684 - .L_683)
.L_683:
        /*0230*/ 	.word	0x00000000


	//----- nvinfo : EIATTR_CBANK_PARAM_SIZE
	.align		4
.L_684:
        /*0234*/ 	.byte	0x03, 0x19
        /*0236*/ 	.short	0x0040


	//----- nvinfo : EIATTR_PARAM_CBANK
	.align		4
        /*0238*/ 	.byte	0x04, 0x0a
        /*023a*/ 	.short	(.L_686 - .L_685)
	.align		4
.L_685:
        /*023c*/ 	.word	index@(.nv.constant0._ZN2at6native45_GLOBAL__N__efdd3984_12_NLLLoss2d_cu_e9278b4625nll_loss2d_forward_kernelIN3c104HalfEfiEEvPT_S6_PKS5_PKlS8_iiil)
        /*0240*/ 	.short	0x0380
        /*0242*/ 	.short	0x0040


	//----- nvinfo : EIATTR_SW_WAR
	.align		4
.L_686:
        /*0244*/ 	.byte	0x04, 0x36
        /*0246*/ 	.short	(.L_688 - .L_687)
.L_687:
        /*0248*/ 	.word	0x00000008
.L_688:


//--------------------- .nv.info._ZN2at6native45_GLOBAL__N__efdd3984_12_NLLLoss2d_cu_e9278b4625nll_loss2d_forward_kernelIfflEEvPT_S4_PKS3_PKlS6_iiil --------------------------
	.section	.nv.info._ZN2at6native45_GLOBAL__N__efdd3984_12_NLLLoss2d_cu_e9278b4625nll_loss2d_forward_kernelIfflEEvPT_S4_PKS3_PKlS6_iiil,"",@"SHT_CUDA_INFO"
	.sectionflags	@""
	.align	4


	//----- nvinfo : EIATTR_CUDA_API_VERSION
	.align		4
        /*0000*/ 	.byte	0x04, 0x37
        /*0002*/ 	.short	(.L_690 - .L_689)
.L_689:
        /*0004*/ 	.word	0x00000082


	//----- nvinfo : EIATTR_KPARAM_INFO
	.align		4
.L_690:
        /*0008*/ 	.byte	0x04, 0x17
        /*000a*/ 	.short	(.L_692 - .L_691)
.L_691:
        /*000c*/ 	.word	0x00000000
        /*0010*/ 	.short	0x0008
        /*0012*/ 	.short	0x0038
        /*0014*/ 	.byte	0x00, 0xf0, 0x21, 0x00


	//----- nvinfo : EIATTR_KPARAM_INFO
	.align		4
.L_692:
        /*0018*/ 	.byte	0x04, 0x17
        /*001a*/ 	.short	(.L_694 - .L_693)
.L_693:
        /*001c*/ 	.word	0x00000000
        /*0020*/ 	.short	0x0007
        /*0022*/ 	.short	0x0030
        /*0024*/ 	.byte	0x00, 0xf0, 0x11, 0x00


	//----- nvinfo : EIATTR_KPARAM_INFO
	.align		4
.L_694:
        /*0028*/ 	.byte	0x04, 0x17
        /*002a*/ 	.short	(.L_696 - .L_695)
.L_695:
        /*002c*/ 	.word	0x00000000
        /*0030*/ 	.short	0x0006
        /*0032*/ 	.short	0x002c
        /*0034*/ 	.byte	0x00, 0xf0, 0x11, 0x00


	//----- nvinfo : EIATTR_KPARAM_INFO
	.align		4
.L_696:
        /*0038*/ 	.byte	0x04, 0x17
        /*003a*/ 	.short	(.L_698 - .L_697)
.L_697:
        /*003c*/ 	.word	0x00000000
        /*0040*/ 	.short	0x0005
        /*0042*/ 	.short	0x0028
        /*0044*/ 	.byte	0x00, 0xf0, 0x11, 0x00


	//----- nvinfo : EIATTR_KPARAM_INFO
	.align		4
.L_698:
        /*0048*/ 	.byte	0x04, 0x17
        /*004a*/ 	.short	(.L_700 - .L_699)
.L_699:
        /*004c*/ 	.word	0x00000000
        /*0050*/ 	.short	0x0004
        /*0052*/ 	.short	0x0020
        /*0054*/ 	.byte	0x00, 0xf5, 0x21, 0x00


	//----- nvinfo : EIATTR_KPARAM_INFO
	.align		4
.L_700:
        /*0058*/ 	.byte	0x04, 0x17
        /*005a*/ 	.short	(.L_702 - .L_701)
.L_701:
        /*005c*/ 	.word	0x00000000
        /*0060*/ 	.short	0x0003
        /*0062*/ 	.short	0x0018
        /*0064*/ 	.byte	0x00, 0xf5, 0x21, 0x00


	//----- nvinfo : EIATTR_KPARAM_INFO
	.align		4
.L_702:
        /*0068*/ 	.byte	0x04, 0x17
        /*006a*/ 	.short	(.L_704 - .L_703)
.L_703:
        /*006c*/ 	.word	0x00000000
        /*0070*/ 	.short	0x0002
        /*0072*/ 	.short	0x0010
        /*0074*/ 	.byte	0x00, 0xf5, 0x21, 0x00


	//----- nvinfo : EIATTR_KPARAM_INFO
	.align		4
.L_704:
        /*0078*/ 	.byte	0x04, 0x17
        /*007a*/ 	.short	(.L_706 - .L_705)
.L_705:
        /*007c*/ 	.word	0x00000000
        /*0080*/ 	.short	0x0001
        /*0082*/ 	.short	0x0008
        /*0084*/ 	.byte	0x00, 0xf5, 0x21, 0x00


	//----- nvinfo : EIATTR_KPARAM_INFO
	.align		4
.L_706:
        /*0088*/ 	.byte	0x04, 0x17
        /*008a*/ 	.short	(.L_708 - .L_707)
.L_707:
        /*008c*/ 	.word	0x00000000
        /*0090*/ 	.short	0x0000
        /*0092*/ 	.short	0x0000
        /*0094*/ 	.byte	0x00, 0xf5, 0x21, 0x00


	//----- nvinfo : EIATTR_SPARSE_MMA_MASK
	.align		4
.L_708:
        /*0098*/ 	.byte	0x03, 0x50
        /*009a*/ 	.short	0x0000


	//----- nvinfo : EIATTR_MAXREG_COUNT
	.align		4
        /*009c*/ 	.byte	0x03, 0x1b
        /*009e*/ 	.short	0x0040


	//----- nvinfo : EIATTR_NUM_BARRIERS
	.align		4
        /*00a0*/ 	.byte	0x02, 0x4c
        /*00a2*/ 	.byte	0x01
	.zero		1


	//----- nvinfo : EIATTR_EXTERNS
	.align		4
        /*00a4*/ 	.byte	0x04, 0x0f
        /*00a6*/ 	.short	(.L_710 - .L_709)


	//   ....[0]....
	.align		4
.L_709:
        /*00a8*/ 	.word	index@(__assertfail)


	//----- nvinfo : EIATTR_MERCURY_ISA_VERSION
	.align		4
.L_710:
        /*00ac*/ 	.byte	0x03, 0x5f
        /*00ae*/ 	.short	0x0101


	//----- nvinfo : EIATTR_COOP_GROUP_MASK_REGIDS
	.align		4
        /*00b0*/ 	.byte	0x04, 0x29
        /*00b2*/ 	.short	(.L_712 - .L_711)


	//   ....[0]....
.L_711:
        /*00b4*/ 	.word	0xffffffff


	//   ....[1]....
        /*00b8*/ 	.word	0xffffffff


	//   ....[2]....
        /*00bc*/ 	.word	0xffffffff


	//   ....[3]....
        /*00c0*/ 	.word	0xffffffff


	//   ....[4]....
        /*00c4*/ 	.word	0xffffffff


	//   ....[5]....
        /*00c8*/ 	.word	0xffffffff


	//   ....[6]....
        /*00cc*/ 	.word	0xffffffff


	//   ....[7]....
        /*00d0*/ 	.word	0xffffffff


	//   ....[8]....
        /*00d4*/ 	.word	0xffffffff


	//   ....[9]....
        /*00d8*/ 	.word	0xffffffff


	//   ....[10]....
        /*00dc*/ 	.word	0xffffffff


	//   ....[11]....
        /*00e0*/ 	.word	0xffffffff


	//   ....[12]....
        /*00e4*/ 	.word	0xffffffff


	//   ....[13]....
        /*00e8*/ 	.word	0xffffffff


	//   ....[14]....
        /*00ec*/ 	.word	0xffffffff


	//   ....[15]....
        /*00f0*/ 	.word	0xffffffff


	//   ....[16]....
        /*00f4*/ 	.word	0xffffffff


	//   ....[17]....
        /*00f8*/ 	.word	0xffffffff


	//   ....[18]....
        /*00fc*/ 	.word	0xffffffff


	//   ....[19]....
        /*0100*/ 	.word	0xffffffff


	//   ....[20]....
        /*0104*/ 	.word	0x0500000f


	//   ....[21]....
        /*0108*/ 	.word	0x0500000f


	//   ....[22]....
        /*010c*/ 	.word	0x0500000f


	//   ....[23]....
        /*0110*/ 	.word	0x0500000f


	//   ....[24]....
        /*0114*/ 	.word	0x0500000f


	//   ....[25]....
        /*0118*/ 	.word	0x0500000f


	//   ....[26]....
        /*011c*/ 	.word	0x0500000f


	//   ....[27]....
        /*0120*/ 	.word	0x0500000f


	//   ....[28]....
        /*0124*/ 	.word	0x0500000f


	//   ....[29]....
        /*0128*/ 	.word	0x0500000f


	//   ....[30]....
        /*012c*/ 	.word	0x0500000f


	//   ....[31]....
        /*0130*/ 	.word	0x0500000f


	//   ....[32]....
        /*0134*/ 	.word	0x0500000f


	//   ....[33]....
        /*0138*/ 	.word	0x0500000f


	//   ....[34]....
        /*013c*/ 	.word	0x0500000f


	//----- nvinfo : EIATTR_COOP_GROUP_INSTR_OFFSETS
	.align		4
.L_712:
        /*0140*/ 	.byte	0x04, 0x28
        /*0142*/ 	.short	(.L_714 - .L_713)


	//   ....[0]....
.L_713:
        /*0144*/ 	.word	0x00000d60


	//   ....[1]....
        /*0148*/ 	.word	0x00000d80


	//   ....[2]....
        /*014c*/ 	.word	0x00000da0


	//   ....[3]....
        /*0150*/ 	.word	0x00000dc0


	//   ....[4]....
        /*0154*/ 	.word	0x00000de0


	//   ....[5]....
        /*0158*/ 	.word	0x00000f60


	//   ....[6]....
        /*015c*/ 	.word	0x00000f80


	//   ....[7]....
        /*0160*/ 	.word	0x00000fa0


	//   ....[8]....
        /*0164*/ 	.word	0x00000fc0


	//   ....[9]....
        /*0168*/ 	.word	0x00000fe0


	//   ....[10]....
        /*016c*/ 	.word	0x00001040


	//   ....[11]....
        /*0170*/ 	.word	0x00001060


	//   ....[12]....
        /*0174*/ 	.word	0x00001080


	//   ....[13]....
        /*0178*/ 	.word	0x000010a0


	//   ....[14]....
        /*017c*/ 	.word	0x000010c0


	//   ....[15]....
        /*0180*/ 	.word	0x000011f0


	//   ....[16]....
        /*0184*/ 	.word	0x00001220


	//   ....[17]....
        /*0188*/ 	.word	0x00001240


	//   ....[18]....
        /*018c*/ 	.word	0x00001260


	//   ....[19]....
        /*0190*/ 	.word	0x00001280


	//   ....[20]....
        /*0194*/ 	.word	0x00001350


	//   ....[21]....
        /*0198*/ 	.word	0x000013b0


	//   ....[22]....
        /*019c*/ 	.word	0x00001410


	//   ....[23]....
        /*01a0*/ 	.word	0x00001470


	//   ....[24]....
        /*01a4*/ 	.word	0x000014d0


	//   ....[25]....
        /*01a8*/ 	.word	0x00001550


	//   ....[26]....
        /*01ac*/ 	.word	0x000015b0


	//   ....[27]....
        /*01b0*/ 	.word	0x00001610


	//   ....[28]....
        /*01b4*/ 	.word	0x00001670


	//   ....[29]....
        /*01b8*/ 	.word	0x000016d0


	//   ....[30]....
        /*01bc*/ 	.word	0x00001760


	//   ....[31]....
        /*01c0*/ 	.word	0x000017e0


	//   ....[32]....
        /*01c4*/ 	.word	0x00001840


	//   ....[33]....
        /*01c8*/ 	.word	0x000018a0


	//   ....[34]....
        /*01cc*/ 	.word	0x00001900


	//----- nvinfo : EIATTR_VRC_CTA_INIT_COUNT
	.align		4
.L_714:
        /*01d0*/ 	.byte	0x02, 0x4a
	.zero		1
	.zero		1


	//----- nvinfo : EIATTR_SYSCALL_OFFSETS
	.align		4
        /*01d4*/ 	.byte	0x04, 0x46
        /*01d6*/ 	.short	(.L_716 - .L_715)


	//   ....[0]....
.L_715:
        /*01d8*/ 	.word	0x00000580


	//   ....[1]....
        /*01dc*/ 	.word	0x00000790


	//   ....[2]....
        /*01e0*/ 	.word	0x00000a70


	//   ....[3]....
        /*01e4*/ 	.word	0x00000c60


	//----- nvinfo : EIATTR_EXIT_INSTR_OFFSETS
	.align		4
.L_716:
        /*01e8*/ 	.byte	0x04, 0x1c
        /*01ea*/ 	.short	(.L_718 - .L_717)


	//   ....[0]....
.L_717:
        /*01ec*/ 	.word	0x000011e0


	//   ....[1]....
        /*01f0*/ 	.word	0x00001290


	//   ....[2]....
        /*01f4*/ 	.word	0x000012f0


	//----- nvinfo : EIATTR_MAX_THREADS
	.align		4
.L_718:
        /*01f8*/ 	.byte	0x04, 0x05
        /*01fa*/ 	.short	(.L_720 - .L_719)
.L_719:
        /*01fc*/ 	.word	0x00000400
        /*0200*/ 	.word	0x00000001
        /*0204*/ 	.word	0x00000001


	//----- nvinfo : EIATTR_CRS_STACK_SIZE
	.align		4
.L_720:
        /*0208*/ 	.byte	0x04, 0x1e
        /*020a*/ 	.short	(.L_722 - .L_721)
.L_721:
        /*020c*/ 	.word	0x00000000


	//----- nvinfo : EIATTR_CBANK_PARAM_SIZE
	.align		4
.L_722:
        /*0210*/ 	.byte	0x03, 0x19
        /*0212*/ 	.short	0x0040


	//----- nvinfo : EIATTR_PARAM_CBANK
	.align		4
        /*0214*/ 	.byte	0x04, 0x0a
        /*0216*/ 	.short	(.L_724 - .L_723)
	.align		4
.L_723:
        /*0218*/ 	.word	index@(.nv.constant0._ZN2at6native45_GLOBAL__N__efdd3984_12_NLLLoss2d_cu_e9278b4625nll_loss2d_forward_kernelIfflEEvPT_S4_PKS3_PKlS6_iiil)
        /*021c*/ 	.short	0x0380
        /*021e*/ 	.short	0x0040


	//----- nvinfo : EIATTR_SW_WAR
	.align		4
.L_724:
        /*0220*/ 	.byte	0x04, 0x36
        /*0222*/ 	.short	(.L_726 - .L_725)
.L_725:
        /*0224*/ 	.word	0x00000008
.L_726:


//--------------------- .nv.info._ZN2at6native45_GLOBAL__N__efdd3984_12_NLLLoss2d_cu_e9278b4638nll_loss2d_forward_size_average_kernelIfEEvPT_PKS3_ --------------------------
	.section	.nv.info._ZN2at6native45_GLOBAL__N__efdd3984_12_NLLLoss2d_cu_e9278b4638nll_loss2d_forward_size_average_kernelIfEEvPT_PKS3_,"",@"SHT_CUDA_INFO"
	.sectionflags	@""
	.align	4


	//----- nvinfo : EIATTR_CUDA_API_VERSION
	.align		4
        /*0000*/ 	.byte	0x04, 0x37
        /*0002*/ 	.short	(.L_728 - .L_727)
.L_727:
        /*0004*/ 	.word	0x00000082


	//----- nvinfo : EIATTR_KPARAM_INFO
	.align		4
.L_728:
        /*0008*/ 	.byte	0x04, 0x17
        /*000a*/ 	.short	(.L_730 - .L_729)
.L_729:
        /*000c*/ 	.word	0x00000000
        /*0010*/ 	.short	0x0001
        /*0012*/ 	.short	0x0008
        /*0014*/ 	.byte	0x00, 0xf5, 0x21, 0x00


	//----- nvinfo : EIATTR_KPARAM_INFO
	.align		4
.L_730:
        /*0018*/ 	.byte	0x04, 0x17
        /*001a*/ 	.short	(.L_732 - .L_731)
.L_731:
        /*001c*/ 	.word	0x00000000
        /*0020*/ 	.short	0x0000
        /*0022*/ 	.short	0x0000
        /*0024*/ 	.byte	0x00, 0xf5, 0x21, 0x00


	//----- nvinfo : EIATTR_SPARSE_MMA_MASK
	.align		4
.L_732:
        /*0028*/ 	.byte	0x03, 0x50
        /*002a*/ 	.short	0x0000


	//----- nvinfo : EIATTR_MAXREG_COUNT
	.align		4
        /*002c*/ 	.byte	0x03, 0x1b
        /*002e*/ 	.short	0x0040


	//----- nvinfo : EIATTR_MERCURY_ISA_VERSION
	.align		4
        /*0030*/ 	.byte	0x03, 0x5f
        /*0032*/ 	.short	0x0101


	//----- nvinfo : EIATTR_VRC_CTA_INIT_COUNT
	.align		4
        /*0034*/ 	.byte	0x02, 0x4a
	.zero		1
	.zero		1


	//----- nvinfo : EIATTR_EXIT_INSTR_OFFSETS
	.align		4
        /*0038*/ 	.byte	0x04, 0x1c
        /*003a*/ 	.short	(.L_734 - .L_733)


	//   ....[0]....
.L_733:
        /*003c*/ 	.word	0x00000090


	//----- nvinfo : EIATTR_MAX_THREADS
	.align		4
.L_734:
        /*0040*/ 	.byte	0x04, 0x05
        /*0042*/ 	.short	(.L_736 - .L_735)
.L_735:
        /*0044*/ 	.word	0x00000400
        /*0048*/ 	.word	0x00000001
        /*004c*/ 	.word	0x00000001


	//----- nvinfo : EIATTR_CBANK_PARAM_SIZE
	.align		4
.L_736:
        /*0050*/ 	.byte	0x03, 0x19
        /*0052*/ 	.short	0x0010


	//----- nvinfo : EIATTR_PARAM_CBANK
	.align		4
        /*0054*/ 	.byte	0x04, 0x0a
        /*0056*/ 	.short	(.L_738 - .L_737)
	.align		4
.L_737:
        /*0058*/ 	.word	index@(.nv.constant0._ZN2at6native45_GLOBAL__N__efdd3984_12_NLLLoss2d_cu_e9278b4638nll_loss2d_forward_size_average_kernelIfEEvPT_PKS3_)
        /*005c*/ 	.short	0x0380
        /*005e*/ 	.short	0x0010


	//----- nvinfo : EIATTR_SW_WAR
	.align		4
.L_738:
        /*0060*/ 	.byte	0x04, 0x36
        /*0062*/ 	.short	(.L_740 - .L_739)
.L_739:
        /*0064*/ 	.word	0x00000008
.L_740:


//--------------------- .nv.info._ZN2at6native45_GLOBAL__N__efdd3984_12_NLLLoss2d_cu_e9278b4625nll_loss2d_forward_kernelIffiEEvPT_S4_PKS3_PKlS6_iiil --------------------------
	.section	.nv.info._ZN2at6native45_GLOBAL__N__efdd3984_12_NLLLoss2d_cu_e9278b4625nll_loss2d_forward_kernelIffiEEvPT_S4_PKS3_PKlS6_iiil,"",@"SHT_CUDA_INFO"
	.sectionflags	@""
	.align	4


	//----- nvinfo : EIATTR_CUDA_API_VERSION
	.align		4
        /*0000*/ 	.byte	0x04, 0x37
        /*0002*/ 	.short	(.L_742 - .L_741)
.L_741:
        /*0004*/ 	.word	0x00000082


	//----- nvinfo : EIATTR_KPARAM_INFO
	.align		4
.L_742:
        /*0008*/ 	.byte	0x04, 0x17
        /*000a*/ 	.short	(.L_744 - .L_743)
.L_743:
        /*000c*/ 	.word	0x00000000
        /*0010*/ 	.short	0x0008
        /*0012*/ 	.short	0x0038
        /*0014*/ 	.byte	0x00, 0xf0, 0x21, 0x00


	//----- nvinfo : EIATTR_KPARAM_INFO
	.align		4
.L_744:
        /*0018*/ 	.byte	0x04, 0x17
        /*001a*/ 	.short	(.L_746 - .L_745)
.L_745:
        /*001c*/ 	.word	0x00000000
        /*0020*/ 	.short	0x0007
        /*0022*/ 	.short	0x0030
        /*0024*/ 	.byte	0x00, 0xf0, 0x11, 0x00


	//----- nvinfo : EIATTR_KPARAM_INFO
	.align		4
.L_746:
        /*0028*/ 	.byte	0x04, 0x17
        /*002a*/ 	.short	(.L_748 - .L_747)
.L_747:
        /*002c*/ 	.word	0x00000000
        /*0030*/ 	.short	0x0006
        /*0032*/ 	.short	0x002c
        /*0034*/ 	.byte	0x00, 0xf0, 0x11, 0x00


	//----- nvinfo : EIATTR_KPARAM_INFO
	.align		4
.L_748:
        /*0038*/ 	.byte	0x04, 0x17
        /*003a*/ 	.short	(.L_750 - .L_749)
.L_749:
        /*003c*/ 	.word	0x00000000
        /*0040*/ 	.short	0x0005
        /*0042*/ 	.short	0x0028
        /*0044*/ 	.byte	0x00, 0xf0, 0x11, 0x00


	//----- nvinfo : EIATTR_KPARAM_INFO
	.align		4
.L_750:
        /*0048*/ 	.byte	0x04, 0x17
        /*004a*/ 	.short	(.L_752 - .L_751)
.L_751:
        /*004c*/ 	.word	0x00000000
        /*0050*/ 	.short	0x0004
        /*0052*/ 	.short	0x0020
        /*0054*/ 	.byte	0x00, 0xf5, 0x21, 0x00


	//----- nvinfo : EIATTR_KPARAM_INFO
	.align		4
.L_752:
        /*0058*/ 	.byte	0x04, 0x17
        /*005a*/ 	.short	(.L_754 - .L_753)
.L_753:
        /*005c*/ 	.word	0x00000000
        /*0060*/ 	.short	0x0003
        /*0062*/ 	.short	0x0018
        /*0064*/ 	.byte	0x00, 0xf5, 0x21, 0x00


	//----- nvinfo : EIATTR_KPARAM_INFO
	.align		4
.L_754:
        /*0068*/ 	.byte	0x04, 0x17
        /*006a*/ 	.short	(.L_756 - .L_755)
.L_755:
        /*006c*/ 	.word	0x00000000
        /*0070*/ 	.short	0x0002
        /*0072*/ 	.short	0x0010
        /*0074*/ 	.byte	0x00, 0xf5, 0x21, 0x00


	//----- nvinfo : EIATTR_KPARAM_INFO
	.align		4
.L_756:
        /*0078*/ 	.byte	0x04, 0x17
        /*007a*/ 	.short	(.L_758 - .L_757)
.L_757:
        /*007c*/ 	.word	0x00000000
        /*0080*/ 	.short	0x0001
        /*0082*/ 	.short	0x0008
        /*0084*/ 	.byte	0x00, 0xf5, 0x21, 0x00


	//----- nvinfo : EIATTR_KPARAM_INFO
	.align		4
.L_758:
        /*0088*/ 	.byte	0x04, 0x17
        /*008a*/ 	.short	(.L_760 - .L_759)
.L_759:
        /*008c*/ 	.word	0x00000000
        /*0090*/ 	.short	0x0000
        /*0092*/ 	.short	0x0000
        /*0094*/ 	.byte	0x00, 0xf5, 0x21, 0x00


	//----- nvinfo : EIATTR_SPARSE_MMA_MASK
	.align		4
.L_760:
        /*0098*/ 	.byte	0x03, 0x50
        /*009a*/ 	.short	0x0000


	//----- nvinfo : EIATTR_MAXREG_COUNT
	.align		4
        /*009c*/ 	.byte	0x03, 0x1b
        /*009e*/ 	.short	0x0040


	//----- nvinfo : EIATTR_NUM_BARRIERS
	.align		4
        /*00a0*/ 	.byte	0x02, 0x4c
        /*00a2*/ 	.byte	0x01
	.zero		1


	//----- nvinfo : EIATTR_EXTERNS
	.align		4
        /*00a4*/ 	.byte	0x04, 0x0f
        /*00a6*/ 	.short	(.L_762 - .L_761)


	//   ....[0]....
	.align		4
.L_761:
        /*00a8*/ 	.word	index@(__assertfail)


	//----- nvinfo : EIATTR_MERCURY_ISA_VERSION
	.align		4
.L_762:
        /*00ac*/ 	.byte	0x03, 0x5f
        /*00ae*/ 	.short	0x0101


	//----- nvinfo : EIATTR_COOP_GROUP_MASK_REGIDS
	.align		4
        /*00b0*/ 	.byte	0x04, 0x29
        /*00b2*/ 	.short	(.L_764 - .L_763)


	//   ....[0]....
.L_763:
        /*00b4*/ 	.word	0xffffffff


	//   ....[1]....
        /*00b8*/ 	.word	0xffffffff


	//   ....[2]....
        /*00bc*/ 	.word	0xffffffff


	//   ....[3]....
        /*00c0*/ 	.word	0xffffffff


	//   ....[4]....
        /*00c4*/ 	.word	0xffffffff


	//   ....[5]....
        /*00c8*/ 	.word	0xffffffff


	//   ....[6]....
        /*00cc*/ 	.word	0xffffffff


	//   ....[7]....
        /*00d0*/ 	.word	0xffffffff


	//   ....[8]....
        /*00d4*/ 	.word	0xffffffff


	//   ....[9]....
        /*00d8*/ 	.word	0xffffffff


	//   ....[10]....
        /*00dc*/ 	.word	0xffffffff


	//   ....[11]....
        /*00e0*/ 	.word	0xffffffff


	//   ....[12]....
        /*00e4*/ 	.word	0xffffffff


	//   ....[13]....
        /*00e8*/ 	.word	0xffffffff


	//   ....[14]....
        /*00ec*/ 	.word	0xffffffff


	//   ....[15]....
        /*00f0*/ 	.word	0xffffffff


	//   ....[16]....
        /*00f4*/ 	.word	0xffffffff


	//   ....[17]....
        /*00f8*/ 	.word	0xffffffff


	//   ....[18]....
        /*00fc*/ 	.word	0xffffffff


	//   ....[19]....
        /*0100*/ 	.word	0xffffffff


	//   ....[20]....
        /*0104*/ 	.word	0x0500000f


	//   ....[21]....
        /*0108*/ 	.word	0x0500000f


	//   ....[22]....
        /*010c*/ 	.word	0x0500000f


	//   ....[23]....
        /*0110*/ 	.word	0x0500000f


	//   ....[24]....
        /*0114*/ 	.word	0x0500000f


	//   ....[25]....
        /*0118*/ 	.word	0x0500000f


	//   ....[26]....
        /*011c*/ 	.word	0x0500000f


	//   ....[27]....
        /*0120*/ 	.word	0x0500000f


	//   ....[28]....
        /*0124*/ 	.word	0x0500000f


	//   ....[29]....
        /*0128*/ 	.word	0x0500000f


	//   ....[30]....
        /*012c*/ 	.word	0x0500000f


	//   ....[31]....
        /*0130*/ 	.word	0x0500000f


	//   ....[32]....
        /*0134*/ 	.word	0x0500000f


	//   ....[33]....
        /*0138*/ 	.word	0x0500000f


	//   ....[34]....
        /*013c*/ 	.word	0x0500000f


	//----- nvinfo : EIATTR_COOP_GROUP_INSTR_OFFSETS
	.align		4
.L_764:
        /*0140*/ 	.byte	0x04, 0x28
        /*0142*/ 	.short	(.L_766 - .L_765)


	//   ....[0]....
.L_765:
        /*0144*/ 	.word	0x00000b40


	//   ....[1]....
        /*0148*/ 	.word	0x00000b60


	//   ....[2]....
        /*014c*/ 	.word	0x00000b80


	//   ....[3]....
        /*0150*/ 	.word	0x00000ba0


	//   ....[4]....
        /*0154*/ 	.word	0x00000bc0


	//   ....[5]....
        /*0158*/ 	.word	0x00000d40


	//   ....[6]....
        /*015c*/ 	.word	0x00000d60


	//   ....[7]....
        /*0160*/ 	.word	0x00000d80


	//   ....[8]....
        /*0164*/ 	.word	0x00000da0


	//   ....[9]....
        /*0168*/ 	.word	0x00000dc0


	//   ....[10]....
        /*016c*/ 	.word	0x00000e20


	//   ....[11]....
        /*0170*/ 	.word	0x00000e40


	//   ....[12]....
        /*0174*/ 	.word	0x00000e60


	//   ....[13]....
        /*0178*/ 	.word	0x00000e80


	//   ....[14]....
        /*017c*/ 	.word	0x00000ea0


	//   ....[15]....
        /*0180*/ 	.word	0x00000fd0


	//   ....[16]....
        /*0184*/ 	.word	0x00001000


	//   ....[17]....
        /*0188*/ 	.word	0x00001020


	//   ....[18]....
        /*018c*/ 	.word	0x00001040


	//   ....[19]....
        /*0190*/ 	.word	0x00001060


	//   ....[20]....
        /*0194*/ 	.word	0x00001130


	//   ....[21]....
        /*0198*/ 	.word	0x00001190


	//   ....[22]....
        /*019c*/ 	.word	0x000011f0


	//   ....[23]....
        /*01a0*/ 	.word	0x00001250


	//   ....[24]....
        /*01a4*/ 	.word	0x000012b0


	//   ....[25]....
        /*01a8*/ 	.word	0x00001330


	//   ....[26]....
        /*01ac*/ 	.word	0x00001390


	//   ....[27]....
        /*01b0*/ 	.word	0x000013f0


	//   ....[28]....
        /*01b4*/ 	.word	0x00001450


	//   ....[29]....
        /*01b8*/ 	.word	0x000014b0


	//   ....[30]....
        /*01bc*/ 	.word	0x00001540


	//   ....[31]....
        /*01c0*/ 	.word	0x000015c0


	//   ....[32]....
        /*01c4*/ 	.word	0x00001620


	//   ....[33]....
        /*01c8*/ 	.word	0x00001680


	//   ....[34]....
        /*01cc*/ 	.word	0x000016e0


	//----- nvinfo : EIATTR_VRC_CTA_INIT_COUNT
	.align		4
.L_766:
        /*01d0*/ 	.byte	0x02, 0x4a
	.zero		1
	.zero		1


	//----- nvinfo : EIATTR_SYSCALL_OFFSETS
	.align		4
        /*01d4*/ 	.byte	0x04, 0x46
        /*01d6*/ 	.short	(.L_768 - .L_767)


	//   ....[0]....
.L_767:
        /*01d8*/ 	.word	0x000004a0


	//   ....[1]....
        /*01dc*/ 	.word	0x00000640


	//   ....[2]....
        /*01e0*/ 	.word	0x000008e0


	//   ....[3]....
        /*01e4*/ 	.word	0x00000a40


	//----- nvinfo : EIATTR_EXIT_INSTR_OFFSETS
	.align		4
.L_768:
        /*01e8*/ 	.byte	0x04, 0x1c
        /*01ea*/ 	.short	(.L_770 - .L_769)


	//   ....[0]....
.L_769:
        /*01ec*/ 	.word	0x00000fc0


	//   ....[1]....
        /*01f0*/ 	.word	0x00001070


	//   ....[2]....
        /*01f4*/ 	.word	0x000010d0


	//----- nvinfo : EIATTR_MAX_THREADS
	.align		4
.L_770:
        /*01f8*/ 	.byte	0x04, 0x05
        /*01fa*/ 	.short	(.L_772 - .L_771)
.L_771:
        /*01fc*/ 	.word	0x00000400
        /*0200*/ 	.word	0x00000001
        /*0204*/ 	.word	0x00000001


	//----- nvinfo : EIATTR_CRS_STACK_SIZE
	.align		4
.L_772:
        /*0208*/ 	.byte	0x04, 0x1e
        /*020a*/ 	.short	(.L_774 - .L_773)
.L_773:
        /*020c*/ 	.word	0x00000000


	//----- nvinfo : EIATTR_CBANK_PARAM_SIZE
	.align		4
.L_774:
        /*0210*/ 	.byte	0x03, 0x19
        /*0212*/ 	.short	0x0040


	//----- nvinfo : EIATTR_PARAM_CBANK
	.align		4
        /*0214*/ 	.byte	0x04, 0x0a
        /*0216*/ 	.short	(.L_776 - .L_775)
	.align		4
.L_775:
        /*0218*/ 	.word	index@(.nv.constant0._ZN2at6native45_GLOBAL__N__efdd3984_12_NLLLoss2d_cu_e9278b4625nll_loss2d_forward_kernelIffiEEvPT_S4_PKS3_PKlS6_iiil)
        /*021c*/ 	.short	0x0380
        /*021e*/ 	.short	0x0040


	//----- nvinfo : EIATTR_SW_WAR
	.align		4
.L_776:
        /*0220*/ 	.byte	0x04, 0x36
        /*0222*/ 	.short	(.L_778 - .L_777)
.L_777:
        /*0224*/ 	.word	0x00000008
.L_778:


//--------------------- .nv.info._ZN2at6native45_GLOBAL__N__efdd3984_12_NLLLoss2d_cu_e9278b4625nll_loss2d_forward_kernelIddlEEvPT_S4_PKS3_PKlS6_iiil --------------------------
	.section	.nv.info._ZN2at6native45_GLOBAL__N__efdd3984_12_NLLLoss2d_cu_e9278b4625nll_loss2d_forward_kernelIddlEEvPT_S4_PKS3_PKlS6_iiil,"",@"SHT_CUDA_INFO"
	.sectionflags	@""
	.align	4


	//----- nvinfo : EIATTR_CUDA_API_VERSION
	.align		4
        /*0000*/ 	.byte	0x04, 0x37
        /*0002*/ 	.short	(.L_780 - .L_779)
.L_779:
        /*0004*/ 	.word	0x00000082


	//----- nvinfo : EIATTR_KPARAM_INFO
	.align		4
.L_780:
        /*0008*/ 	.byte	0x04, 0x17
        /*000a*/ 	.short	(.L_782 - .L_781)
.L_781:
        /*000c*/ 	.word	0x00000000
        /*0010*/ 	.short	0x0008
        /*0012*/ 	.short	0x0038
        /*0014*/ 	.byte	0x00, 0xf0, 0x21, 0x00


	//----- nvinfo : EIATTR_KPARAM_INFO
	.align		4
.L_782:
        /*0018*/ 	.byte	0x04, 0x17
        /*001a*/ 	.short	(.L_784 - .L_783)
.L_783:
        /*001c*/ 	.word	0x00000000
        /*0020*/ 	.short	0x0007
        /*0022*/ 	.short	0x0030
        /*0024*/ 	.byte	0x00, 0xf0, 0x11, 0x00


	//----- nvinfo : EIATTR_KPARAM_INFO
	.align		4
.L_784:
        /*0028*/ 	.byte	0x04, 0x17
        /*002a*/ 	.short	(.L_786 - .L_785)
.L_785:
        /*002c*/ 	.word	0x00000000
        /*0030*/ 	.short	0x0006
        /*0032*/ 	.short	0x002c
        /*0034*/ 	.byte	0x00, 0xf0, 0x11, 0x00


	//----- nvinfo : EIATTR_KPARAM_INFO
	.align		4
.L_786:
        /*0038*/ 	.byte	0x04, 0x17
        /*003a*/ 	.short	(.L_788 - .L_787)
.L_787:
        /*003c*/ 	.word	0x00000000
        /*0040*/ 	.short	0x0005
        /*0042*/ 	.short	0x0028
        /*0044*/ 	.byte	0x00, 0xf0, 0x11, 0x00


	//----- nvinfo : EIATTR_KPARAM_INFO
	.align		4
.L_788:
        /*0048*/ 	.byte	0x04, 0x17
        /*004a*/ 	.short	(.L_790 - .L_789)
.L_789:
        /*004c*/ 	.word	0x00000000
        /*0050*/ 	.short	0x0004
        /*0052*/ 	.short	0x0020
        /*0054*/ 	.byte	0x00, 0xf5, 0x21, 0x00


	//----- nvinfo : EIATTR_KPARAM_INFO
	.align		4
.L_790:
        /*0058*/ 	.byte	0x04, 0x17
        /*005a*/ 	.short	(.L_792 - .L_791)
.L_791:
        /*005c*/ 	.word	0x00000000
        /*0060*/ 	.short	0x0003
        /*0062*/ 	.short	0x0018
        /*0064*/ 	.byte	0x00, 0xf5, 0x21, 0x00


	//----- nvinfo : EIATTR_KPARAM_INFO
	.align		4
.L_792:
        /*0068*/ 	.byte	0x04, 0x17
        /*006a*/ 	.short	(.L_794 - .L_793)
.L_793:
        /*006c*/ 	.word	0x00000000
        /*0070*/ 	.short	0x0002
        /*0072*/ 	.short	0x0010
        /*0074*/ 	.byte	0x00, 0xf5, 0x21, 0x00


	//----- nvinfo : EIATTR_KPARAM_INFO
	.align		4
.L_794:
        /*0078*/ 	.byte	0x04, 0x17
        /*007a*/ 	.short	(.L_796 - .L_795)
.L_795:
        /*007c*/ 	.word	0x00000000
        /*0080*/ 	.short	0x0001
        /*0082*/ 	.short	0x0008
        /*0084*/ 	.byte	0x00, 0xf5, 0x21, 0x00


	//----- nvinfo : EIATTR_KPARAM_INFO
	.align		4
.L_796:
        /*0088*/ 	.byte	0x04, 0x17
        /*008a*/ 	.short	(.L_798 - .L_797)
.L_797:
        /*008c*/ 	.word	0x00000000
        /*0090*/ 	.short	0x0000
        /*0092*/ 	.short	0x0000
        /*0094*/ 	.byte	0x00, 0xf5, 0x21, 0x00


	//----- nvinfo : EIATTR_SPARSE_MMA_MASK
	.align		4
.L_798:
        /*0098*/ 	.byte	0x03, 0x50
        /*009a*/ 	.short	0x0000


	//----- nvinfo : EIATTR_MAXREG_COUNT
	.align		4
        /*009c*/ 	.byte	0x03, 0x1b
        /*009e*/ 	.short	0x0040


	//----- nvinfo : EIATTR_NUM_BARRIERS
	.align		4
        /*00a0*/ 	.byte	0x02, 0x4c
        /*00a2*/ 	.byte	0x01
	.zero		1


	//----- nvinfo : EIATTR_EXTERNS
	.align		4
        /*00a4*/ 	.byte	0x04, 0x0f
        /*00a6*/ 	.short	(.L_800 - .L_799)


	//   ....[0]....
	.align		4
.L_799:
        /*00a8*/ 	.word	index@(__assertfail)


	//----- nvinfo : EIATTR_MERCURY_ISA_VERSION
	.align		4
.L_800:
        /*00ac*/ 	.byte	0x03, 0x5f
        /*00ae*/ 	.short	0x0101


	//----- nvinfo : EIATTR_COOP_GROUP_MASK_REGIDS
	.align		4
        /*00b0*/ 	.byte	0x04, 0x29
        /*00b2*/ 	.short	(.L_802 - .L_801)


	//   ....[0]....
.L_801:
        /*00b4*/ 	.word	0xffffffff


	//   ....[1]....
        /*00b8*/ 	.word	0xffffffff


	//   ....[2]....
        /*00bc*/ 	.word	0xffffffff


	//   ....[3]....
        /*00c0*/ 	.word	0xffffffff


	//   ....[4]....
        /*00c4*/ 	.word	0xffffffff


	//   ....[5]....
        /*00c8*/ 	.word	0xffffffff


	//   ....[6]....
        /*00cc*/ 	.word	0xffffffff


	//   ....[7]....
        /*00d0*/ 	.word	0xffffffff


	//   ....[8]....
        /*00d4*/ 	.word	0xffffffff


	//   ....[9]....
        /*00d8*/ 	.word	0xffffffff


	//   ....[10]....
        /*00dc*/ 	.word	0xffffffff


	//   ....[11]....
        /*00e0*/ 	.word	0xffffffff


	//   ....[12]....
        /*00e4*/ 	.word	0xffffffff


	//   ....[13]....
        /*00e8*/ 	.word	0xffffffff


	//   ....[14]....
        /*00ec*/ 	.word	0xffffffff


	//   ....[15]....
        /*00f0*/ 	.word	0xffffffff


	//   ....[16]....
        /*00f4*/ 	.word	0xffffffff


	//   ....[17]....
        /*00f8*/ 	.word	0xffffffff


	//   ....[18]....
        /*00fc*/ 	.word	0xffffffff


	//   ....[19]....
        /*0100*/ 	.word	0xffffffff


	//   ....[20]....
        /*0104*/ 	.word	0xffffffff


	//   ....[21]....
        /*0108*/ 	.word	0xffffffff


	//   ....[22]....
        /*010c*/ 	.word	0xffffffff


	//   ....[23]....
        /*0110*/ 	.word	0xffffffff


	//   ....[24]....
        /*0114*/ 	.word	0xffffffff


	//   ....[25]....
        /*0118*/ 	.word	0xffffffff


	//   ....[26]....
        /*011c*/ 	.word	0xffffffff


	//   ....[27]....
        /*0120*/ 	.word	0xffffffff


	//   ....[28]....
        /*0124*/ 	.word	0xffffffff


	//   ....[29]....
        /*0128*/ 	.word	0xffffffff


	//   ....[30]....
        /*012c*/ 	.word	0xffffffff


	//   ....[31]....
        /*0130*/ 	.word	0xffffffff


	//   ....[32]....
        /*0134*/ 	.word	0xffffffff


	//   ....[33]....
        /*0138*/ 	.word	0xffffffff


	//   ....[34]....
        /*013c*/ 	.word	0xffffffff


	//   ....[35]....
        /*0140*/ 	.word	0xffffffff


	//   ....[36]....
        /*0144*/ 	.word	0xffffffff


	//   ....[37]....
        /*0148*/ 	.word	0xffffffff


	//   ....[38]....
        /*014c*/ 	.word	0xffffffff


	//   ....[39]....
        /*0150*/ 	.word	0xffffffff


	//   ....[40]....
        /*0154*/ 	.word	0x0500000f


	//   ....[41]....
        /*0158*/ 	.word	0x0500000f


	//   ....[42]....
        /*015c*/ 	.word	0x0500000f


	//   ....[43]....
        /*0160*/ 	.word	0x0500000f


	//   ....[44]....
        /*0164*/ 	.word	0x0500000f


	//   ....[45]....
        /*0168*/ 	.word	0x0500000f


	//   ....[46]....
        /*016c*/ 	.word	0x0500000f


	//   ....[47]....
        /*0170*/ 	.word	0x0500000f


	//   ....[48]....
        /*0174*/ 	.word	0x0500000f


	//   ....[49]....
        /*0178*/ 	.word	0x0500000f


	//   ....[50]....
        /*017c*/ 	.word	0x0500000f


	//   ....[51]....
        /*0180*/ 	.word	0x0500000f


	//   ....[52]....
        /*0184*/ 	.word	0x0500000f


	//   ....[53]....
        /*0188*/ 	.word	0x0500000f


	//   ....[54]....
        /*018c*/ 	.word	0x0500000f


	//   ....[55]....
        /*0190*/ 	.word	0x0500000f


	//   ....[56]....
        /*0194*/ 	.word	0x0500000f


	//   ....[57]....
        /*0198*/ 	.word	0x0500000f


	//   ....[58]....
        /*019c*/ 	.word	0x0500000f


	//   ....[59]....
        /*01a0*/ 	.word	0x0500000f


	//   ....[60]....
        /*01a4*/ 	.word	0x0500000f


	//   ....[61]....
        /*01a8*/ 	.word	0x0500000f


	//   ....[62]....
        /*01ac*/ 	.word	0x0500000f


	//   ....[63]....
        /*01b0*/ 	.word	0x0500000f


	//   ....[64]....
        /*01b4*/ 	.word	0x0500000f


	//   ....[65]....
        /*01b8*/ 	.word	0x0500000f


	//   ....[66]....
        /*01bc*/ 	.word	0x0500000f


	//   ....[67]....
        /*01c0*/ 	.word	0x0500000f


	//   ....[68]....
        /*01c4*/ 	.word	0x0500000f


	//   ....[69]....
        /*01c8*/ 	.word	0x0500000f


	//----- nvinfo : EIATTR_COOP_GROUP_INSTR_OFFSETS
	.align		4
.L_802:
        /*01cc*/ 	.byte	0x04, 0x28
        /*01ce*/ 	.short	(.L_804 - .L_803)


	//   ....[0]....
.L_803:
        /*01d0*/ 	.word	0x00000d70


	//   ....[1]....
        /*01d4*/ 	.word	0x00000d80


	//   ....[2]....
        /*01d8*/ 	.word	0x00000db0


	//   ....[3]....
        /*01dc*/ 	.word	0x00000dc0


	//   ....[4]....
        /*01e0*/ 	.word	0x00000df0


	//   ....[5]....
        /*01e4*/ 	.word	0x00000e00


	//   ....[6]....
        /*01e8*/ 	.word	0x00000e30


	//   ....[7]....
        /*01ec*/ 	.word	0x00000e40


	//   ....[8]....
        /*01f0*/ 	.word	0x00000e70


	//   ....[9]....
        /*01f4*/ 	.word	0x00000e80


	//   ....[10]....
        /*01f8*/ 	.word	0x00001010


	//   ....[11]....
        /*01fc*/ 	.word	0x00001020


	//   ....[12]....
        /*0200*/ 	.word	0x00001050


	//   ....[13]....
        /*0204*/ 	.word	0x00001060


	//   ....[14]....
        /*0208*/ 	.word	0x00001090


	//   ....[15]....
        /*020c*/ 	.word	0x000010a0


	//   ....[16]....
        /*0210*/ 	.word	0x000010d0


	//   ....[17]....
        /*0214*/ 	.word	0x000010e0


	//   ....[18]....
        /*0218*/ 	.word	0x00001110


	//   ....[19]....
        /*021c*/ 	.word	0x00001120


	//   ....[20]....
        /*0220*/ 	.word	0x00001190


	//   ....[21]....
        /*0224*/ 	.word	0x000011a0


	//   ....[22]....
        /*0228*/ 	.word	0x000011d0


	//   ....[23]....
        /*022c*/ 	.word	0x000011e0


	//   ....[24]....
        /*0230*/ 	.word	0x00001210


	//   ....[25]....
        /*0234*/ 	.word	0x00001220


	//   ....[26]....
        /*0238*/ 	.word	0x00001250


	//   ....[27]....
        /*023c*/ 	.word	0x00001260


	//   ....[28]....
        /*0240*/ 	.word	0x00001290


	//   ....[29]....
        /*0244*/ 	.word	0x000012a0


	//   ....[30]....
        /*0248*/ 	.word	0x000013e0


	//   ....[31]....
        /*024c*/ 	.word	0x00001400


	//   ....[32]....
        /*0250*/ 	.word	0x00001420


	//   ....[33]....
        /*0254*/ 	.word	0x00001430


	//   ....[34]....
        /*0258*/ 	.word	0x00001450


	//   ....[35]....
        /*025c*/ 	.word	0x00001460


	//   ....[36]....
        /*0260*/ 	.word	0x00001480


	//   ....[37]....
        /*0264*/ 	.word	0x00001490


	//   ....[38]....
        /*0268*/ 	.word	0x000014b0


	//   ....[39]....
        /*026c*/ 	.word	0x000014c0


	//   ....[40]....
        /*0270*/ 	.word	0x00001590


	//   ....[41]....
        /*0274*/ 	.word	0x000015e0


	//   ....[42]....
        /*0278*/ 	.word	0x00001660


	//   ....[43]....
        /*027c*/ 	.word	0x000016b0


	//   ....[44]....
        /*0280*/ 	.word	0x00001730


	//   ....[45]....
        /*0284*/ 	.word	0x00001780


	//   ....[46]....
        /*0288*/ 	.word	0x00001800


	//   ....[47]....
        /*028c*/ 	.word	0x00001850


	//   ....[48]....
        /*0290*/ 	.word	0x000018c0


	//   ....[49]....
        /*0294*/ 	.word	0x00001910


	//   ....[50]....
        /*0298*/ 	.word	0x00001990


	//   ....[51]....
        /*029c*/ 	.word	0x000019e0


	//   ....[52]....
        /*02a0*/ 	.word	0x00001a50


	//   ....[53]....
        /*02a4*/ 	.word	0x00001aa0


	//   ....[54]....
        /*02a8*/ 	.word	0x00001b10


	//   ....[55]....
        /*02ac*/ 	.word	0x00001b60


	//   ....[56]....
        /*02b0*/ 	.word	0x00001bd0


	//   ....[57]....
        /*02b4*/ 	.word	0x00001c20


	//   ....[58]....
        /*02b8*/ 	.word	0x00001c90


	//   ....[59]....
        /*02bc*/ 	.word	0x00001ce0


	//   ....[60]....
        /*02c0*/ 	.word	0x00001d70


	//   ....[61]....
        /*02c4*/ 	.word	0x00001e00


	//   ....[62]....
        /*02c8*/ 	.word	0x00001e80


	//   ....[63]....
        /*02cc*/ 	.word	0x00001ed0


	//   ....[64]....
        /*02d0*/ 	.word	0x00001f50


	//   ....[65]....
        /*02d4*/ 	.word	0x00001fa0


	//   ....[66]....
        /*02d8*/ 	.word	0x00002020


	//   ....[67]....
        /*02dc*/ 	.word	0x00002070


	//   ....[68]....
        /*02e0*/ 	.word	0x000020e0


	//   ....[69]....
        /*02e4*/ 	.word	0x00002130


	//----- nvinfo : EIATTR_VRC_CTA_INIT_COUNT
	.align		4
.L_804:
        /*02e8*/ 	.byte	0x02, 0x4a
	.zero		1
	.zero		1


	//----- nvinfo : EIATTR_SYSCALL_OFFSETS
	.align		4
        /*02ec*/ 	.byte	0x04, 0x46
        /*02ee*/ 	.short	(.L_806 - .L_805)


	//   ....[0]....
.L_805:
        /*02f0*/ 	.word	0x00000580


	//   ....[1]....
        /*02f4*/ 	.word	0x000007a0


	//   ....[2]....
        /*02f8*/ 	.word	0x00000a80


	//   ....[3]....
        /*02fc*/ 	.word	0x00000c70


	//----- nvinfo : EIATTR_EXIT_INSTR_OFFSETS
	.align		4
.L_806:
        /*0300*/ 	.byte	0x04, 0x1c
        /*0302*/ 	.short	(.L_808 - .L_807)


	//   ....[0]....
.L_807:
        /*0304*/ 	.word	0x000013d0


	//   ....[1]....
        /*0308*/ 	.word	0x000014d0


	//   ....[2]....
        /*030c*/ 	.word	0x00001530


	//----- nvinfo : EIATTR_MAX_THREADS
	.align		4
.L_808:
        /*0310*/ 	.byte	0x04, 0x05
        /*0312*/ 	.short	(.L_810 - .L_809)
.L_809:
        /*0314*/ 	.word	0x00000400
        /*0318*/ 	.word	0x00000001
        /*031c*/ 	.word	0x00000001


	//----- nvinfo : EIATTR_CRS_STACK_SIZE
	.align		4
.L_810:
        /*0320*/ 	.byte	0x04, 0x1e
        /*0322*/ 	.short	(.L_812 - .L_811)
.L_811:
        /*0324*/ 	.word	0x00000000


	//----- nvinfo : EIATTR_CBANK_PARAM_SIZE
	.align		4
.L_812:
        /*0328*/ 	.byte	0x03, 0x19
        /*032a*/ 	.short	0x0040


	//----- nvinfo : EIATTR_PARAM_CBANK
	.align		4
        /*032c*/ 	.byte	0x04, 0x0a
        /*032e*/ 	.short	(.L_814 - .L_813)
	.align		4
.L_813:
        /*0330*/ 	.word	index@(.nv.constant0._ZN2at6native45_GLOBAL__N__efdd3984_12_NLLLoss2d_cu_e9278b4625nll_loss2d_forward_kernelIddlEEvPT_S4_PKS3_PKlS6_iiil)
        /*0334*/ 	.short	0x0380
        /*0336*/ 	.short	0x0040


	//----- nvinfo : EIATTR_SW_WAR
	.align		4
.L_814:
        /*0338*/ 	.byte	0x04, 0x36
        /*033a*/ 	.short	(.L_816 - .L_815)
.L_815:
        /*033c*/ 	.word	0x00000008
.L_816:


//--------------------- .nv.info._ZN2at6native45_GLOBAL__N__efdd3984_12_NLLLoss2d_cu_e9278b4638nll_loss2d_forward_size_average_kernelIdEEvPT_PKS3_ --------------------------
	.section	.nv.info._ZN2at6native45_GLOBAL__N__efdd3984_12_NLLLoss2d_cu_e9278b4638nll_loss2d_forward_size_average_kernelIdEEvPT_PKS3_,"",@"SHT_CUDA_INFO"
	.sectionflags	@""
	.align	4


	//----- nvinfo : EIATTR_CUDA_API_VERSION
	.align		4
        /*0000*/ 	.byte	0x04, 0x37
        /*0002*/ 	.short	(.L_818 - .L_817)
.L_817:
        /*0004*/ 	.word	0x00000082


	//----- nvinfo : EIATTR_KPARAM_INFO
	.align		4
.L_818:
        /*0008*/ 	.byte	0x04, 0x17
        /*000a*/ 	.short	(.L_820 - .L_819)
.L_819:
        /*000c*/ 	.word	0x00000000
        /*0010*/ 	.short	0x0001
        /*0012*/ 	.short	0x0008
        /*0014*/ 	.byte	0x00, 0xf5, 0x21, 0x00


	//----- nvinfo : EIATTR_KPARAM_INFO
	.align		4
.L_820:
        /*0018*/ 	.byte	0x04, 0x17
        /*001a*/ 	.short	(.L_822 - .L_821)
.L_821:
        /*001c*/ 	.word	0x00000000
        /*0020*/ 	.short	0x0000
        /*0022*/ 	.short	0x0000
        /*0024*/ 	.byte	0x00, 0xf5, 0x21, 0x00


	//----- nvinfo : EIATTR_SPARSE_MMA_MASK
	.align		4
.L_822:
        /*0028*/ 	.byte	0x03, 0x50
        /*002a*/ 	.short	0x0000


	//----- nvinfo : EIATTR_MAXREG_COUNT
	.align		4
        /*002c*/ 	.byte	0x03, 0x1b
        /*002e*/ 	.short	0x0040


	//----- nvinfo : EIATTR_MERCURY_ISA_VERSION
	.align		4
        /*0030*/ 	.byte	0x03, 0x5f
        /*0032*/ 	.short	0x0101


	//----- nvinfo : EIATTR_VRC_CTA_INIT_COUNT
	.align		4
        /*0034*/ 	.byte	0x02, 0x4a
	.zero		1
	.zero		1


	//----- nvinfo : EIATTR_EXIT_INSTR_OFFSETS
	.align		4
        /*0038*/ 	.byte	0x04, 0x1c
        /*003a*/ 	.short	(.L_824 - .L_823)


	//   ....[0]....
.L_823:
        /*003c*/ 	.word	0x000001a0


	//----- nvinfo : EIATTR_MAX_THREADS
	.align		4
.L_824:
        /*0040*/ 	.byte	0x04, 0x05
        /*0042*/ 	.short	(.L_826 - .L_825)
.L_825:
        /*0044*/ 	.word	0x00000400
        /*0048*/ 	.word	0x00000001
        /*004c*/ 	.word	0x00000001


	//----- nvinfo : EIATTR_CRS_STACK_SIZE
	.align		4
.L_826:
        /*0050*/ 	.byte	0x04, 0x1e
        /*0052*/ 	.short	(.L_828 - .L_827)
.L_827:
        /*0054*/ 	.word	0x00000000


	//----- nvinfo : EIATTR_CBANK_PARAM_SIZE
	.align		4
.L_828:
        /*0058*/ 	.byte	0x03, 0x19
        /*005a*/ 	.short	0x0010


	//----- nvinfo : EIATTR_PARAM_CBANK
	.align		4
        /*005c*/ 	.byte	0x04, 0x0a
        /*005e*/ 	.short	(.L_830 - .L_829)
	.align		4
.L_829:
        /*0060*/ 	.word	index@(.nv.constant0._ZN2at6native45_GLOBAL__N__efdd3984_12_NLLLoss2d_cu_e9278b4638nll_loss2d_forward_size_average_kernelIdEEvPT_PKS3_)
        /*0064*/ 	.short	0x0380
        /*0066*/ 	.short	0x0010


	//----- nvinfo : EIATTR_SW_WAR
	.align		4
.L_830:
        /*0068*/ 	.byte	0x04, 0x36
        /*006a*/ 	.short	(.L_832 - .L_831)
.L_831:
        /*006c*/ 	.word	0x00000008
.L_832:


//--------------------- .nv.info._ZN2at6native45_GLOBAL__N__efdd3984_12_NLLLoss2d_cu_e9278b4625nll_loss2d_forward_kernelIddiEEvPT_S4_PKS3_PKlS6_iiil --------------------------
	.section	.nv.info._ZN2at6native45_GLOBAL__N__efdd3984_12_NLLLoss2d_cu_e9278b4625nll_loss2d_forward_kernelIddiEEvPT_S4_PKS3_PKlS6_iiil,"",@"SHT_CUDA_INFO"
	.sectionflags	@""
	.align	4


	//----- nvinfo : EIATTR_CUDA_API_VERSION
	.align		4
        /*0000*/ 	.byte	0x04, 0x37
        /*0002*/ 	.short	(.L_834 - .L_833)
.L_833:
        /*0004*/ 	.word	0x00000082


	//----- nvinfo : EIATTR_KPARAM_INFO
	.align		4
.L_834:
        /*0008*/ 	.byte	0x04, 0x17
        /*000a*/ 	.short	(.L_836 - .L_835)
.L_835:
        /*000c*/ 	.word	0x00000000
        /*0010*/ 	.short	0x0008
        /*0012*/ 	.short	0x0038
        /*0014*/ 	.byte	0x00, 0xf0, 0x21, 0x00


	//----- nvinfo : EIATTR_KPARAM_INFO
	.align		4
.L_836:
        /*0018*/ 	.byte	0x04, 0x17
        /*001a*/ 	.short	(.L_838 - .L_837)
.L_837:
        /*001c*/ 	.word	0x00000000
        /*0020*/ 	.short	0x0007
        /*0022*/ 	.short	0x0030
        /*0024*/ 	.byte	0x00, 0xf0, 0x11, 0x00


	//----- nvinfo : EIATTR_KPARAM_INFO
	.align		4
.L_838:
        /*0028*/ 	.byte	0x04, 0x17
        /*002a*/ 	.short	(.L_840 - .L_839)
.L_839:
        /*002c*/ 	.word	0x00000000
        /*0030*/ 	.short	0x0006
        /*0032*/ 	.short	0x002c
        /*0034*/ 	.byte	0x00, 0xf0, 0x11, 0x00


	//----- nvinfo : EIATTR_KPARAM_INFO
	.align		4
.L_840:
        /*0038*/ 	.byte	0x04, 0x17
        /*003a*/ 	.short	(.L_842 - .L_841)
.L_841:
        /*003c*/ 	.word	0x00000000
        /*0040*/ 	.short	0x0005
        /*0042*/ 	.short	0x0028
        /*0044*/ 	.byte	0x00, 0xf0, 0x11, 0x00


	//----- nvinfo : EIATTR_KPARAM_INFO
	.align		4
.L_842:
        /*0048*/ 	.byte	0x04, 0x17
        /*004a*/ 	.short	(.L_844 - .L_843)
.L_843:
        /*004c*/ 	.word	0x00000000
        /*0050*/ 	.short	0x0004
        /*0052*/ 	.short	0x0020
        /*0054*/ 	.byte	0x00, 0xf5, 0x21, 0x00


	//----- nvinfo : EIATTR_KPARAM_INFO
	.align		4
.L_844:
        /*0058*/ 	.byte	0x04, 0x17
        /*005a*/ 	.short	(.L_846 - .L_845)
.L_845:
        /*005c*/ 	.word	0x00000000
        /*0060*/ 	.short	0x0003
        /*0062*/ 	.short	0x0018
        /*0064*/ 	.byte	0x00, 0xf5, 0x21, 0x00


	//----- nvinfo : EIATTR_KPARAM_INFO
	.align		4
.L_846:
        /*0068*/ 	.byte	0x04, 0x17
        /*006a*/ 	.short	(.L_848 - .L_847)
.L_847:
        /*006c*/ 	.word	0x00000000
        /*0070*/ 	.short	0x0002
        /*0072*/ 	.short	0x0010
        /*0074*/ 	.byte	0x00, 0xf5, 0x21, 0x00


	//----- nvinfo : EIATTR_KPARAM_INFO
	.align		4
.L_848:
        /*0078*/ 	.byte	0x04, 0x17
        /*007a*/ 	.short	(.L_850 - .L_849)
.L_849:
        /*007c*/ 	.word	0x00000000
        /*0080*/ 	.short	0x0001
        /*0082*/ 	.short	0x0008
        /*0084*/ 	.byte	0x00, 0xf5, 0x21, 0x00


	//----- nvinfo : EIATTR_KPARAM_INFO
	.align		4
.L_850:
        /*0088*/ 	.byte	0x04, 0x17
        /*008a*/ 	.short	(.L_852 - .L_851)
.L_851:
        /*008c*/ 	.word	0x00000000
        /*0090*/ 	.short	0x0000
        /*0092*/ 	.short	0x0000
        /*0094*/ 	.byte	0x00, 0xf5, 0x21, 0x00


	//----- nvinfo : EIATTR_SPARSE_MMA_MASK
	.align		4
.L_852:
        /*0098*/ 	.byte	0x03, 0x50
        /*009a*/ 	.short	0x0000


	//----- nvinfo : EIATTR_MAXREG_COUNT
	.align		4
        /*009c*/ 	.byte	0x03, 0x1b
        /*009e*/ 	.short	0x0040


	//----- nvinfo : EIATTR_NUM_BARRIERS
	.align		4
        /*00a0*/ 	.byte	0x02, 0x4c
        /*00a2*/ 	.byte	0x01
	.zero		1


	//----- nvinfo : EIATTR_EXTERNS
	.align		4
        /*00a4*/ 	.byte	0x04, 0x0f
        /*00a6*/ 	.short	(.L_854 - .L_853)


	//   ....[0]....
	.align		4
.L_853:
        /*00a8*/ 	.word	index@(__assertfail)


	//----- nvinfo : EIATTR_MERCURY_ISA_VERSION
	.align		4
.L_854:
        /*00ac*/ 	.byte	0x03, 0x5f
        /*00ae*/ 	.short	0x0101


	//----- nvinfo : EIATTR_COOP_GROUP_MASK_REGIDS
	.align		4
        /*00b0*/ 	.byte	0x04, 0x29
        /*00b2*/ 	.short	(.L_856 - .L_855)


	//   ....[0]....
.L_855:
        /*00b4*/ 	.word	0xffffffff


	//   ....[1]....
        /*00b8*/ 	.word	0xffffffff


	//   ....[2]....
        /*00bc*/ 	.word	0xffffffff


	//   ....[3]....
        /*00c0*/ 	.word	0xffffffff


	//   ....[4]....
        /*00c4*/ 	.word	0xffffffff


	//   ....[5]....
        /*00c8*/ 	.word	0xffffffff


	//   ....[6]....
        /*00cc*/ 	.word	0xffffffff


	//   ....[7]....
        /*00d0*/ 	.word	0xffffffff


	//   ....[8]....
        /*00d4*/ 	.word	0xffffffff


	//   ....[9]....
        /*00d8*/ 	.word	0xffffffff


	//   ....[10]....
        /*00dc*/ 	.word	0xffffffff


	//   ....[11]....
        /*00e0*/ 	.word	0xffffffff


	//   ....[12]....
        /*00e4*/ 	.word	0xffffffff


	//   ....[13]....
        /*00e8*/ 	.word	0xffffffff


	//   ....[14]....
        /*00ec*/ 	.word	0xffffffff


	//   ....[15]....
        /*00f0*/ 	.word	0xffffffff


	//   ....[16]....
        /*00f4*/ 	.word	0xffffffff


	//   ....[17]....
        /*00f8*/ 	.word	0xffffffff


	//   ....[18]....
        /*00fc*/ 	.word	0xffffffff


	//   ....[19]....
        /*0100*/ 	.word	0xffffffff


	//   ....[20]....
        /*0104*/ 	.word	0xffffffff


	//   ....[21]....
        /*0108*/ 	.word	0xffffffff


	//   ....[22]....
        /*010c*/ 	.word	0xffffffff


	//   ....[23]....
        /*0110*/ 	.word	0xffffffff


	//   ....[24]....
        /*0114*/ 	.word	0xffffffff


	//   ....[25]....
        /*0118*/ 	.word	0xffffffff


	//   ....[26]....
        /*011c*/ 	.word	0xffffffff


	//   ....[27]....
        /*0120*/ 	.word	0xffffffff


	//   ....[28]....
        /*0124*/ 	.word	0xffffffff


	//   ....[29]....
        /*0128*/ 	.word	0xffffffff


	//   ....[30]....
        /*012c*/ 	.word	0xffffffff


	//   ....[31]....
        /*0130*/ 	.word	0xffffffff


	//   ....[32]....
        /*0134*/ 	.word	0xffffffff


	//   ....[33]....
        /*0138*/ 	.word	0xffffffff


	//   ....[34]....
        /*013c*/ 	.word	0xffffffff


	//   ....[35]....
        /*0140*/ 	.word	0xffffffff


	//   ....[36]....
        /*0144*/ 	.word	0xffffffff


	//   ....[37]....
        /*0148*/ 	.word	0xffffffff


	//   ....[38]....
        /*014c*/ 	.word	0xffffffff


	//   ....[39]....
        /*0150*/ 	.word	0xffffffff


	//   ....[40]....
        /*0154*/ 	.word	0x0500000f


	//   ....[41]....
        /*0158*/ 	.word	0x0500000f


	//   ....[42]....
        /*015c*/ 	.word	0x0500000f


	//   ....[43]....
        /*0160*/ 	.word	0x0500000f


	//   ....[44]....
        /*0164*/ 	.word	0x0500000f


	//   ....[45]....
        /*0168*/ 	.word	0x0500000f


	//   ....[46]....
        /*016c*/ 	.word	0x0500000f


	//   ....[47]....
        /*0170*/ 	.word	0x0500000f


	//   ....[48]....
        /*0174*/ 	.word	0x0500000f


	//   ....[49]....
        /*0178*/ 	.word	0x0500000f


	//   ....[50]....
        /*017c*/ 	.word	0x0500000f


	//   ....[51]....
        /*0180*/ 	.word	0x0500000f


	//   ....[52]....
        /*0184*/ 	.word	0x0500000f


	//   ....[53]....
        /*0188*/ 	.word	0x0500000f


	//   ....[54]....
        /*018c*/ 	.word	0x0500000f


	//   ....[55]....
        /*0190*/ 	.word	0x0500000f


	//   ....[56]....
        /*0194*/ 	.word	0x0500000f


	//   ....[57]....
        /*0198*/ 	.word	0x0500000f


	//   ....[58]....
        /*019c*/ 	.word	0x0500000f


	//   ....[59]....
        /*01a0*/ 	.word	0x0500000f


	//   ....[60]....
        /*01a4*/ 	.word	0x0500000f


	//   ....[61]....
        /*01a8*/ 	.word	0x0500000f


	//   ....[62]....
        /*01ac*/ 	.word	0x0500000f


	//   ....[63]....
        /*01b0*/ 	.word	0x0500000f


	//   ....[64]....
        /*01b4*/ 	.word	0x0500000f


	//   ....[65]....
        /*01b8*/ 	.word	0x0500000f


	//   ....[66]....
        /*01bc*/ 	.word	0x0500000f


	//   ....[67]....
        /*01c0*/ 	.word	0x0500000f


	//   ....[68]....
        /*01c4*/ 	.word	0x0500000f


	//   ....[69]....
        /*01c8*/ 	.word	0x0500000f


	//----- nvinfo : EIATTR_COOP_GROUP_INSTR_OFFSETS
	.align		4
.L_856:
        /*01cc*/ 	.byte	0x04, 0x28
        /*01ce*/ 	.short	(.L_858 - .L_857)


	//   ....[0]....
.L_857:
        /*01d0*/ 	.word	0x00000b70


	//   ....[1]....
        /*01d4*/ 	.word	0x00000b80


	//   ....[2]....
        /*01d8*/ 	.word	0x00000bb0


	//   ....[3]....
        /*01dc*/ 	.word	0x00000bc0


	//   ....[4]....
        /*01e0*/ 	.word	0x00000bf0


	//   ....[5]....
        /*01e4*/ 	.word	0x00000c00


	//   ....[6]....
        /*01e8*/ 	.word	0x00000c30


	//   ....[7]....
        /*01ec*/ 	.word	0x00000c40


	//   ....[8]....
        /*01f0*/ 	.word	0x00000c70


	//   ....[9]....
        /*01f4*/ 	.word	0x00000c80


	//   ....[10]....
        /*01f8*/ 	.word	0x00000e10


	//   ....[11]....
        /*01fc*/ 	.word	0x00000e20


	//   ....[12]....
        /*0200*/ 	.word	0x00000e50


	//   ....[13]....
        /*0204*/ 	.word	0x00000e60


	//   ....[14]....
        /*0208*/ 	.word	0x00000e90


	//   ....[15]....
        /*020c*/ 	.word	0x00000ea0


	//   ....[16]....
        /*0210*/ 	.word	0x00000ed0


	//   ....[17]....
        /*0214*/ 	.word	0x00000ee0


	//   ....[18]....
        /*0218*/ 	.word	0x00000f10


	//   ....[19]....
        /*021c*/ 	.word	0x00000f20


	//   ....[20]....
        /*0220*/ 	.word	0x00000f90


	//   ....[21]....
        /*0224*/ 	.word	0x00000fa0


	//   ....[22]....
        /*0228*/ 	.word	0x00000fd0


	//   ....[23]....
        /*022c*/ 	.word	0x00000fe0


	//   ....[24]....
        /*0230*/ 	.word	0x00001010


	//   ....[25]....
        /*0234*/ 	.word	0x00001020


	//   ....[26]....
        /*0238*/ 	.word	0x00001050


	//   ....[27]....
        /*023c*/ 	.word	0x00001060


	//   ....[28]....
        /*0240*/ 	.word	0x00001090


	//   ....[29]....
        /*0244*/ 	.word	0x000010a0


	//   ....[30]....
        /*0248*/ 	.word	0x000011e0


	//   ....[31]....
        /*024c*/ 	.word	0x00001200


	//   ....[32]....
        /*0250*/ 	.word	0x00001220


	//   ....[33]....
        /*0254*/ 	.word	0x00001230


	//   ....[34]....
        /*0258*/ 	.word	0x00001250


	//   ....[35]....
        /*025c*/ 	.word	0x00001260


	//   ....[36]....
        /*0260*/ 	.word	0x00001280


	//   ....[37]....
        /*0264*/ 	.word	0x00001290


	//   ....[38]....
        /*0268*/ 	.word	0x000012b0


	//   ....[39]....
        /*026c*/ 	.word	0x000012c0


	//   ....[40]....
        /*0270*/ 	.word	0x00001390


	//   ....[41]....
        /*0274*/ 	.word	0x000013e0


	//   ....[42]....
        /*0278*/ 	.word	0x00001460


	//   ....[43]....
        /*027c*/ 	.word	0x000014b0


	//   ....[44]....
        /*0280*/ 	.word	0x00001530


	//   ....[45]....
        /*0284*/ 	.word	0x00001580


	//   ....[46]....
        /*0288*/ 	.word	0x00001600


	//   ....[47]....
        /*028c*/ 	.word	0x00001650


	//   ....[48]....
        /*0290*/ 	.word	0x000016c0


	//   ....[49]....
        /*0294*/ 	.word	0x00001710


	//   ....[50]....
        /*0298*/ 	.word	0x00001790


	//   ....[51]....
        /*029c*/ 	.word	0x000017e0


	//   ....[52]....
        /*02a0*/ 	.word	0x00001850


	//   ....[53]....
        /*02a4*/ 	.word	0x000018a0


	//   ....[54]....
        /*02a8*/ 	.word	0x00001910


	//   ....[55]....
        /*02ac*/ 	.word	0x00001960


	//   ....[56]....
        /*02b0*/ 	.word	0x000019d0


	//   ....[57]....
        /*02b4*/ 	.word	0x00001a20


	//   ....[58]....
        /*02b8*/ 	.word	0x00001a90


	//   ....[59]....
        /*02bc*/ 	.word	0x00001ae0


	//   ....[60]....
        /*02c0*/ 	.word	0x00001b70


	//   ....[61]....
        /*02c4*/ 	.word	0x00001c00


	//   ....[62]....
        /*02c8*/ 	.word	0x00001c80


	//   ....[63]....
        /*02cc*/ 	.word	0x00001cd0


	//   ....[64]....
        /*02d0*/ 	.word	0x00001d50


	//   ....[65]....
        /*02d4*/ 	.word	0x00001da0


	//   ....[66]....
        /*02d8*/ 	.word	0x00001e20


	//   ....[67]....
        /*02dc*/ 	.word	0x00001e70


	//   ....[68]....
        /*02e0*/ 	.word	0x00001ee0


	//   ....[69]....
        /*02e4*/ 	.word	0x00001f30


	//----- nvinfo : EIATTR_VRC_CTA_INIT_COUNT
	.align		4
.L_858:
        /*02e8*/ 	.byte	0x02, 0x4a
	.zero		1
	.zero		1


	//----- nvinfo : EIATTR_SYSCALL_OFFSETS
	.align		4
        /*02ec*/ 	.byte	0x04, 0x46
        /*02ee*/ 	.short	(.L_860 - .L_859)


	//   ....[0]....
.L_859:
        /*02f0*/ 	.word	0x000004c0


	//   ....[1]....
        /*02f4*/ 	.word	0x00000660


	//   ....[2]....
        /*02f8*/ 	.word	0x00000910


	//   ....[3]....
        /*02fc*/ 	.word	0x00000a70


	//----- nvinfo : EIATTR_EXIT_INSTR_OFFSETS
	.align		4
.L_860:
        /*0300*/ 	.byte	0x04, 0x1c
        /*0302*/ 	.short	(.L_862 - .L_861)


	//   ....[0]....
.L_861:
        /*0304*/ 	.word	0x000011d0


	//   ....[1]....
        /*0308*/ 	.word	0x000012d0


	//   ....[2]....
        /*030c*/ 	.word	0x00001330


	//----- nvinfo : EIATTR_MAX_THREADS
	.align		4
.L_862:
        /*0310*/ 	.byte	0x04, 0x05
        /*0312*/ 	.short	(.L_864 - .L_863)
.L_863:
        /*0314*/ 	.word	0x00000400
        /*0318*/ 	.word	0x00000001
        /*031c*/ 	.word	0x00000001


	//----- nvinfo : EIATTR_CRS_STACK_SIZE
	.align		4
.L_864:
        /*0320*/ 	.byte	0x04, 0x1e
        /*0322*/ 	.short	(.L_866 - .L_865)
.L_865:
        /*0324*/ 	.word	0x00000000


	//----- nvinfo : EIATTR_CBANK_PARAM_SIZE
	.align		4
.L_866:
        /*0328*/ 	.byte	0x03, 0x19
        /*032a*/ 	.short	0x0040


	//----- nvinfo : EIATTR_PARAM_CBANK
	.align		4
        /*032c*/ 	.byte	0x04, 0x0a
        /*032e*/ 	.short	(.L_868 - .L_867)
	.align		4
.L_867:
        /*0330*/ 	.word	index@(.nv.constant0._ZN2at6native45_GLOBAL__N__efdd3984_12_NLLLoss2d_cu_e9278b4625nll_loss2d_forward_kernelIddiEEvPT_S4_PKS3_PKlS6_iiil)
        /*0334*/ 	.short	0x0380
        /*0336*/ 	.short	0x0040


	//----- nvinfo : EIATTR_SW_WAR
	.align		4
.L_868:
        /*0338*/ 	.byte	0x04, 0x36
        /*033a*/ 	.short	(.L_870 - .L_869)
.L_869:
        /*033c*/ 	.word	0x00000008
.L_870:


//--------------------- .nv.info._ZN2at6native45_GLOBAL__N__efdd3984_12_NLLLoss2d_cu_e9278b4635nll_loss2d_forward_no_reduce_kernelIN3c108BFloat16EEEvlNS_27GenericPackedTensorAccessorIT_Lm4ENS_16DefaultPtrTraitsElEENS5_IlLm3ES7_lEENS5_IS6_Lm3ES7_lEEPKS6_l --------------------------
	.section	.nv.info._ZN2at6native45_GLOBAL__N__efdd3984_12_NLLLoss2d_cu_e9278b4635nll_loss2d_forward_no_reduce_kernelIN3c108BFloat16EEEvlNS_27GenericPackedTensorAccessorIT_Lm4ENS_16DefaultPtrTraitsElEENS5_IlLm3ES7_lEENS5_IS6_Lm3ES7_lEEPKS6_l,"",@"SHT_CUDA_INFO"
	.sectionflags	@""
	.align	4


	//----- nvinfo : EIATTR_CUDA_API_VERSION
	.align		4
        /*0000*/ 	.byte	0x04, 0x37
        /*0002*/ 	.short	(.L_872 - .L_871)
.L_871:
        /*0004*/ 	.word	0x00000082


	//----- nvinfo : EIATTR_KPARAM_INFO
	.align		4
.L_872:
        /*0008*/ 	.byte	0x04, 0x17
        /*000a*/ 	.short	(.L_874 - .L_873)
.L_873:
        /*000c*/ 	.word	0x00000000
        /*0010*/ 	.short	0x0005
        /*0012*/ 	.short	0x00c8
        /*0014*/ 	.byte	0x00, 0xf0, 0x21, 0x00


	//----- nvinfo : EIATTR_KPARAM_INFO
	.align		4
.L_874:
        /*0018*/ 	.byte	0x04, 0x17
        /*001a*/ 	.short	(.L_876 - .L_875)
.L_875:
        /*001c*/ 	.word	0x00000000
        /*0020*/ 	.short	0x0004
        /*0022*/ 	.short	0x00c0
        /*0024*/ 	.byte	0x00, 0xf5, 0x21, 0x00


	//----- nvinfo : EIATTR_KPARAM_INFO
	.align		4
.L_876:
        /*0028*/ 	.byte	0x04, 0x17
        /*002a*/ 	.short	(.L_878 - .L_877)
.L_877:
        /*002c*/ 	.word	0x00000000
        /*0030*/ 	.short	0x0003
        /*0032*/ 	.short	0x0088
        /*0034*/ 	.byte	0x00, 0xf0, 0xe1, 0x00


	//----- nvinfo : EIATTR_KPARAM_INFO
	.align		4
.L_878:
        /*0038*/ 	.byte	0x04, 0x17
        /*003a*/ 	.short	(.L_880 - .L_879)
.L_879:
        /*003c*/ 	.word	0x00000000
        /*0040*/ 	.short	0x0002
        /*0042*/ 	.short	0x0050
        /*0044*/ 	.byte	0x00, 0xf0, 0xe1, 0x00


	//----- nvinfo : EIATTR_KPARAM_INFO
	.align		4
.L_880:
        /*0048*/ 	.byte	0x04, 0x17
        /*004a*/ 	.short	(.L_882 - .L_881)
.L_881:
        /*004c*/ 	.word	0x00000000
        /*0050*/ 	.short	0x0001
        /*0052*/ 	.short	0x0008
        /*0054*/ 	.byte	0x00, 0xf0, 0x21, 0x01


	//----- nvinfo : EIATTR_KPARAM_INFO
	.align		4
.L_882:
        /*0058*/ 	.byte	0x04, 0x17
        /*005a*/ 	.short	(.L_884 - .L_883)
.L_883:
        /*005c*/ 	.word	0x00000000
        /*0060*/ 	.short	0x0000
        /*0062*/ 	.short	0x0000
        /*0064*/ 	.byte	0x00, 0xf0, 0x21, 0x00


	//----- nvinfo : EIATTR_SPARSE_MMA_MASK
	.align		4
.L_884:
        /*0068*/ 	.byte	0x03, 0x50
        /*006a*/ 	.short	0x0000


	//----- nvinfo : EIATTR_MAXREG_COUNT
	.align		4
        /*006c*/ 	.byte	0x03, 0x1b
        /*006e*/ 	.short	0x0040


	//----- nvinfo : EIATTR_EXTERNS
	.align		4
        /*0070*/ 	.byte	0x04, 0x0f
        /*0072*/ 	.short	(.L_886 - .L_885)


	//   ....[0]....
	.align		4
.L_885:
        /*0074*/ 	.word	index@(__assertfail)


	//----- nvinfo : EIATTR_MERCURY_ISA_VERSION
	.align		4
.L_886:
        /*0078*/ 	.byte	0x03, 0x5f
        /*007a*/ 	.short	0x0101


	//----- nvinfo : EIATTR_VRC_CTA_INIT_COUNT
	.align		4
        /*007c*/ 	.byte	0x02, 0x4a
	.zero		1
	.zero		1


	//----- nvinfo : EIATTR_SYSCALL_OFFSETS
	.align		4
        /*0080*/ 	.byte	0x04, 0x46
        /*0082*/ 	.short	(.L_888 - .L_887)


	//   ....[0]....
.L_887:
        /*0084*/ 	.word	0x00000f00


	//   ....[1]....
        /*0088*/ 	.word	0x00001f30


	//----- nvinfo : EIATTR_EXIT_INSTR_OFFSETS
	.align		4
.L_888:
        /*008c*/ 	.byte	0x04, 0x1c
        /*008e*/ 	.short	(.L_890 - .L_889)


	//   ....[0]....
.L_889:
        /*0090*/ 	.word	0x00000090


	//   ....[1]....
        /*0094*/ 	.word	0x000012b0


	//   ....[2]....
        /*0098*/ 	.word	0x000023a0


	//----- nvinfo : EIATTR_MAX_THREADS
	.align		4
.L_890:
        /*009c*/ 	.byte	0x04, 0x05
        /*009e*/ 	.short	(.L_892 - .L_891)
.L_891:
        /*00a0*/ 	.word	0x00000400
        /*00a4*/ 	.word	0x00000001
        /*00a8*/ 	.word	0x00000001


	//----- nvinfo : EIATTR_CRS_STACK_SIZE
	.align		4
.L_892:
        /*00ac*/ 	.byte	0x04, 0x1e
        /*00ae*/ 	.short	(.L_894 - .L_893)
.L_893:
        /*00b0*/ 	.word	0x00000000


	//----- nvinfo : EIATTR_CBANK_PARAM_SIZE
	.align		4
.L_894:
        /*00b4*/ 	.byte	0x03, 0x19
        /*00b6*/ 	.short	0x00d0


	//----- nvinfo : EIATTR_PARAM_CBANK
	.align		4
        /*00b8*/ 	.byte	0x04, 0x0a
        /*00ba*/ 	.short	(.L_896 - .L_895)
	.align		4
.L_895:
        /*00bc*/ 	.word	index@(.nv.constant0._ZN2at6native45_GLOBAL__N__efdd3984_12_NLLLoss2d_cu_e9278b4635nll_loss2d_forward_no_reduce_kernelIN3c108BFloat16EEEvlNS_27GenericPackedTensorAccessorIT_Lm4ENS_16DefaultPtrTraitsElEENS5_IlLm3ES7_lEENS5_IS6_Lm3ES7_lEEPKS6_l)
        /*00c0*/ 	.short	0x0380
        /*00c2*/ 	.short	0x00d0


	//----- nvinfo : EIATTR_SW_WAR
	.align		4
.L_896:
        /*00c4*/ 	.byte	0x04, 0x36
        /*00c6*/ 	.short	(.L_898 - .L_897)
.L_897:
        /*00c8*/ 	.word	0x00000008
.L_898:


//--------------------- .nv.info._ZN2at6native45_GLOBAL__N__efdd3984_12_NLLLoss2d_cu_e9278b4635nll_loss2d_forward_no_reduce_kernelIN3c104HalfEEEvlNS_27GenericPackedTensorAccessorIT_Lm4ENS_16DefaultPtrTraitsElEENS5_IlLm3ES7_lEENS5_IS6_Lm3ES7_lEEPKS6_l --------------------------
	.section	.nv.info._ZN2at6native45_GLOBAL__N__efdd3984_12_NLLLoss2d_cu_e9278b4635nll_loss2d_forward_no_reduce_kernelIN3c104HalfEEEvlNS_27GenericPackedTensorAccessorIT_Lm4ENS_16DefaultPtrTraitsElEENS5_IlLm3ES7_lEENS5_IS6_Lm3ES7_lEEPKS6_l,"",@"SHT_CUDA_INFO"
	.sectionflags	@""
	.align	4


	//----- nvinfo : EIATTR_CUDA_API_VERSION
	.align		4
        /*0000*/ 	.byte	0x04, 0x37
        /*0002*/ 	.short	(.L_900 - .L_899)
.L_899:
        /*0004*/ 	.word	0x00000082


	//----- nvinfo : EIATTR_KPARAM_INFO
	.align		4
.L_900:
        /*0008*/ 	.byte	0x04, 0x17
        /*000a*/ 	.short	(.L_902 - .L_901)
.L_901:
        /*000c*/ 	.word	0x00000000
        /*0010*/ 	.short	0x0005
        /*0012*/ 	.short	0x00c8
        /*0014*/ 	.byte	0x00, 0xf0, 0x21, 0x00


	//----- nvinfo : EIATTR_KPARAM_INFO
	.align		4
.L_902:
        /*0018*/ 	.byte	0x04, 0x17
        /*001a*/ 	.short	(.L_904 - .L_903)
.L_903:
        /*001c*/ 	.word	0x00000000
        /*0020*/ 	.short	0x0004
        /*0022*/ 	.short	0x00c0
        /*0024*/ 	.byte	0x00, 0xf5, 0x21, 0x00


	//----- nvinfo : EIATTR_KPARAM_INFO
	.align		4
.L_904:
        /*0028*/ 	.byte	0x04, 0x17
        /*002a*/ 	.short	(.L_906 - .L_905)
.L_905:
        /*002c*/ 	.word	0x00000000
        /*0030*/ 	.short	0x0003
        /*0032*/ 	.short	0x0088
        /*0034*/ 	.byte	0x00, 0xf0, 0xe1, 0x00


	//----- nvinfo : EIATTR_KPARAM_INFO
	.align		4
.L_906:
        /*0038*/ 	.byte	0x04, 0x17
        /*003a*/ 	.short	(.L_908 - .L_907)
.L_907:
        /*003c*/ 	.word	0x00000000
        /*0040*/ 	.short	0x0002
        /*0042*/ 	.short	0x0050
        /*0044*/ 	.byte	0x00, 0xf0, 0xe1, 0x00


	//----- nvinfo : EIATTR_KPARAM_INFO
	.align		4
.L_908:
        /*0048*/ 	.byte	0x04, 0x17
        /*004a*/ 	.short	(.L_910 - .L_909)
.L_909:
        /*004c*/ 	.word	0x00000000
        /*0050*/ 	.short	0x0001
        /*0052*/ 	.short	0x0008
        /*0054*/ 	.byte	0x00, 0xf0, 0x21, 0x01


	//----- nvinfo : EIATTR_KPARAM_INFO
	.align		4
.L_910:
        /*0058*/ 	.byte	0x04, 0x17
        /*005a*/ 	.short	(.L_912 - .L_911)
.L_911:
        /*005c*/ 	.word	0x00000000
        /*0060*/ 	.short	0x0000
        /*0062*/ 	.short	0x0000
        /*0064*/ 	.byte	0x00, 0xf0, 0x21, 0x00


	//----- nvinfo : EIATTR_SPARSE_MMA_MASK
	.align		4
.L_912:
        /*0068*/ 	.byte	0x03, 0x50
        /*006a*/ 	.short	0x0000


	//----- nvinfo : EIATTR_MAXREG_COUNT
	.align		4
        /*006c*/ 	.byte	0x03, 0x1b
        /*006e*/ 	.short	0x0040


	//----- nvinfo : EIATTR_EXTERNS
	.align		4
        /*0070*/ 	.byte	0x04, 0x0f
        /*0072*/ 	.short	(.L_914 - .L_913)


	//   ....[0]....
	.align		4
.L_913:
        /*0074*/ 	.word	index@(__assertfail)


	//----- nvinfo : EIATTR_MERCURY_ISA_VERSION
	.align		4
.L_914:
        /*0078*/ 	.byte	0x03, 0x5f
        /*007a*/ 	.short	0x0101


	//----- nvinfo : EIATTR_VRC_CTA_INIT_COUNT
	.align		4
        /*007c*/ 	.byte	0x02, 0x4a
	.zero		1
	.zero		1


	//----- nvinfo : EIATTR_SYSCALL_OFFSETS
	.align		4
        /*0080*/ 	.byte	0x04, 0x46
        /*0082*/ 	.short	(.L_916 - .L_915)


	//   ....[0]....
.L_915:
        /*0084*/ 	.word	0x00000f00


	//   ....[1]....
        /*0088*/ 	.word	0x00001f00


	//----- nvinfo : EIATTR_EXIT_INSTR_OFFSETS
	.align		4
.L_916:
        /*008c*/ 	.byte	0x04, 0x1c
        /*008e*/ 	.short	(.L_918 - .L_917)


	//   ....[0]....
.L_917:
        /*0090*/ 	.word	0x00000090


	//   ....[1]....
        /*0094*/ 	.word	0x00001280


	//   ....[2]....
        /*0098*/ 	.word	0x00002340


	//----- nvinfo : EIATTR_MAX_THREADS
	.align		4
.L_918:
        /*009c*/ 	.byte	0x04, 0x05
        /*009e*/ 	.short	(.L_920 - .L_919)
.L_919:
        /*00a0*/ 	.word	0x00000400
        /*00a4*/ 	.word	0x00000001
        /*00a8*/ 	.word	0x00000001


	//----- nvinfo : EIATTR_CRS_STACK_SIZE
	.align		4
.L_920:
        /*00ac*/ 	.byte	0x04, 0x1e
        /*00ae*/ 	.short	(.L_922 - .L_921)
.L_921:
        /*00b0*/ 	.word	0x00000000


	//----- nvinfo : EIATTR_CBANK_PARAM_SIZE
	.align		4
.L_922:
        /*00b4*/ 	.byte	0x03, 0x19
        /*00b6*/ 	.short	0x00d0


	//----- nvinfo : EIATTR_PARAM_CBANK
	.align		4
        /*00b8*/ 	.byte	0x04, 0x0a
        /*00ba*/ 	.short	(.L_924 - .L_923)
	.align		4
.L_923:
        /*00bc*/ 	.word	index@(.nv.constant0._ZN2at6native45_GLOBAL__N__efdd3984_12_NLLLoss2d_cu_e9278b4635nll_loss2d_forward_no_reduce_kernelIN3c104HalfEEEvlNS_27GenericPackedTensorAccessorIT_Lm4ENS_16DefaultPtrTraitsElEENS5_IlLm3ES7_lEENS5_IS6_Lm3ES7_lEEPKS6_l)
        /*00c0*/ 	.short	0x0380
        /*00c2*/ 	.short	0x00d0


	//----- nvinfo : EIATTR_SW_WAR
	.align		4
.L_924:
        /*00c4*/ 	.byte	0x04, 0x36
        /*00c6*/ 	.short	(.L_926 - .L_925)
.L_925:
        /*00c8*/ 	.word	0x00000008
.L_926:


//--------------------- .nv.info._ZN2at6native45_GLOBAL__N__efdd3984_12_NLLLoss2d_cu_e9278b4635nll_loss2d_forward_no_reduce_kernelIfEEvlNS_27GenericPackedTensorAccessorIT_Lm4ENS_16DefaultPtrTraitsElEENS3_IlLm3ES5_lEENS3_IS4_Lm3ES5_lEEPKS4_l --------------------------
	.section	.nv.info._ZN2at6native45_GLOBAL__N__efdd3984_12_NLLLoss2d_cu_e9278b4635nll_loss2d_forward_no_reduce_kernelIfEEvlNS_27GenericPackedTensorAccessorIT_Lm4ENS_16DefaultPtrTraitsElEENS3_IlLm3ES5_lEENS3_IS4_Lm3ES5_lEEPKS4_l,"",@"SHT_CUDA_INFO"
	.sectionflags	@""
	.align	4


	//----- nvinfo : EIATTR_CUDA_API_VERSION
	.align		4
        /*0000*/ 	.byte	0x04, 0x37
        /*0002*/ 	.short	(.L_928 - .L_927)
.L_927:
        /*0004*/ 	.word	0x00000082


	//----- nvinfo : EIATTR_KPARAM_INFO
	.align		4
.L_928:
        /*0008*/ 	.byte	0x04, 0x17
        /*000a*/ 	.short	(.L_930 - .L_929)
.L_929:
        /*000c*/ 	.word	0x00000000
        /*0010*/ 	.short	0x0005
        /*0012*/ 	.short	0x00c8
        /*0014*/ 	.byte	0x00, 0xf0, 0x21, 0x00


	//----- nvinfo : EIATTR_KPARAM_INFO
	.align		4
.L_930:
        /*0018*/ 	.byte	0x04, 0x17
        /*001a*/ 	.short	(.L_932 - .L_931)
.L_931:
        /*001c*/ 	.word	0x00000000
        /*0020*/ 	.short	0x0004
        /*0022*/ 	.short	0x00c0
        /*0024*/ 	.byte	0x00, 0xf5, 0x21, 0x00


	//----- nvinfo : EIATTR_KPARAM_INFO
	.align		4
.L_932:
        /*0028*/ 	.byte	0x04, 0x17
        /*002a*/ 	.short	(.L_934 - .L_933)
.L_933:
        /*002c*/ 	.word	0x00000000
        /*0030*/ 	.short	0x0003
        /*0032*/ 	.short	0x0088
        /*0034*/ 	.byte	0x00, 0xf0, 0xe1, 0x00


	//----- nvinfo : EIATTR_KPARAM_INFO
	.align		4
.L_934:
        /*0038*/ 	.byte	0x04, 0x17
        /*003a*/ 	.short	(.L_936 - .L_935)
.L_935:
        /*003c*/ 	.word	0x00000000
        /*0040*/ 	.short	0x0002
        /*0042*/ 	.short	0x0050
        /*0044*/ 	.byte	0x00, 0xf0, 0xe1, 0x00


	//----- nvinfo : EIATTR_KPARAM_INFO
	.align		4
.L_936:
        /*0048*/ 	.byte	0x04, 0x17
        /*004a*/ 	.short	(.L_938 - .L_937)
.L_937:
        /*004c*/ 	.word	0x00000000
        /*0050*/ 	.short	0x0001
        /*0052*/ 	.short	0x0008
        /*0054*/ 	.byte	0x00, 0xf0, 0x21, 0x01


	//----- nvinfo : EIATTR_KPARAM_INFO
	.align		4
.L_938:
        /*0058*/ 	.byte	0x04, 0x17
        /*005a*/ 	.short	(.L_940 - .L_939)
.L_939:
        /*005c*/ 	.word	0x00000000
        /*0060*/ 	.short	0x0000
        /*0062*/ 	.short	0x0000
        /*0064*/ 	.byte	0x00, 0xf0, 0x21, 0x00


	//----- nvinfo : EIATTR_SPARSE_MMA_MASK
	.align		4
.L_940:
        /*0068*/ 	.byte	0x03, 0x50
        /*006a*/ 	.short	0x0000


	//----- nvinfo : EIATTR_MAXREG_COUNT
	.align		4
        /*006c*/ 	.byte	0x03, 0x1b
        /*006e*/ 	.short	0x0040


	//----- nvinfo : EIATTR_EXTERNS
	.align		4
        /*0070*/ 	.byte	0x04, 0x0f
        /*0072*/ 	.short	(.L_942 - .L_941)


	//   ....[0]....
	.align		4
.L_941:
        /*0074*/ 	.word	index@(__assertfail)


	//----- nvinfo : EIATTR_MERCURY_ISA_VERSION
	.align		4
.L_942:
        /*0078*/ 	.byte	0x03, 0x5f
        /*007a*/ 	.short	0x0101


	//----- nvinfo : EIATTR_VRC_CTA_INIT_COUNT
	.align		4
        /*007c*/ 	.byte	0x02, 0x4a
	.zero		1
	.zero		1


	//----- nvinfo : EIATTR_SYSCALL_OFFSETS
	.align		4
        /*0080*/ 	.byte	0x04, 0x46
        /*0082*/ 	.short	(.L_944 - .L_943)


	//   ....[0]....
.L_943:
        /*0084*/ 	.word	0x00000f70


	//   ....[1]....
        /*0088*/ 	.word	0x000022f0


	//   ....[2]....
        /*008c*/ 	.word	0x000033a0


	//   ....[3]....
        /*0090*/ 	.word	0x00004390


	//----- nvinfo : EIATTR_EXIT_INSTR_OFFSETS
	.align		4
.L_944:
        /*0094*/ 	.byte	0x04, 0x1c
        /*0096*/ 	.short	(.L_946 - .L_945)


	//   ....[0]....
.L_945:
        /*0098*/ 	.word	0x00000090


	//   ....[1]....
        /*009c*/ 	.word	0x000012d0


	//   ....[2]....
        /*00a0*/ 	.word	0x00002760


	//   ....[3]....
        /*00a4*/ 	.word	0x000047a0


	//----- nvinfo : EIATTR_MAX_THREADS
	.align		4
.L_946:
        /*00a8*/ 	.byte	0x04, 0x05
        /*00aa*/ 	.short	(.L_948 - .L_947)
.L_947:
        /*00ac*/ 	.word	0x00000400
        /*00b0*/ 	.word	0x00000001
        /*00b4*/ 	.word	0x00000001


	//----- nvinfo : EIATTR_CRS_STACK_SIZE
	.align		4
.L_948:
        /*00b8*/ 	.byte	0x04, 0x1e
        /*00ba*/ 	.short	(.L_950 - .L_949)
.L_949:
        /*00bc*/ 	.word	0x00000000


	//----- nvinfo : EIATTR_CBANK_PARAM_SIZE
	.align		4
.L_950:
        /*00c0*/ 	.byte	0x03, 0x19
        /*00c2*/ 	.short	0x00d0


	//----- nvinfo : EIATTR_PARAM_CBANK
	.align		4
        /*00c4*/ 	.byte	0x04, 0x0a
        /*00c6*/ 	.short	(.L_952 - .L_951)
	.align		4
.L_951:
        /*00c8*/ 	.word	index@(.nv.constant0._ZN2at6native45_GLOBAL__N__efdd3984_12_NLLLoss2d_cu_e9278b4635nll_loss2d_forward_no_reduce_kernelIfEEvlNS_27GenericPackedTensorAccessorIT_Lm4ENS_16DefaultPtrTraitsElEENS3_IlLm3ES5_lEENS3_IS4_Lm3ES5_lEEPKS4_l)
        /*00cc*/ 	.short	0x0380
        /*00ce*/ 	.short	0x00d0


	//----- nvinfo : EIATTR_SW_WAR
	.align		4
.L_952:
        /*00d0*/ 	.byte	0x04, 0x36
        /*00d2*/ 	.short	(.L_954 - .L_953)
.L_953:
        /*00d4*/ 	.word	0x00000008
.L_954:


//--------------------- .nv.info._ZN2at6native45_GLOBAL__N__efdd3984_12_NLLLoss2d_cu_e9278b4635nll_loss2d_forward_no_reduce_kernelIdEEvlNS_27GenericPackedTensorAccessorIT_Lm4ENS_16DefaultPtrTraitsElEENS3_IlLm3ES5_lEENS3_IS4_Lm3ES5_lEEPKS4_l --------------------------
	.section	.nv.info._ZN2at6native45_GLOBAL__N__efdd3984_12_NLLLoss2d_cu_e9278b4635nll_loss2d_forward_no_reduce_kernelIdEEvlNS_27GenericPackedTensorAccessorIT_Lm4ENS_16DefaultPtrTraitsElEENS3_IlLm3ES5_lEENS3_IS4_Lm3ES5_lEEPKS4_l,"",@"SHT_CUDA_INFO"
	.sectionflags	@""
	.align	4


	//----- nvinfo : EIATTR_CUDA_API_VERSION
	.align		4
        /*0000*/ 	.byte	0x04, 0x37
        /*0002*/ 	.short	(.L_956 - .L_955)
.L_955:
        /*0004*/ 	.word	0x00000082


	//----- nvinfo : EIATTR_KPARAM_INFO
	.align		4
.L_956:
        /*0008*/ 	.byte	0x04, 0x17
        /*000a*/ 	.short	(.L_958 - .L_957)
.L_957:
        /*000c*/ 	.word	0x00000000
        /*0010*/ 	.short	0x0005
        /*0012*/ 	.short	0x00c8
        /*0014*/ 	.byte	0x00, 0xf0, 0x21, 0x00


	//----- nvinfo : EIATTR_KPARAM_INFO
	.align		4
.L_958:
        /*0018*/ 	.byte	0x04, 0x17
        /*001a*/ 	.short	(.L_960 - .L_959)
.L_959:
        /*001c*/ 	.word	0x00000000
        /*0020*/ 	.short	0x0004
        /*0022*/ 	.short	0x00c0
        /*0024*/ 	.byte	0x00, 0xf5, 0x21, 0x00


	//----- nvinfo : EIATTR_KPARAM_INFO
	.align		4
.L_960:
        /*0028*/ 	.byte	0x04, 0x17
        /*002a*/ 	.short	(.L_962 - .L_961)
.L_961:
        /*002c*/ 	.word	0x00000000
        /*0030*/ 	.short	0x0003
        /*0032*/ 	.short	0x0088
        /*0034*/ 	.byte	0x00, 0xf0, 0xe1, 0x00


	//----- nvinfo : EIATTR_KPARAM_INFO
	.align		4
.L_962:
        /*0038*/ 	.byte	0x04, 0x17
        /*003a*/ 	.short	(.L_964 - .L_963)
.L_963:
        /*003c*/ 	.word	0x00000000
        /*0040*/ 	.short	0x0002
        /*0042*/ 	.short	0x0050
        /*0044*/ 	.byte	0x00, 0xf0, 0xe1, 0x00


	//----- nvinfo : EIATTR_KPARAM_INFO
	.align		4
.L_964:
        /*0048*/ 	.byte	0x04, 0x17
        /*004a*/ 	.short	(.L_966 - .L_965)
.L_965:
        /*004c*/ 	.word	0x00000000
        /*0050*/ 	.short	0x0001
        /*0052*/ 	.short	0x0008
        /*0054*/ 	.byte	0x00, 0xf0, 0x21, 0x01


	//----- nvinfo : EIATTR_KPARAM_INFO
	.align		4
.L_966:
        /*0058*/ 	.byte	0x04, 0x17
        /*005a*/ 	.short	(.L_968 - .L_967)
.L_967:
        /*005c*/ 	.word	0x00000000
        /*0060*/ 	.short	0x0000
        /*0062*/ 	.short	0x0000
        /*0064*/ 	.byte	0x00, 0xf0, 0x21, 0x00


	//----- nvinfo : EIATTR_SPARSE_MMA_MASK
	.align		4
.L_968:
        /*0068*/ 	.byte	0x03, 0x50
        /*006a*/ 	.short	0x0000


	//----- nvinfo : EIATTR_MAXREG_COUNT
	.align		4
        /*006c*/ 	.byte	0x03, 0x1b
        /*006e*/ 	.short	0x0040


	//----- nvinfo : EIATTR_EXTERNS
	.align		4
        /*0070*/ 	.byte	0x04, 0x0f
        /*0072*/ 	.short	(.L_970 - .L_969)


	//   ....[0]....
	.align		4
.L_969:
        /*0074*/ 	.word	index@(__assertfail)


	//----- nvinfo : EIATTR_MERCURY_ISA_VERSION
	.align		4
.L_970:
        /*0078*/ 	.byte	0x03, 0x5f
        /*007a*/ 	.short	0x0101


	//----- nvinfo : EIATTR_VRC_CTA_INIT_COUNT
	.align		4
        /*007c*/ 	.byte	0x02, 0x4a
	.zero		1
	.zero		1


	//----- nvinfo : EIATTR_SYSCALL_OFFSETS
	.align		4
        /*0080*/ 	.byte	0x04, 0x46
        /*0082*/ 	.short	(.L_972 - .L_971)


	//   ....[0]....
.L_971:
        /*0084*/ 	.word	0x00000f70


	//   ....[1]....
        /*0088*/ 	.word	0x000022f0


	//   ....[2]....
        /*008c*/ 	.word	0x000033a0


	//   ....[3]....
        /*0090*/ 	.word	0x00004390


	//----- nvinfo : EIATTR_EXIT_INSTR_OFFSETS
	.align		4
.L_972:
        /*0094*/ 	.byte	0x04, 0x1c
        /*0096*/ 	.short	(.L_974 - .L_973)


	//   ....[0]....
.L_973:
        /*0098*/ 	.word	0x00000090


	//   ....[1]....
        /*009c*/ 	.word	0x000012d0


	//   ....[2]....
        /*00a0*/ 	.word	0x00002760


	//   ....[3]....
        /*00a4*/ 	.word	0x000047a0


	//----- nvinfo : EIATTR_MAX_THREADS
	.align		4
.L_974:
        /*00a8*/ 	.byte	0x04, 0x05
        /*00aa*/ 	.short	(.L_976 - .L_975)
.L_975:
        /*00ac*/ 	.word	0x00000400
        /*00b0*/ 	.word	0x00000001
        /*00b4*/ 	.word	0x00000001


	//----- nvinfo : EIATTR_CRS_STACK_SIZE
	.align		4
.L_976:
        /*00b8*/ 	.byte	0x04, 0x1e
        /*00ba*/ 	.short	(.L_978 - .L_977)
.L_977:
        /*00bc*/ 	.word	0x00000000


	//----- nvinfo : EIATTR_CBANK_PARAM_SIZE
	.align		4
.L_978:
        /*00c0*/ 	.byte	0x03, 0x19
        /*00c2*/ 	.short	0x00d0


	//----- nvinfo : EIATTR_PARAM_CBANK
	.align		4
        /*00c4*/ 	.byte	0x04, 0x0a
        /*00c6*/ 	.short	(.L_980 - .L_979)
	.align		4
.L_979:
        /*00c8*/ 	.word	index@(.nv.constant0._ZN2at6native45_GLOBAL__N__efdd3984_12_NLLLoss2d_cu_e9278b4635nll_loss2d_forward_no_reduce_kernelIdEEvlNS_27GenericPackedTensorAccessorIT_Lm4ENS_16DefaultPtrTraitsElEENS3_IlLm3ES5_lEENS3_IS4_Lm3ES5_lEEPKS4_l)
        /*00cc*/ 	.short	0x0380
        /*00ce*/ 	.short	0x00d0


	//----- nvinfo : EIATTR_SW_WAR
	.align		4
.L_980:
        /*00d0*/ 	.byte	0x04, 0x36
        /*00d2*/ 	.short	(.L_982 - .L_981)
.L_981:
        /*00d4*/ 	.word	0x00000008
.L_982:


//--------------------- .nv.callgraph             --------------------------
	.section	.nv.callgraph,"",@"SHT_CUDA_CALLGRAPH"
	.align	4
	.sectionentsize	8
	.align		4
        /*0000*/ 	.word	0x00000000
	.align		4
        /*0004*/ 	.word	0xffffffff
	.align		4
        /*0008*/ 	.word	index@(_ZN2at6native45_GLOBAL__N__efdd3984_12_NLLLoss2d_cu_e9278b4626nll_loss2d_backward_kernelIN3c108BFloat16EEEvPT_PKS5_PKlS8_S8_biiil)
	.align		4
        /*000c*/ 	.word	index@(__assertfail)
	.align		4
        /*0010*/ 	.word	index@(_ZN2at6native45_GLOBAL__N__efdd3984_12_NLLLoss2d_cu_e9278b4626nll_loss2d_backward_kernelIN3c104HalfEEEvPT_PKS5_PKlS8_S8_biiil)
	.align		4
        /*0014*/ 	.word	index@(__assertfail)
	.align		4
        /*0018*/ 	.word	index@(_ZN2at6native45_GLOBAL__N__efdd3984_12_NLLLoss2d_cu_e9278b4626nll_loss2d_backward_kernelIfEEvPT_PKS3_PKlS6_S6_biiil)
	.align		4
        /*001c*/ 	.word	index@(__assertfail)
	.align		4
        /*0020*/ 	.word	index@(_ZN2at6native45_GLOBAL__N__efdd3984_12_NLLLoss2d_cu_e9278b4626nll_loss2d_backward_kernelIdEEvPT_PKS3_PKlS6_S6_biiil)
	.align		4
        /*0024*/ 	.word	index@(__assertfail)
	.align		4
        /*0028*/ 	.word	index@(_ZN2at6native45_GLOBAL__N__efdd3984_12_NLLLoss2d_cu_e9278b4636nll_loss2d_backward_no_reduce_kernelIN3c108BFloat16EEEvlNS_27GenericPackedTensorAccessorIlLm3ENS_16DefaultPtrTraitsElEENS5_IT_Lm3ES6_lEENS5_IS8_Lm4ES6_lEEPKS8_l)
	.align		4
        /*002c*/ 	.word	index@(__assertfail)
	.align		4
        /*0030*/ 	.word	index@(_ZN2at6native45_GLOBAL__N__efdd3984_12_NLLLoss2d_cu_e9278b4636nll_loss2d_backward_no_reduce_kernelIN3c104HalfEEEvlNS_27GenericPackedTensorAccessorIlLm3ENS_16DefaultPtrTraitsElEENS5_IT_Lm3ES6_lEENS5_IS8_Lm4ES6_lEEPKS8_l)
	.align		4
        /*0034*/ 	.word	index@(__assertfail)
	.align		4
        /*0038*/ 	.word	index@(_ZN2at6native45_GLOBAL__N__efdd3984_12_NLLLoss2d_cu_e9278b4636nll_loss2d_backward_no_reduce_kernelIfEEvlNS_27GenericPackedTensorAccessorIlLm3ENS_16DefaultPtrTraitsElEENS3_IT_Lm3ES4_lEENS3_IS6_Lm4ES4_lEEPKS6_l)
	.align		4
        /*003c*/ 	.word	index@(__assertfail)
	.align		4
        /*0040*/ 	.word	index@(_ZN2at6native45_GLOBAL__N__efdd3984_12_NLLLoss2d_cu_e9278b4636nll_loss2d_backward_no_reduce_kernelIdEEvlNS_27GenericPackedTensorAccessorIlLm3ENS_16DefaultPtrTraitsElEENS3_IT_Lm3ES4_lEENS3_IS6_Lm4ES4_lEEPKS6_l)
	.align		4
        /*0044*/ 	.word	index@(__assertfail)
	.align		4
        /*0048*/ 	.word	index@(_ZN2at6native45_GLOBAL__N__efdd3984_12_NLLLoss2d_cu_e9278b4625nll_loss2d_forward_kernelIN3c108BFloat16EflEEvPT_S6_PKS5_PKlS8_iiil)
	.align		4
        /*004c*/ 	.word	index@(__assertfail)
	.align		4
        /*0050*/ 	.word	index@(_ZN2at6native45_GLOBAL__N__efdd3984_12_NLLLoss2d_cu_e9278b4625nll_loss2d_forward_kernelIN3c108BFloat16EfiEEvPT_S6_PKS5_PKlS8_iiil)
	.align		4
        /*0054*/ 	.word	index@(__assertfail)
	.align		4
        /*0058*/ 	.word	index@(_ZN2at6native45_GLOBAL__N__efdd3984_12_NLLLoss2d_cu_e9278b4625nll_loss2d_forward_kernelIN3c104HalfEflEEvPT_S6_PKS5_PKlS8_iiil)
	.align		4
        /*005c*/ 	.word	index@(__assertfail)
	.align		4
        /*0060*/ 	.word	index@(_ZN2at6native45_GLOBAL__N__efdd3984_12_NLLLoss2d_cu_e9278b4625nll_loss2d_forward_kernelIN3c104HalfEfiEEvPT_S6_PKS5_PKlS8_iiil)
	.align		4
        /*0064*/ 	.word	index@(__assertfail)
	.align		4
        /*0068*/ 	.word	index@(_ZN2at6native45_GLOBAL__N__efdd3984_12_NLLLoss2d_cu_e9278b4625nll_loss2d_forward_kernelIfflEEvPT_S4_PKS3_PKlS6_iiil)
	.align		4
        /*006c*/ 	.word	index@(__assertfail)
	.align		4
        /*0070*/ 	.word	index@(_ZN2at6native45_GLOBAL__N__efdd3984_12_NLLLoss2d_cu_e9278b4625nll_loss2d_forward_kernelIffiEEvPT_S4_PKS3_PKlS6_iiil)
	.align		4
        /*0074*/ 	.word	index@(__assertfail)
	.align		4
        /*0078*/ 	.word	index@(_ZN2at6native45_GLOBAL__N__efdd3984_12_NLLLoss2d_cu_e9278b4625nll_loss2d_forward_kernelIddlEEvPT_S4_PKS3_PKlS6_iiil)
	.align		4
        /*007c*/ 	.word	index@(__assertfail)
	.align		4
        /*0080*/ 	.word	index@(_ZN2at6native45_GLOBAL__N__efdd3984_12_NLLLoss2d_cu_e9278b4625nll_loss2d_forward_kernelIddiEEvPT_S4_PKS3_PKlS6_iiil)
	.align		4
        /*0084*/ 	.word	index@(__assertfail)
	.align		4
        /*0088*/ 	.word	index@(_ZN2at6native45_GLOBAL__N__efdd3984_12_NLLLoss2d_cu_e9278b4635nll_loss2d_forward_no_reduce_kernelIN3c108BFloat16EEEvlNS_27GenericPackedTensorAccessorIT_Lm4ENS_16DefaultPtrTraitsElEENS5_IlLm3ES7_lEENS5_IS6_Lm3ES7_lEEPKS6_l)
	.align		4
        /*008c*/ 	.word	index@(__assertfail)
	.align		4
        /*0090*/ 	.word	index@(_ZN2at6native45_GLOBAL__N__efdd3984_12_NLLLoss2d_cu_e9278b4635nll_loss2d_forward_no_reduce_kernelIN3c104HalfEEEvlNS_27GenericPackedTensorAccessorIT_Lm4ENS_16DefaultPtrTraitsElEENS5_IlLm3ES7_lEENS5_IS6_Lm3ES7_lEEPKS6_l)
	.align		4
        /*0094*/ 	.word	index@(__assertfail)
	.align		4
        /*0098*/ 	.word	index@(_ZN2at6native45_GLOBAL__N__efdd3984_12_NLLLoss2d_cu_e9278b4635nll_loss2d_forward_no_reduce_kernelIfEEvlNS_27GenericPackedTensorAccessorIT_Lm4ENS_16DefaultPtrTraitsElEENS3_IlLm3ES5_lEENS3_IS4_Lm3ES5_lEEPKS4_l)
	.align		4
        /*009c*/ 	.word	index@(__assertfail)
	.align		4
        /*00a0*/ 	.word	index@(_ZN2at6native45_GLOBAL__N__efdd3984_12_NLLLoss2d_cu_e9278b4635nll_loss2d_forward_no_reduce_kernelIdEEvlNS_27GenericPackedTensorAccessorIT_Lm4ENS_16DefaultPtrTraitsElEENS3_IlLm3ES5_lEENS3_IS4_Lm3ES5_lEEPKS4_l)
	.align		4
        /*00a4*/ 	.word	index@(__assertfail)
	.align		4
        /*00a8*/ 	.word	0x00000000
	.align		4
        /*00ac*/ 	.word	0xfffffffe
	.align		4
        /*00b0*/ 	.word	0x00000000
	.align		4
        /*00b4*/ 	.word	0xfffffffd
	.align		4
        /*00b8*/ 	.word	0x00000000
	.align		4
        /*00bc*/ 	.word	0xfffffffc


//--------------------- .nv.constant4             --------------------------
	.section	.nv.constant4,"a",@progbits
	.align	8
	.align		8
.nv.constant4:
        /*0000*/ 	.dword	__assertfail
	.align		8
        /*0008*/ 	.dword	__unnamed_1
	.align		8
        /*0010*/ 	.dword	__unnamed_2
	.align		8
        /*0018*/ 	.dword	__unnamed_3
	.align		8
        /*0020*/ 	.dword	__unnamed_4
	.align		8
        /*0028*/ 	.dword	__unnamed_5
	.align		8
        /*0030*/ 	.dword	__unnamed_6
	.align		8
        /*0038*/ 	.dword	__unnamed_7
	.align		8
        /*0040*/ 	.dword	__unnamed_8
	.align		8
        /*0048*/ 	.dword	__unnamed_9
	.align		8
        /*0050*/ 	.dword	__unnamed_10
	.align		8
        /*0058*/ 	.dword	__unnamed_11
	.align		8
        /*0060*/ 	.dword	__unnamed_12
	.align		8
        /*0068*/ 	.dword	__unnamed_13
	.align		8
        /*0070*/ 	.dword	__unnamed_14
	.align		8
        /*0078*/ 	.dword	__unnamed_15
	.align		8
        /*0080*/ 	.dword	__unnamed_16
	.align		8
        /*0088*/ 	.dword	__unnamed_17
	.align		8
        /*0090*/ 	.dword	__unnamed_18
	.align		8
        /*0098*/ 	.dword	__unnamed_19
	.align		8
        /*00a0*/ 	.dword	__unnamed_20
	.align		8
        /*00a8*/ 	.dword	_ZN43_INTERNAL_efdd3984_12_NLLLoss2d_cu_e9278b464cuda3std3__45__cpo5beginE
	.align		8
        /*00b0*/ 	.dword	_ZN43_INTERNAL_efdd3984_12_NLLLoss2d_cu_e9278b464cuda3std3__45__cpo3endE
	.align		8
        /*00b8*/ 	.dword	_ZN43_INTERNAL_efdd3984_12_NLLLoss2d_cu_e9278b464cuda3std3__45__cpo6cbeginE
	.align		8
        /*00c0*/ 	.dword	_ZN43_INTERNAL_efdd3984_12_NLLLoss2d_cu_e9278b464cuda3std3__45__cpo4cendE
	.align		8
        /*00c8*/ 	.dword	_ZN43_INTERNAL_efdd3984_12_NLLLoss2d_cu_e9278b464cuda3std3__45__cpo6rbeginE
	.align		8
        /*00d0*/ 	.dword	_ZN43_INTERNAL_efdd3984_12_NLLLoss2d_cu_e9278b464cuda3std3__45__cpo4rendE
	.align		8
        /*00d8*/ 	.dword	_ZN43_INTERNAL_efdd3984_12_NLLLoss2d_cu_e9278b464cuda3std3__45__cpo7crbeginE
	.align		8
        /*00e0*/ 	.dword	_ZN43_INTERNAL_efdd3984_12_NLLLoss2d_cu_e9278b464cuda3std3__45__cpo5crendE
	.align		8
        /*00e8*/ 	.dword	_ZN43_INTERNAL_efdd3984_12_NLLLoss2d_cu_e9278b464cuda3std3__445_GLOBAL__N__efdd3984_12_NLLLoss2d_cu_e9278b466ignoreE
	.align		8
        /*00f0*/ 	.dword	_ZN43_INTERNAL_efdd3984_12_NLLLoss2d_cu_e9278b464cuda3std3__419piecewise_constructE
	.align		8
        /*00f8*/ 	.dword	_ZN43_INTERNAL_efdd3984_12_NLLLoss2d_cu_e9278b464cuda3std3__48in_placeE
	.align		8
        /*0100*/ 	.dword	_ZN43_INTERNAL_efdd3984_12_NLLLoss2d_cu_e9278b464cuda3std3__420unreachable_sentinelE
	.align		8
        /*0108*/ 	.dword	_ZN43_INTERNAL_efdd3984_12_NLLLoss2d_cu_e9278b464cuda3std6ranges3__45__cpo4swapE
	.align		8
        /*0110*/ 	.dword	_ZN43_INTERNAL_efdd3984_12_NLLLoss2d_cu_e9278b464cuda3std6ranges3__45__cpo9iter_moveE
	.align		8
        /*0118*/ 	.dword	_ZN43_INTERNAL_efdd3984_12_NLLLoss2d_cu_e9278b464cuda3std6ranges3__45__cpo5beginE
	.align		8
        /*0120*/ 	.dword	_ZN43_INTERNAL_efdd3984_12_NLLLoss2d_cu_e9278b464cuda3std6ranges3__45__cpo3endE
	.align		8
        /*0128*/ 	.dword	_ZN43_INTERNAL_efdd3984_12_NLLLoss2d_cu_e9278b464cuda3std6ranges3__45__cpo6cbeginE
	.align		8
        /*0130*/ 	.dword	_ZN43_INTERNAL_efdd3984_12_NLLLoss2d_cu_e9278b464cuda3std6ranges3__45__cpo4cendE
	.align		8
        /*0138*/ 	.dword	_ZN43_INTERNAL_efdd3984_12_NLLLoss2d_cu_e9278b464cuda3std6ranges3__45__cpo7advanceE
	.align		8
        /*0140*/ 	.dword	_ZN43_INTERNAL_efdd3984_12_NLLLoss2d_cu_e9278b464cuda3std6ranges3__45__cpo9iter_swapE
	.align		8
        /*0148*/ 	.dword	_ZN43_INTERNAL_efdd3984_12_NLLLoss2d_cu_e9278b464cuda3std6ranges3__45__cpo4nextE
	.align		8
        /*0150*/ 	.dword	_ZN43_INTERNAL_efdd3984_12_NLLLoss2d_cu_e9278b464cuda3std6ranges3__45__cpo4prevE
	.align		8
        /*0158*/ 	.dword	_ZN43_INTERNAL_efdd3984_12_NLLLoss2d_cu_e9278b464cuda3std6ranges3__45__cpo4dataE
	.align		8
        /*0160*/ 	.dword	_ZN43_INTERNAL_efdd3984_12_NLLLoss2d_cu_e9278b464cuda3std6ranges3__45__cpo5cdataE
	.align		8
        /*0168*/ 	.dword	_ZN43_INTERNAL_efdd3984_12_NLLLoss2d_cu_e9278b464cuda3std6ranges3__45__cpo4sizeE
	.align		8
        /*0170*/ 	.dword	_ZN43_INTERNAL_efdd3984_12_NLLLoss2d_cu_e9278b464cuda3std6ranges3__45__cpo5ssizeE
	.align		8
        /*0178*/ 	.dword	_ZN43_INTERNAL_efdd3984_12_NLLLoss2d_cu_e9278b464cuda3std6ranges3__45__cpo8distanceE
	.align		8
        /*0180*/ 	.dword	_ZN43_INTERNAL_efdd3984_12_NLLLoss2d_cu_e9278b466thrust24THRUST_300001_SM_1000_NS6system6detail10sequential3seqE
	.align		8
        /*0188*/ 	.dword	$str
	.align		8
        /*0190*/ 	.dword	$str$1
	.align		8
        /*0198*/ 	.dword	$str$2
	.align		8
        /*01a0*/ 	.dword	$str$3
	.align		8
        /*01a8*/ 	.dword	$str$4


//--------------------- .text._ZN2at6native45_GLOBAL__N__efdd3984_12_NLLLoss2d_cu_e9278b4626nll_loss2d_backward_kernelIN3c108BFloat16EEEvPT_PKS5_PKlS8_S8_biiil --------------------------
	.section	.text._ZN2at6native45_GLOBAL__N__efdd3984_12_NLLLoss2d_cu_e9278b4626nll_loss2d_backward_kernelIN3c108BFloat16EEEvPT_PKS5_PKlS8_S8_biiil,"ax",@progbits
	.align	128
.text._ZN2at6native45_GLOBAL__N__efdd3984_12_NLLLoss2d_cu_e9278b4626nll_loss2d_backward_kernelIN3c108BFloat16EEEvPT_PKS5_PKlS8_S8_biiil:
        .type           _ZN2at6native45_GLOBAL__N__efdd3984_12_NLLLoss2d_cu_e9278b4626nll_loss2d_backward_kernelIN3c108BFloat16EEEvPT_PKS5_PKlS8_S8_biiil,@function
        .size           _ZN2at6native45_GLOBAL__N__efdd3984_12_NLLLoss2d_cu_e9278b4626nll_loss2d_backward_kernelIN3c108BFloat16EEEvPT_PKS5_PKlS8_S8_biiil,(.L_x_1133 - _ZN2at6native45_GLOBAL__N__efdd3984_12_NLLLoss2d_cu_e9278b4626nll_loss2d_backward_kernelIN3c108BFloat16EEEvPT_PKS5_PKlS8_S8_biiil)
        .other          _ZN2at6native45_GLOBAL__N__efdd3984_12_NLLLoss2d_cu_e9278b4626nll_loss2d_backward_kernelIN3c108BFloat16EEEvPT_PKS5_PKlS8_S8_biiil,@"STO_CUDA_ENTRY STV_DEFAULT"
_ZN2at6native45_GLOBAL__N__efdd3984_12_NLLLoss2d_cu_e9278b4626nll_loss2d_backward_kernelIN3c108BFloat16EEEvPT_PKS5_PKlS8_S8_biiil:
[----:B------:R-:W0:Y:S01]  /*0000*/  LDC R1, c[0x0][0x37c] ;  /* 0x0000df00ff017b82 */ /* 0x000e220000000800 */
[----:B------:R-:W1:Y:S07]  /*0010*/  LDCU.U8 UR4, c[0x0][0x3a8] ;  /* 0x00007500ff0477ac */ /* 0x000e6e0008000000 */
[----:B------:R-:W2:Y:S01]  /*0020*/  LDC.64 R2, c[0x0][0x388] ;  /* 0x0000e200ff027b82 */ /* 0x000ea20000000a00 */
[----:B------:R-:W2:Y:S01]  /*0030*/  LDCU.64 UR36, c[0x0][0x358] ;  /* 0x00006b00ff2477ac */ /* 0x000ea20008000a00 */
[----:B------:R-:W3:Y:S01]  /*0040*/  LDCU.64 UR8, c[0x0][0x3b0] ;  /* 0x00007600ff0877ac */ /* 0x000ee20008000a00 */
[----:B-1----:R-:W-:-:S06]  /*0050*/  UPRMT UR4, UR4, 0x8880, URZ ;  /* 0x0000888004047896 */ /* 0x002fcc00080000ff */
[----:B------:R-:W-:Y:S01]  /*0060*/  ISETP.NE.AND P0, PT, RZ, UR4, PT ;  /* 0x00000004ff007c0c */ /* 0x000fe2000bf05270 */
[----:B------:R-:W1:Y:S01]  /*0070*/  S2UR UR6, SR_CTAID.X ;  /* 0x00000000000679c3 */ /* 0x000e620000002500 */
[----:B--2---:R2:W5:Y:S11]  /*0080*/  LDG.E.U16 R2, desc[UR36][R2.64] ;  /* 0x0000002402027981 */ /* 0x004576000c1e1500 */
[----:B------:R-:W4:Y:S02]  /*0090*/  @P0 LDC.64 R4, c[0x0][0x3a0] ;  /* 0x0000e800ff040b82 */ /* 0x000f240000000a00 */
[----:B----4-:R-:W4:Y:S01]  /*00a0*/  @P0 LDG.E.U16 R4, desc[UR36][R4.64] ;  /* 0x0000002404040981 */ /* 0x010f22000c1e1500 */
[----:B---3--:R-:W3:Y:S08]  /*00b0*/  I2F.U32.RP R0, UR9 ;  /* 0x0000000900007d06 */ /* 0x008ef00008209000 */
[----:B---3--:R-:W3:Y:S02]  /*00c0*/  MUFU.RCP R0, R0 ;  /* 0x0000000000007308 */ /* 0x008ee40000001000 */
[----:B---3--:R-:W-:-:S06]  /*00d0*/  VIADD R6, R0, 0xffffffe ;  /* 0x0ffffffe00067836 */ /* 0x008fcc0000000000 */
[----:B------:R-:W3:Y:S02]  /*00e0*/  F2I.FTZ.U32.TRUNC.NTZ R6, R6 ;  /* 0x0000000600067305 */ /* 0x000ee4000021f000 */
[----:B---3--:R-:W-:Y:S01]  /*00f0*/  R2UR UR5, R6 ;  /* 0x00000000060572ca */ /* 0x008fe200000e0000 */
[----:B------:R-:W-:-:S12]  /*0100*/  UMOV UR4, URZ ;  /* 0x000000ff00047c82 */ /* 0x000fd80008000000 */
[----:B------:R-:W-:-:S04]  /*0110*/  UIADD3 UR7, UPT, UPT, URZ, -UR5, URZ ;  /* 0x80000005ff077290 */ /* 0x000fc8000fffe0ff */
[----:B------:R-:W-:-:S04]  /*0120*/  UIMAD UR7, UR7, UR9, URZ ;  /* 0x00000009070772a4 */ /* 0x000fc8000f8e02ff */
[----:B------:R-:W-:-:S04]  /*0130*/  UIMAD.WIDE.U32 UR4, UR5, UR7, UR4 ;  /* 0x00000007050472a5 */ /* 0x000fc8000f8e0004 */
[----:B-1----:R-:W-:-:S04]  /*0140*/  UIMAD.WIDE.U32 UR4, UR5, UR6, URZ ;  /* 0x00000006050472a5 */ /* 0x002fc8000f8e00ff */
[----:B------:R-:W-:-:S04]  /*0150*/  UIADD3 UR4, UPT, UPT, -UR5, URZ, URZ ;  /* 0x000000ff05047290 */ /* 0x000fc8000fffe1ff */
[----:B------:R-:W-:-:S04]  /*0160*/  UIMAD UR4, UR9, UR4, UR6 ;  /* 0x00000004090472a4 */ /* 0x000fc8000f8e0206 */
[----:B------:R-:W-:Y:S01]  /*0170*/  UISETP.GE.U32.AND UP0, UPT, UR4, UR9, UPT ;  /* 0x000000090400728c */ /* 0x000fe2000bf06070 */
[----:B--2---:R-:W1:Y:S01]  /*0180*/  S2R R3, SR_TID.X ;  /* 0x0000000000037919 */ /* 0x004e620000002100 */
[----:B------:R-:W2:Y:S01]  /*0190*/  LDCU UR41, c[0x0][0x360] ;  /* 0x00006c00ff2977ac */ /* 0x000ea20008000800 */
[----:B------:R-:W1:Y:S01]  /*01a0*/  LDC R0, c[0x0][0x360] ;  /* 0x0000d800ff007b82 */ /* 0x000e620000000800 */
[----:B------:R-:W-:-:S07]  /*01b0*/  UISETP.NE.U32.AND UP2, UPT, UR9, URZ, UPT ;  /* 0x000000ff0900728c */ /* 0x000fce000bf45070 */
[----:B------:R-:W-:-:S04]  /*01c0*/  @UP0 UIADD3 UR4, UPT, UPT, UR4, -UR9, URZ ;  /* 0x8000000904040290 */ /* 0x000fc8000fffe0ff */
[----:B------:R-:W-:Y:S02]  /*01d0*/  UISETP.GE.U32.AND UP1, UPT, UR4, UR9, UPT ;  /* 0x000000090400728c */ /* 0x000fe4000bf26070 */
[----:B------:R-:W-:-:S09]  /*01e0*/  @UP0 UIADD3 UR5, UPT, UPT, UR5, 0x1, URZ ;  /* 0x0000000105050890 */ /* 0x000fd2000fffe0ff */
[----:B------:R-:W-:Y:S02]  /*01f0*/  @UP1 UIADD3 UR5, UPT, UPT, UR5, 0x1, URZ ;  /* 0x0000000105051890 */ /* 0x000fe4000fffe0ff */
[----:B------:R-:W-:-:S04]  /*0200*/  @!UP2 ULOP3.LUT UR5, URZ, UR9, URZ, 0x33, !UPT ;  /* 0x00000009ff05a292 */ /* 0x000fc8000f8e33ff */
[----:B------:R-:W-:-:S04]  /*0210*/  UIADD3 UR4, UPT, UPT, -UR5, URZ, URZ ;  /* 0x000000ff05047290 */ /* 0x000fc8000fffe1ff */
[----:B------:R-:W-:-:S06]  /*0220*/  UIMAD UR4, UR9, UR4, UR6 ;  /* 0x00000004090472a4 */ /* 0x000fcc000f8e0206 */
[----:B-1----:R-:W-:-:S05]  /*0230*/  IMAD R3, R0, UR4, R3 ;  /* 0x0000000400037c24 */ /* 0x002fca000f8e0203 */
[----:B------:R-:W-:Y:S01]  /*0240*/  ISETP.GE.AND P1, PT, R3, UR8, PT ;  /* 0x0000000803007c0c */ /* 0x000fe2000bf26270 */
[----:B----4-:R-:W-:-:S04]  /*0250*/  @P0 IMAD.U32 R4, R4, 0x10000, RZ ;  /* 0x0001000004040824 */ /* 0x010fc800078e00ff */
[----:B------:R1:W3:Y:S08]  /*0260*/  @P0 MUFU.RCP R5, R4 ;  /* 0x0000000400050308 */ /* 0x0002f00000001000 */
[----:B0-2---:R-:W-:Y:S05]  /*0270*/  @P1 EXIT ;  /* 0x000000000000194d */ /* 0x005fea0003800000 */
[----:B-----5:R-:W-:Y:S01]  /*0280*/  @P0 IMAD.U32 R0, R2, 0x10000, RZ ;  /* 0x0001000002000824 */ /* 0x020fe200078e00ff */
[----:B------:R-:W-:Y:S01]  /*0290*/  UIMAD UR38, UR5, UR8, URZ ;  /* 0x00000008052672a4 */ /* 0x000fe2000f8e02ff */
[----:B------:R-:W0:Y:S02]  /*02a0*/  LDCU.64 UR4, c[0x0][0x398] ;  /* 0x00007300ff0477ac */ /* 0x000e240008000a00 */
[----:B---3--:R-:W-:Y:S01]  /*02b0*/  @P0 FMUL.FTZ R0, R0, R5 ;  /* 0x0000000500000220 */ /* 0x008fe20000410000 */
[----:B------:R-:W2:Y:S04]  /*02c0*/  LDCU UR40, c[0x0][0x3ac] ;  /* 0x00007580ff2877ac */ /* 0x000ea80008000800 */
[----:B------:R-:W-:Y:S01]  /*02d0*/  @P0 F2FP.BF16.F32.PACK_AB R0, RZ, R0 ;  /* 0x00000000ff00023e */ /* 0x000fe200000010ff */
[----:B------:R-:W-:-:S03]  /*02e0*/  USHF.R.S32.HI UR39, URZ, 0x1f, UR8 ;  /* 0x0000001fff277899 */ /* 0x000fc60008011408 */
[----:B------:R-:W-:Y:S01]  /*02f0*/  @!P0 PRMT R0, R2, 0x7610, R0 ;  /* 0x0000761002008816 */ /* 0x000fe20000000000 */
[----:B------:R-:W-:Y:S01]  /*0300*/  IMAD.MOV.U32 R2, RZ, RZ, R3 ;  /* 0x000000ffff027224 */ /* 0x000fe200078e0003 */
[----:B------:R-:W3:Y:S03]  /*0310*/  LDCU UR58, c[0x0][0x3ac] ;  /* 0x00007580ff3a77ac */ /* 0x000ee60008000800 */
[----:B------:R-:W-:Y:S01]  /*0320*/  IMAD.U32 R0, R0, 0x10000, RZ ;  /* 0x0001000000007824 */ /* 0x000fe200078e00ff */
[----:B------:R-:W4:Y:S03]  /*0330*/  LDCU UR59, c[0x0][0x3ac] ;  /* 0x00007580ff3b77ac */ /* 0x000f260008000800 */
[----:B------:R-:W-:Y:S01]  /*0340*/  FADD.FTZ R0, -R0, -RZ ;  /* 0x800000ff00007221 */ /* 0x000fe20000010100 */
[----:B0-----:R-:W-:-:S02]  /*0350*/  UISETP.NE.U32.AND UP0, UPT, UR4, URZ, UPT ;  /* 0x000000ff0400728c */ /* 0x001fc4000bf05070 */
[----:B--2---:R-:W-:Y:S01]  /*0360*/  UIMAD UR56, UR38, UR40, URZ ;  /* 0x00000028263872a4 */ /* 0x004fe2000f8e02ff */
[----:B------:R0:W2:Y:S01]  /*0370*/  F2F.BF16.F32 R22, R0 ;  /* 0x0000000000167304 */ /* 0x0000a20000202000 */
[----:B------:R-:W-:Y:S01]  /*0380*/  UISETP.NE.AND.EX UP0, UPT, UR5, URZ, UPT, UP0 ;  /* 0x000000ff0500728c */ /* 0x000fe2000bf05300 */
[----:B------:R-:W0:Y:S01]  /*0390*/  LDCU UR60, c[0x0][0x3b0] ;  /* 0x00007600ff3c77ac */ /* 0x000e220008000800 */
[----:B------:R-:W0:Y:S01]  /*03a0*/  LDCU UR61, c[0x0][0x3b0] ;  /* 0x00007600ff3d77ac */ /* 0x000e220008000800 */
[----:B------:R-:W0:Y:S01]  /*03b0*/  LDCU.64 UR54, c[0x0][0x390] ;  /* 0x00007200ff3677ac */ /* 0x000e220008000a00 */
[----:B------:R-:W0:Y:S01]  /*03c0*/  LDCU.64 UR52, c[0x0][0x390] ;  /* 0x00007200ff3477ac */ /* 0x000e220008000a00 */
[----:B------:R-:W0:Y:S01]  /*03d0*/  LDCU.64 UR50, c[0x0][0x3b8] ;  /* 0x00007700ff3277ac */ /* 0x000e220008000a00 */
[----:B------:R-:W0:Y:S01]  /*03e0*/  LDCU.64 UR48, c[0x0][0x3b8] ;  /* 0x00007700ff3077ac */ /* 0x000e220008000a00 */
[----:B------:R-:W0:Y:S01]  /*03f0*/  LDCU.64 UR46, c[0x0][0x398] ;  /* 0x00007300ff2e77ac */ /* 0x000e220008000a00 */
[----:B------:R-:W0:Y:S01]  /*0400*/  LDCU.64 UR44, c[0x0][0x380] ;  /* 0x00007000ff2c77ac */ /* 0x000e220008000a00 */
[----:B------:R-:W0:Y:S01]  /*0410*/  LDCU.64 UR42, c[0x0][0x380] ;  /* 0x00007000ff2a77ac */ /* 0x000e220008000a00 */
[----:B------:R-:W-:-:S02]  /*0420*/  USHF.R.S32.HI UR57, URZ, 0x1f, UR38 ;  /* 0x0000001fff397899 */ /* 0x000fc40008011426 */
[----:B------:R-:W-:Y:S02]  /*0430*/  USHF.R.S32.HI UR40, URZ, 0x1f, UR40 ;  /* 0x0000001fff287899 */ /* 0x000fe40008011428 */
[----:B------:R-:W-:Y:S01]  /*0440*/  USHF.R.S32.HI UR62, URZ, 0x1f, UR56 ;  /* 0x0000001fff3e7899 */ /* 0x000fe20008011438 */
[----:B--234-:R-:W-:Y:S11]  /*0450*/  BRA.U !UP0, `(.L_x_0) ;  /* 0x00000005083c7547 */ /* 0x01cff6000b800000 */
[----:B------:R-:W-:Y:S01]  /*0460*/  BSSY.RECONVERGENT B8, `(.L_x_1) ;  /* 0x000004d000087945 */ /* 0x000fe20003800200 */
.L_x_8:
[----:B------:R-:W-:Y:S02]  /*0470*/  SHF.R.S32.HI R17, RZ, 0x1f, R2 ;  /* 0x0000001fff117819 */ /* 0x000fe40000011402 */
[----:B0-----:R-:W-:-:S04]  /*0480*/  IADD3 R0, P0, PT, R2, UR38, RZ ;  /* 0x0000002602007c10 */ /* 0x001fc8000ff1e0ff */
[----:B------:R-:W-:Y:S02]  /*0490*/  IADD3.X R3, PT, PT, R17, UR57, RZ, P0, !PT ;  /* 0x0000003911037c10 */ /* 0x000fe400087fe4ff */
[----:B------:R-:W-:-:S04]  /*04a0*/  LEA R18, P0, R0, UR54, 0x3 ;  /* 0x0000003600127c11 */ /* 0x000fc8000f8018ff */
[----:B------:R-:W-:-:S06]  /*04b0*/  LEA.HI.X R19, R0, UR55, R3, 0x3, P0 ;  /* 0x0000003700137c11 */ /* 0x000fcc00080f1c03 */
[----:B------:R-:W2:Y:S01]  /*04c0*/  LDG.E.64 R18, desc[UR36][R18.64] ;  /* 0x0000002412127981 */ /* 0x000ea2000c1e1b00 */
[----:B------:R-:W-:Y:S01]  /*04d0*/  BSSY.RECONVERGENT B7, `(.L_x_2) ;  /* 0x0000041000077945 */ /* 0x000fe20003800200 */
[----:B--2---:R-:W-:-:S04]  /*04e0*/  ISETP.NE.U32.AND P0, PT, R18, UR50, PT ;  /* 0x0000003212007c0c */ /* 0x004fc8000bf05070 */
[----:B------:R-:W-:-:S13]  /*04f0*/  ISETP.NE.AND.EX P0, PT, R19, UR51, PT, P0 ;  /* 0x0000003313007c0c */ /* 0x000fda000bf05300 */
[----:B------:R-:W-:Y:S05]  /*0500*/  @!P0 BRA `(.L_x_3) ;  /* 0x0000000000f48947 */ /* 0x000fea0003800000 */
[C---:B------:R-:W-:Y:S01]  /*0510*/  ISETP.GE.U32.AND P1, PT, R18.reuse, UR59, PT ;  /* 0x0000003b12007c0c */ /* 0x040fe2000bf26070 */
[----:B------:R-:W-:Y:S01]  /*0520*/  BSSY.RECONVERGENT B6, `(.L_x_4) ;  /* 0x0000015000067945 */ /* 0x000fe20003800200 */
[----:B------:R-:W-:Y:S02]  /*0530*/  ISETP.GT.U32.AND P0, PT, R18, -0x1, PT ;  /* 0xffffffff1200780c */ /* 0x000fe40003f04070 */
[C---:B------:R-:W-:Y:S02]  /*0540*/  ISETP.GE.AND.EX P1, PT, R19.reuse, UR40, PT, P1 ;  /* 0x0000002813007c0c */ /* 0x040fe4000bf26310 */
[----:B------:R-:W-:-:S13]  /*0550*/  ISETP.GT.AND.EX P0, PT, R19, -0x1, PT, P0 ;  /* 0xffffffff1300780c */ /* 0x000fda0003f04300 */
[----:B------:R-:W-:Y:S05]  /*0560*/  @!P1 BRA P0, `(.L_x_5) ;  /* 0x0000000000409947 */ /* 0x000fea0000000000 */
[----:B------:R-:W-:Y:S01]  /*0570*/  MOV R14, 0x0 ;  /* 0x00000000000e7802 */ /* 0x000fe20000000f00 */
[----:B------:R-:W1:Y:S01]  /*0580*/  LDCU.64 UR4, c[0x4][0x198] ;  /* 0x01003300ff0477ac */ /* 0x000e620008000a00 */
[----:B------:R-:W-:Y:S02]  /*0590*/  IMAD.MOV.U32 R8, RZ, RZ, 0xc5 ;  /* 0x000000c5ff087424 */ /* 0x000fe400078e00ff */
[----:B------:R-:W-:Y:S01]  /*05a0*/  IMAD.MOV.U32 R12, RZ, RZ, 0x1 ;  /* 0x00000001ff0c7424 */ /* 0x000fe200078e00ff */
[----:B------:R-:W0:Y:S01]  /*05b0*/  LDCU.64 UR6, c[0x4][0x190] ;  /* 0x01003200ff0677ac */ /* 0x000e220008000a00 */
[----:B------:R-:W2:Y:S01]  /*05c0*/  LDC.64 R14, c[0x4][R14] ;  /* 0x010000000e0e7b82 */ /* 0x000ea20000000a00 */
[----:B------:R-:W-:Y:S01]  /*05d0*/  IMAD.MOV.U32 R13, RZ, RZ, RZ ;  /* 0x000000ffff0d7224 */ /* 0x000fe200078e00ff */
[----:B------:R-:W3:Y:S01]  /*05e0*/  LDCU.64 UR8, c[0x4][0xa0] ;  /* 0x01001400ff0877ac */ /* 0x000ee20008000a00 */
[----:B-1----:R-:W-:Y:S02]  /*05f0*/  IMAD.U32 R4, RZ, RZ, UR4 ;  /* 0x00000004ff047e24 */ /* 0x002fe4000f8e00ff */
[----:B------:R-:W-:-:S02]  /*0600*/  IMAD.U32 R5, RZ, RZ, UR5 ;  /* 0x00000005ff057e24 */ /* 0x000fc4000f8e00ff */
[----:B0-----:R-:W-:Y:S02]  /*0610*/  IMAD.U32 R6, RZ, RZ, UR6 ;  /* 0x00000006ff067e24 */ /* 0x001fe4000f8e00ff */
[----:B------:R-:W-:Y:S01]  /*0620*/  IMAD.U32 R7, RZ, RZ, UR7 ;  /* 0x00000007ff077e24 */ /* 0x000fe2000f8e00ff */
[----:B---3--:R-:W-:Y:S01]  /*0630*/  MOV R10, UR8 ;  /* 0x00000008000a7c02 */ /* 0x008fe20008000f00 */
[----:B------:R-:W-:-:S07]  /*0640*/  IMAD.U32 R11, RZ, RZ, UR9 ;  /* 0x00000009ff0b7e24 */ /* 0x000fce000f8e00ff */
[----:B------:R-:W-:-:S07]  /*0650*/  LEPC R20, `(.L_x_5) ;  /* 0x000000001014794e */ /* 0x000fce0000000000 */
[----:B--2---:R-:W-:Y:S05]  /*0660*/  CALL.ABS.NOINC R14 ;  /* 0x000000000e007343 */ /* 0x004fea0003c00000 */
.L_x_5:
[----:B------:R-:W-:Y:S05]  /*0670*/  BSYNC.RECONVERGENT B6 ;  /* 0x0000000000067941 */ /* 0x000fea0003800200 */
.L_x_4:
[----:B------:R-:W-:Y:S01]  /*0680*/  IMAD R5, R19, UR60, RZ ;  /* 0x0000003c13057c24 */ /* 0x000fe2000f8e02ff */
[----:B------:R-:W-:Y:S01]  /*0690*/  BSSY.RECONVERGENT B6, `(.L_x_6) ;  /* 0x0000018000067945 */ /* 0x000fe20003800200 */
[----:B------:R-:W-:Y:S02]  /*06a0*/  IMAD.MOV.U32 R3, RZ, RZ, R17 ;  /* 0x000000ffff037224 */ /* 0x000fe400078e0011 */
[C---:B------:R-:W-:Y:S02]  /*06b0*/  IMAD R5, R18.reuse, UR39, R5 ;  /* 0x0000002712057c24 */ /* 0x040fe4000f8e0205 */
[----:B------:R-:W-:-:S04]  /*06c0*/  IMAD.WIDE.U32 R16, R18, UR60, R2 ;  /* 0x0000003c12107c25 */ /* 0x000fc8000f8e0002 */
[----:B------:R-:W-:Y:S01]  /*06d0*/  IMAD.IADD R23, R17, 0x1, R5 ;  /* 0x0000000111177824 */ /* 0x000fe200078e0205 */
[----:B------:R-:W-:-:S04]  /*06e0*/  ISETP.GT.U32.AND P0, PT, R16, -0x1, PT ;  /* 0xffffffff1000780c */ /* 0x000fc80003f04070 */
[----:B------:R-:W-:-:S13]  /*06f0*/  ISETP.GT.AND.EX P0, PT, R23, -0x1, PT, P0 ;  /* 0xffffffff1700780c */ /* 0x000fda0003f04300 */
[----:B------:R-:W-:Y:S05]  /*0700*/  @P0 BRA `(.L_x_7) ;  /* 0x0000000000400947 */ /* 0x000fea0003800000 */
        /* <DEDUP_REMOVED lines=8> */
[----:B-1----:R-:W-:Y:S01]  /*0790*/  IMAD.U32 R4, RZ, RZ, UR4 ;  /* 0x00000004ff047e24 */ /* 0x002fe2000f8e00ff */
[----:B------:R-:W-:Y:S01]  /*07a0*/  MOV R5, UR5 ;  /* 0x0000000500057c02 */ /* 0x000fe20008000f00 */
[----:B0-----:R-:W-:-:S02]  /*07b0*/  IMAD.U32 R6, RZ, RZ, UR6 ;  /* 0x00000006ff067e24 */ /* 0x001fc4000f8e00ff */
[----:B------:R-:W-:Y:S02]  /*07c0*/  IMAD.U32 R7, RZ, RZ, UR7 ;  /* 0x00000007ff077e24 */ /* 0x000fe4000f8e00ff */
[----:B---3--:R-:W-:Y:S02]  /*07d0*/  IMAD.U32 R10, RZ, RZ, UR8 ;  /* 0x00000008ff0a7e24 */ /* 0x008fe4000f8e00ff */
[----:B------:R-:W-:-:S07]  /*07e0*/  IMAD.U32 R11, RZ, RZ, UR9 ;  /* 0x00000009ff0b7e24 */ /* 0x000fce000f8e00ff */
[----:B------:R-:W-:-:S07]  /*07f0*/  LEPC R20, `(.L_x_7) ;  /* 0x000000001014794e */ /* 0x000fce0000000000 */
[----:B--2---:R-:W-:Y:S05]  /*0800*/  CALL.ABS.NOINC R14 ;  /* 0x000000000e007343 */ /* 0x004fea0003c00000 */
.L_x_7:
[----:B------:R-:W-:Y:S05]  /*0810*/  BSYNC.RECONVERGENT B6 ;  /* 0x0000000000067941 */ /* 0x000fea0003800200 */
.L_x_6:
[----:B-1----:R-:W-:-:S04]  /*0820*/  LEA R4, P0, R18, UR46, 0x1 ;  /* 0x0000002e12047c11 */ /* 0x002fc8000f8008ff */
[----:B------:R-:W-:-:S05]  /*0830*/  LEA.HI.X R5, R18, UR47, R19, 0x1, P0 ;  /* 0x0000002f12057c11 */ /* 0x000fca00080f0c13 */
[----:B------:R-:W2:Y:S01]  /*0840*/  LDG.E.U16 R4, desc[UR36][R4.64] ;  /* 0x0000002404047981 */ /* 0x000ea2000c1e1500 */
[----:B------:R-:W-:Y:S02]  /*0850*/  SHF.L.U32 R3, R22, 0x10, RZ ;  /* 0x0000001016037819 */ /* 0x000fe400000006ff */
[----:B------:R-:W-:-:S04]  /*0860*/  IADD3 R16, P0, PT, R16, UR56, RZ ;  /* 0x0000003810107c10 */ /* 0x000fc8000ff1e0ff */
[----:B------:R-:W-:Y:S02]  /*0870*/  IADD3.X R23, PT, PT, R23, UR62, RZ, P0, !PT ;  /* 0x0000003e17177c10 */ /* 0x000fe400087fe4ff */
[----:B------:R-:W-:-:S04]  /*0880*/  LEA R6, P0, R16, UR44, 0x1 ;  /* 0x0000002c10067c11 */ /* 0x000fc8000f8008ff */
[----:B------:R-:W-:Y:S01]  /*0890*/  LEA.HI.X R7, R16, UR45, R23, 0x1, P0 ;  /* 0x0000002d10077c11 */ /* 0x000fe200080f0c17 */
[----:B--2---:R-:W-:-:S04]  /*08a0*/  IMAD.U32 R0, R4, 0x10000, RZ ;  /* 0x0001000004007824 */ /* 0x004fc800078e00ff */
[----:B------:R-:W-:-:S05]  /*08b0*/  FMUL.FTZ R0, R0, R3 ;  /* 0x0000000300007220 */ /* 0x000fca0000410000 */
[----:B------:R-:W-:-:S05]  /*08c0*/  F2FP.BF16.F32.PACK_AB R0, RZ, R0 ;  /* 0x00000000ff00723e */ /* 0x000fca00000010ff */
[----:B------:R0:W-:Y:S02]  /*08d0*/  STG.E.U16 desc[UR36][R6.64], R0 ;  /* 0x0000000006007986 */ /* 0x0001e4000c101524 */
.L_x_3:
[----:B------:R-:W-:Y:S05]  /*08e0*/  BSYNC.RECONVERGENT B7 ;  /* 0x0000000000077941 */ /* 0x000fea0003800200 */
.L_x_2:
[----:B-1----:R-:W1:Y:S02]  /*08f0*/  LDC.64 R4, c[0x0][0x3b0] ;  /* 0x0000ec00ff047b82 */ /* 0x002e640000000a00 */
[----:B-1----:R-:W-:-:S05]  /*0900*/  IMAD R2, R5, UR41, R2 ;  /* 0x0000002905027c24 */ /* 0x002fca000f8e0202 */
[----:B------:R-:W-:-:S13]  /*0910*/  ISETP.GE.AND P0, PT, R2, R4, PT ;  /* 0x000000040200720c */ /* 0x000fda0003f06270 */
[----:B------:R-:W-:Y:S05]  /*0920*/  @!P0 BRA `(.L_x_8) ;  /* 0xfffffff800d08947 */ /* 0x000fea000383ffff */
[----:B------:R-:W-:Y:S05]  /*0930*/  BSYNC.RECONVERGENT B8 ;  /* 0x0000000000087941 */ /* 0x000fea0003800200 */
.L_x_1:
[----:B------:R-:W-:Y:S05]  /*0940*/  EXIT ;  /* 0x000000000000794d */ /* 0x000fea0003800000 */
.L_x_0:
[----:B------:R-:W-:Y:S01]  /*0950*/  BSSY.RECONVERGENT B8, `(.L_x_9) ;  /* 0x0000046000087945 */ /* 0x000fe20003800200 */
.L_x_16:
        /* <DEDUP_REMOVED lines=18> */
[----:B------:R-:W-:Y:S02]  /*0a80*/  HFMA2 R8, -RZ, RZ, 0, 1.1742115020751953125e-05 ;  /* 0x000000c5ff087431 */ /* 0x000fe400000001ff */
        /* <DEDUP_REMOVED lines=8> */
[----:B------:R-:W-:Y:S02]  /*0b10*/  IMAD.U32 R7, RZ, RZ, UR7 ;  /* 0x00000007ff077e24 */ /* 0x000fe4000f8e00ff */
[----:B---3--:R-:W-:Y:S02]  /*0b20*/  IMAD.U32 R10, RZ, RZ, UR8 ;  /* 0x00000008ff0a7e24 */ /* 0x008fe4000f8e00ff */
[----:B------:R-:W-:-:S07]  /*0b30*/  IMAD.U32 R11, RZ, RZ, UR9 ;  /* 0x00000009ff0b7e24 */ /* 0x000fce000f8e00ff */
[----:B------:R-:W-:-:S07]  /*0b40*/  LEPC R20, `(.L_x_13) ;  /* 0x000000001014794e */ /* 0x000fce0000000000 */
[----:B--2---:R-:W-:Y:S05]  /*0b50*/  CALL.ABS.NOINC R14 ;  /* 0x000000000e007343 */ /* 0x004fea0003c00000 */
.L_x_13:
[----:B------:R-:W-:Y:S05]  /*0b60*/  BSYNC.RECONVERGENT B6 ;  /* 0x0000000000067941 */ /* 0x000fea0003800200 */
.L_x_12:
        /* <DEDUP_REMOVED lines=19> */
[----:B0-----:R-:W-:Y:S01]  /*0ca0*/  IMAD.U32 R6, RZ, RZ, UR6 ;  /* 0x00000006ff067e24 */ /* 0x001fe2000f8e00ff */
[----:B------:R-:W-:Y:S01]  /*0cb0*/  MOV R7, UR7 ;  /* 0x0000000700077c02 */ /* 0x000fe20008000f00 */
[----:B---3--:R-:W-:Y:S02]  /*0cc0*/  IMAD.U32 R10, RZ, RZ, UR8 ;  /* 0x00000008ff0a7e24 */ /* 0x008fe4000f8e00ff */
[----:B------:R-:W-:-:S07]  /*0cd0*/  IMAD.U32 R11, RZ, RZ, UR9 ;  /* 0x00000009ff0b7e24 */ /* 0x000fce000f8e00ff */
[----:B------:R-:W-:-:S07]  /*0ce0*/  LEPC R20, `(.L_x_15) ;  /* 0x000000001014794e */ /* 0x000fce0000000000 */
[----:B--2---:R-:W-:Y:S05]  /*0cf0*/  CALL.ABS.NOINC R14 ;  /* 0x000000000e007343 */ /* 0x004fea0003c00000 */
.L_x_15:
[----:B------:R-:W-:Y:S05]  /*0d00*/  BSYNC.RECONVERGENT B6 ;  /* 0x0000000000067941 */ /* 0x000fea0003800200 */
.L_x_14:
[----:B------:R-:W-:-:S04]  /*0d10*/  IADD3 R16, P0, PT, R16, UR56, RZ ;  /* 0x0000003810107c10 */ /* 0x000fc8000ff1e0ff */
[----:B------:R-:W-:Y:S02]  /*0d20*/  IADD3.X R3, PT, PT, R18, UR62, RZ, P0, !PT ;  /* 0x0000003e12037c10 */ /* 0x000fe400087fe4ff */
[----:B-1----:R-:W-:-:S04]  /*0d30*/  LEA R4, P0, R16, UR42, 0x1 ;  /* 0x0000002a10047c11 */ /* 0x002fc8000f8008ff */
[----:B------:R-:W-:-:S05]  /*0d40*/  LEA.HI.X R5, R16, UR43, R3, 0x1, P0 ;  /* 0x0000002b10057c11 */ /* 0x000fca00080f0c03 */
[----:B------:R0:W-:Y:S04]  /*0d50*/  STG.E.U16 desc[UR36][R4.64], R22 ;  /* 0x0000001604007986 */ /* 0x0001e8000c101524 */
.L_x_11:
[----:B------:R-:W-:Y:S05]  /*0d60*/  BSYNC.RECONVERGENT B7 ;  /* 0x0000000000077941 */ /* 0x000fea0003800200 */
.L_x_10:
[----:B01----:R-:W0:Y:S02]  /*0d70*/  LDC.64 R4, c[0x0][0x3b0] ;  /* 0x0000ec00ff047b82 */ /* 0x003e240000000a00 */
[----:B0-----:R-:W-:-:S05]  /*0d80*/  IMAD R2, R5, UR41, R2 ;  /* 0x0000002905027c24 */ /* 0x001fca000f8e0202 */
[----:B------:R-:W-:-:S13]  /*0d90*/  ISETP.GE.AND P0, PT, R2, R4, PT ;  /* 0x000000040200720c */ /* 0x000fda0003f06270 */
[----:B------:R-:W-:Y:S05]  /*0da0*/  @!P0 BRA `(.L_x_16) ;  /* 0xfffffff800ec8947 */ /* 0x000fea000383ffff */
[----:B------:R-:W-:Y:S05]  /*0db0*/  BSYNC.RECONVERGENT B8 ;  /* 0x0000000000087941 */ /* 0x000fea0003800200 */
.L_x_9:
[----:B------:R-:W-:Y:S05]  /*0dc0*/  EXIT ;  /* 0x000000000000794d */ /* 0x000fea0003800000 */
.L_x_17:
[----:B------:R-:W-:-:S00]  /*0dd0*/  BRA `(.L_x_17) ;  /* 0xfffffffc00fc7947 */ /* 0x000fc0000383ffff */
[----:B------:R-:W-:-:S00]  /*0de0*/  NOP ;  /* 0x0000000000007918 */ /* 0x000fc00000000000 */
        /* <DEDUP_REMOVED lines=9> */
.L_x_1133:


//--------------------- .text._ZN2at6native45_GLOBAL__N__efdd3984_12_NLLLoss2d_cu_e9278b4626nll_loss2d_backward_kernelIN3c104HalfEEEvPT_PKS5_PKlS8_S8_biiil --------------------------
	.section	.text._ZN2at6native45_GLOBAL__N__efdd3984_12_NLLLoss2d_cu_e9278b4626nll_loss2d_backward_kernelIN3c104HalfEEEvPT_PKS5_PKlS8_S8_biiil,"ax",@progbits
	.align	128
.text._ZN2at6native45_GLOBAL__N__efdd3984_12_NLLLoss2d_cu_e9278b4626nll_loss2d_backward_kernelIN3c104HalfEEEvPT_PKS5_PKlS8_S8_biiil:
        .type           _ZN2at6native45_GLOBAL__N__efdd3984_12_NLLLoss2d_cu_e9278b4626nll_loss2d_backward_kernelIN3c104HalfEEEvPT_PKS5_PKlS8_S8_biiil,@function
        .size           _ZN2at6native45_GLOBAL__N__efdd3984_12_NLLLoss2d_cu_e9278b4626nll_loss2d_backward_kernelIN3c104HalfEEEvPT_PKS5_PKlS8_S8_biiil,(.L_x_1134 - _ZN2at6native45_GLOBAL__N__efdd3984_12_NLLLoss2d_cu_e9278b4626nll_loss2d_backward_kernelIN3c104HalfEEEvPT_PKS5_PKlS8_S8_biiil)
        .other          _ZN2at6native45_GLOBAL__N__efdd3984_12_NLLLoss2d_cu_e9278b4626nll_loss2d_backward_kernelIN3c104HalfEEEvPT_PKS5_PKlS8_S8_biiil,@"STO_CUDA_ENTRY STV_DEFAULT"
_ZN2at6native45_GLOBAL__N__efdd3984_12_NLLLoss2d_cu_e9278b4626nll_loss2d_backward_kernelIN3c104HalfEEEvPT_PKS5_PKlS8_S8_biiil:
        /* <DEDUP_REMOVED lines=8> */
[----:B------:R-:W4:Y:S01]  /*0080*/  S2R R22, SR_TID.X ;  /* 0x0000000000167919 */ /* 0x000f220000002100 */
[----:B------:R-:W0:Y:S01]  /*0090*/  LDCU UR41, c[0x0][0x360] ;  /* 0x00006c00ff2977ac */ /* 0x000e220008000800 */
[----:B--2---:R2:W5:Y:S09]  /*00a0*/  LDG.E.U16 R2, desc[UR36][R2.64] ;  /* 0x0000002402027981 */ /* 0x004572000c1e1500 */
[----:B------:R-:W3:Y:S02]  /*00b0*/  @P0 LDC.64 R4, c[0x0][0x3a0] ;  /* 0x0000e800ff040b82 */ /* 0x000ee40000000a00 */
[----:B---3--:R3:W5:Y:S01]  /*00c0*/  @P0 LDG.E.U16 R4, desc[UR36][R4.64] ;  /* 0x0000002404040981 */ /* 0x008762000c1e1500 */
[----:B------:R-:W0:Y:S08]  /*00d0*/  I2F.U32.RP R0, UR9 ;  /* 0x0000000900007d06 */ /* 0x000e300008209000 */
[----:B0-----:R-:W0:Y:S02]  /*00e0*/  MUFU.RCP R0, R0 ;  /* 0x0000000000007308 */ /* 0x001e240000001000 */
[----:B0-----:R-:W-:-:S06]  /*00f0*/  VIADD R6, R0, 0xffffffe ;  /* 0x0ffffffe00067836 */ /* 0x001fcc0000000000 */
[----:B------:R-:W0:Y:S02]  /*0100*/  F2I.FTZ.U32.TRUNC.NTZ R6, R6 ;  /* 0x0000000600067305 */ /* 0x000e24000021f000 */
[----:B0-----:R-:W-:Y:S01]  /*0110*/  R2UR UR5, R6 ;  /* 0x00000000060572ca */ /* 0x001fe200000e0000 */
        /* <DEDUP_REMOVED lines=8> */
[----:B--2---:R-:W4:Y:S01]  /*01a0*/  LDC R3, c[0x0][0x360] ;  /* 0x0000d800ff037b82 */ /* 0x004f220000000800 */
[----:B------:R-:W-:-:S09]  /*01b0*/  UISETP.NE.U32.AND UP2, UPT, UR9, URZ, UPT ;  /* 0x000000ff0900728c */ /* 0x000fd2000bf45070 */
[----:B------:R-:W-:-:S04]  /*01c0*/  @UP0 UIADD3 UR4, UPT, UPT, UR4, -UR9, URZ ;  /* 0x8000000904040290 */ /* 0x000fc8000fffe0ff */
[----:B------:R-:W-:Y:S02]  /*01d0*/  UISETP.GE.U32.AND UP1, UPT, UR4, UR9, UPT ;  /* 0x000000090400728c */ /* 0x000fe4000bf26070 */
[----:B------:R-:W-:-:S09]  /*01e0*/  @UP0 UIADD3 UR5, UPT, UPT, UR5, 0x1, URZ ;  /* 0x0000000105050890 */ /* 0x000fd2000fffe0ff */
[----:B------:R-:W-:Y:S02]  /*01f0*/  @UP1 UIADD3 UR5, UPT, UPT, UR5, 0x1, URZ ;  /* 0x0000000105051890 */ /* 0x000fe4000fffe0ff */
[----:B------:R-:W-:-:S04]  /*0200*/  @!UP2 ULOP3.LUT UR5, URZ, UR9, URZ, 0x33, !UPT ;  /* 0x00000009ff05a292 */ /* 0x000fc8000f8e33ff */
[----:B------:R-:W-:-:S04]  /*0210*/  UIADD3 UR4, UPT, UPT, -UR5, URZ, URZ ;  /* 0x000000ff05047290 */ /* 0x000fc8000fffe1ff */
[----:B------:R-:W-:-:S06]  /*0220*/  UIMAD UR4, UR9, UR4, UR6 ;  /* 0x00000004090472a4 */ /* 0x000fcc000f8e0206 */
[----:B----4-:R-:W-:-:S05]  /*0230*/  IMAD R22, R3, UR4, R22 ;  /* 0x0000000403167c24 */ /* 0x010fca000f8e0216 */
[----:B------:R-:W-:-:S13]  /*0240*/  ISETP.GE.AND P1, PT, R22, UR8, PT ;  /* 0x0000000816007c0c */ /* 0x000fda000bf26270 */
[----:B---3--:R-:W-:Y:S05]  /*0250*/  @P1 EXIT ;  /* 0x000000000000194d */ /* 0x008fea0003800000 */
[----:B-----5:R-:W-:Y:S01]  /*0260*/  @P0 HADD2.F32 R4, -RZ, R4.H0_H0 ;  /* 0x20000004ff040230 */ /* 0x020fe20000004100 */
[----:B------:R-:W0:Y:S01]  /*0270*/  LDCU.64 UR6, c[0x0][0x398] ;  /* 0x00007300ff0677ac */ /* 0x000e220008000a00 */
[----:B------:R-:W-:Y:S02]  /*0280*/  @P0 HADD2.F32 R0, -RZ, R2.H0_H0 ;  /* 0x20000002ff000230 */ /* 0x000fe40000004100 */
[----:B------:R-:W1:Y:S01]  /*0290*/  @P0 MUFU.RCP R3, R4 ;  /* 0x0000000400030308 */ /* 0x000e620000001000 */
[----:B------:R-:W2:Y:S01]  /*02a0*/  LDCU UR40, c[0x0][0x3ac] ;  /* 0x00007580ff2877ac */ /* 0x000ea20008000800 */
[----:B------:R-:W-:Y:S02]  /*02b0*/  UIMAD UR38, UR5, UR8, URZ ;  /* 0x00000008052672a4 */ /* 0x000fe4000f8e02ff */
[----:B------:R-:W-:Y:S01]  /*02c0*/  USHF.R.S32.HI UR39, URZ, 0x1f, UR8 ;  /* 0x0000001fff277899 */ /* 0x000fe20008011408 */
[----:B------:R-:W3:Y:S01]  /*02d0*/  LDCU UR56, c[0x0][0x3ac] ;  /* 0x00007580ff3877ac */ /* 0x000ee20008000800 */
[----:B------:R-:W4:Y:S01]  /*02e0*/  LDCU UR57, c[0x0][0x3ac] ;  /* 0x00007580ff3977ac */ /* 0x000f220008000800 */
[----:B-1----:R-:W-:Y:S01]  /*02f0*/  @P0 FMUL.FTZ R24, R0, R3 ;  /* 0x0000000300180220 */ /* 0x002fe20000410000 */
[----:B0-----:R-:W-:-:S02]  /*0300*/  UISETP.NE.U32.AND UP0, UPT, UR6, URZ, UPT ;  /* 0x000000ff0600728c */ /* 0x001fc4000bf05070 */
[----:B--2---:R-:W-:Y:S02]  /*0310*/  UIMAD UR60, UR38, UR40, URZ ;  /* 0x00000028263c72a4 */ /* 0x004fe4000f8e02ff */
[----:B------:R-:W-:Y:S01]  /*0320*/  @P0 F2FP.F16.F32.PACK_AB R24, RZ, R24 ;  /* 0x00000018ff18023e */ /* 0x000fe200000000ff */
[----:B------:R-:W-:Y:S01]  /*0330*/  UISETP.NE.AND.EX UP0, UPT, UR7, URZ, UPT, UP0 ;  /* 0x000000ff0700728c */ /* 0x000fe2000bf05300 */
[----:B------:R-:W0:Y:S02]  /*0340*/  LDCU UR58, c[0x0][0x3b0] ;  /* 0x00007600ff3a77ac */ /* 0x000e240008000800 */
[----:B------:R-:W-:Y:S01]  /*0350*/  @!P0 PRMT R24, R2, 0x7610, R24 ;  /* 0x0000761002188816 */ /* 0x000fe20000000018 */
[----:B------:R-:W1:Y:S04]  /*0360*/  LDCU UR59, c[0x0][0x3b0] ;  /* 0x00007600ff3b77ac */ /* 0x000e680008000800 */
[----:B------:R-:W-:Y:S01]  /*0370*/  HADD2 R23, -R24.H0_H0, -RZ.H0_H0 ;  /* 0xa00000ff18177230 */ /* 0x000fe20000000900 */
[----:B------:R-:W2:Y:S04]  /*0380*/  LDCU.64 UR42, c[0x0][0x390] ;  /* 0x00007200ff2a77ac */ /* 0x000ea80008000a00 */
[----:B------:R-:W-:Y:S01]  /*0390*/  PRMT R23, R23, 0x5410, RZ ;  /* 0x0000541017177816 */ /* 0x000fe200000000ff */
        /* <DEDUP_REMOVED lines=9> */
[----:B-1-34-:R-:W-:Y:S11]  /*0430*/  BRA.U !UP0, `(.L_x_18) ;  /* 0x0000000508387547 */ /* 0x01aff6000b800000 */
[----:B------:R-:W-:Y:S01]  /*0440*/  BSSY.RECONVERGENT B8, `(.L_x_19) ;  /* 0x000004c000087945 */ /* 0x000fe20003800200 */
.L_x_26:
[----:B------:R-:W-:Y:S02]  /*0450*/  SHF.R.S32.HI R23, RZ, 0x1f, R22 ;  /* 0x0000001fff177819 */ /* 0x000fe40000011416 */
[----:B0-----:R-:W-:-:S04]  /*0460*/  IADD3 R0, P0, PT, R22, UR38, RZ ;  /* 0x0000002616007c10 */ /* 0x001fc8000ff1e0ff */
[----:B------:R-:W-:Y:S02]  /*0470*/  IADD3.X R3, PT, PT, R23, UR61, RZ, P0, !PT ;  /* 0x0000003d17037c10 */ /* 0x000fe400087fe4ff */
[----:B--2---:R-:W-:-:S04]  /*0480*/  LEA R18, P0, R0, UR42, 0x3 ;  /* 0x0000002a00127c11 */ /* 0x004fc8000f8018ff */
[----:B------:R-:W-:-:S06]  /*0490*/  LEA.HI.X R19, R0, UR43, R3, 0x3, P0 ;  /* 0x0000002b00137c11 */ /* 0x000fcc00080f1c03 */
[----:B------:R-:W0:Y:S01]  /*04a0*/  LDG.E.64 R18, desc[UR36][R18.64] ;  /* 0x0000002412127981 */ /* 0x000e22000c1e1b00 */
[----:B------:R-:W-:Y:S01]  /*04b0*/  BSSY.RECONVERGENT B7, `(.L_x_20) ;  /* 0x0000040000077945 */ /* 0x000fe20003800200 */
[----:B0-----:R-:W-:-:S04]  /*04c0*/  ISETP.NE.U32.AND P0, PT, R18, UR46, PT ;  /* 0x0000002e12007c0c */ /* 0x001fc8000bf05070 */
        /* <DEDUP_REMOVED lines=9> */
[----:B------:R-:W0:Y:S01]  /*0560*/  LDCU.64 UR4, c[0x4][0x198] ;  /* 0x01003300ff0477ac */ /* 0x000e220008000a00 */
[----:B------:R-:W-:Y:S02]  /*0570*/  IMAD.MOV.U32 R8, RZ, RZ, 0xc5 ;  /* 0x000000c5ff087424 */ /* 0x000fe400078e00ff */
[----:B------:R-:W-:Y:S01]  /*0580*/  IMAD.MOV.U32 R12, RZ, RZ, 0x1 ;  /* 0x00000001ff0c7424 */ /* 0x000fe200078e00ff */
[----:B------:R-:W1:Y:S01]  /*0590*/  LDCU.64 UR6, c[0x4][0x190] ;  /* 0x01003200ff0677ac */ /* 0x000e620008000a00 */
[----:B------:R-:W2:Y:S01]  /*05a0*/  LDC.64 R2, c[0x4][R2] ;  /* 0x0100000002027b82 */ /* 0x000ea20000000a00 */
[----:B------:R-:W-:Y:S01]  /*05b0*/  IMAD.MOV.U32 R13, RZ, RZ, RZ ;  /* 0x000000ffff0d7224 */ /* 0x000fe200078e00ff */
[----:B------:R-:W3:Y:S01]  /*05c0*/  LDCU.64 UR8, c[0x4][0x98] ;  /* 0x01001300ff0877ac */ /* 0x000ee20008000a00 */
[----:B0-----:R-:W-:Y:S02]  /*05d0*/  IMAD.U32 R4, RZ, RZ, UR4 ;  /* 0x00000004ff047e24 */ /* 0x001fe4000f8e00ff */
[----:B------:R-:W-:-:S02]  /*05e0*/  IMAD.U32 R5, RZ, RZ, UR5 ;  /* 0x00000005ff057e24 */ /* 0x000fc4000f8e00ff */
[----:B-1----:R-:W-:Y:S02]  /*05f0*/  IMAD.U32 R6, RZ, RZ, UR6 ;  /* 0x00000006ff067e24 */ /* 0x002fe4000f8e00ff */
[----:B------:R-:W-:Y:S02]  /*0600*/  IMAD.U32 R7, RZ, RZ, UR7 ;  /* 0x00000007ff077e24 */ /* 0x000fe4000f8e00ff */
[----:B---3--:R-:W-:Y:S02]  /*0610*/  IMAD.U32 R10, RZ, RZ, UR8 ;  /* 0x00000008ff0a7e24 */ /* 0x008fe4000f8e00ff */
[----:B------:R-:W-:-:S07]  /*0620*/  IMAD.U32 R11, RZ, RZ, UR9 ;  /* 0x00000009ff0b7e24 */ /* 0x000fce000f8e00ff */
[----:B------:R-:W-:-:S07]  /*0630*/  LEPC R20, `(.L_x_23) ;  /* 0x000000001014794e */ /* 0x000fce0000000000 */
[----:B--2---:R-:W-:Y:S05]  /*0640*/  CALL.ABS.NOINC R2 ;  /* 0x0000000002007343 */ /* 0x004fea0003c00000 */
.L_x_23:
[----:B------:R-:W-:Y:S05]  /*0650*/  BSYNC.RECONVERGENT B6 ;  /* 0x0000000000067941 */ /* 0x000fea0003800200 */
.L_x_22:
[----:B------:R-:W-:Y:S01]  /*0660*/  IMAD R3, R19, UR58, RZ ;  /* 0x0000003a13037c24 */ /* 0x000fe2000f8e02ff */
[----:B------:R-:W-:Y:S01]  /*0670*/  BSSY.RECONVERGENT B6, `(.L_x_24) ;  /* 0x0000017000067945 */ /* 0x000fe20003800200 */
[----:B------:R-:W-:-:S04]  /*0680*/  IMAD.WIDE.U32 R16, R18, UR58, R22 ;  /* 0x0000003a12107c25 */ /* 0x000fc8000f8e0016 */
[----:B------:R-:W-:Y:S01]  /*0690*/  IMAD R3, R18, UR39, R3 ;  /* 0x0000002712037c24 */ /* 0x000fe2000f8e0203 */
[----:B------:R-:W-:-:S03]  /*06a0*/  ISETP.GT.U32.AND P0, PT, R16, -0x1, PT ;  /* 0xffffffff1000780c */ /* 0x000fc60003f04070 */
[----:B------:R-:W-:-:S05]  /*06b0*/  IMAD.IADD R23, R17, 0x1, R3 ;  /* 0x0000000111177824 */ /* 0x000fca00078e0203 */
[----:B------:R-:W-:-:S13]  /*06c0*/  ISETP.GT.AND.EX P0, PT, R23, -0x1, PT, P0 ;  /* 0xffffffff1700780c */ /* 0x000fda0003f04300 */
[----:B------:R-:W-:Y:S05]  /*06d0*/  @P0 BRA `(.L_x_25) ;  /* 0x0000000000400947 */ /* 0x000fea0003800000 */
        /* <DEDUP_REMOVED lines=9> */
[----:B------:R-:W-:Y:S01]  /*0770*/  IMAD.U32 R5, RZ, RZ, UR5 ;  /* 0x00000005ff057e24 */ /* 0x000fe2000f8e00ff */
[----:B-1----:R-:W-:Y:S01]  /*0780*/  MOV R6, UR6 ;  /* 0x0000000600067c02 */ /* 0x002fe20008000f00 */
[----:B------:R-:W-:-:S02]  /*0790*/  IMAD.U32 R7, RZ, RZ, UR7 ;  /* 0x00000007ff077e24 */ /* 0x000fc4000f8e00ff */
[----:B---3--:R-:W-:Y:S02]  /*07a0*/  IMAD.U32 R10, RZ, RZ, UR8 ;  /* 0x00000008ff0a7e24 */ /* 0x008fe4000f8e00ff */
[----:B------:R-:W-:-:S07]  /*07b0*/  IMAD.U32 R11, RZ, RZ, UR9 ;  /* 0x00000009ff0b7e24 */ /* 0x000fce000f8e00ff */
[----:B------:R-:W-:-:S07]  /*07c0*/  LEPC R20, `(.L_x_25) ;  /* 0x000000001014794e */ /* 0x000fce0000000000 */
[----:B--2---:R-:W-:Y:S05]  /*07d0*/  CALL.ABS.NOINC R2 ;  /* 0x0000000002007343 */ /* 0x004fea0003c00000 */
.L_x_25:
[----:B------:R-:W-:Y:S05]  /*07e0*/  BSYNC.RECONVERGENT B6 ;  /* 0x0000000000067941 */ /* 0x000fea0003800200 */
.L_x_24:
[----:B------:R-:W-:-:S04]  /*07f0*/  LEA R2, P0, R18, UR50, 0x1 ;  /* 0x0000003212027c11 */ /* 0x000fc8000f8008ff */
[----:B------:R-:W-:-:S05]  /*0800*/  LEA.HI.X R3, R18, UR51, R19, 0x1, P0 ;  /* 0x0000003312037c11 */ /* 0x000fca00080f0c13 */
[----:B------:R-:W2:Y:S01]  /*0810*/  LDG.E.U16 R2, desc[UR36][R2.64] ;  /* 0x0000002402027981 */ /* 0x000ea2000c1e1500 */
[----:B------:R-:W-:Y:S01]  /*0820*/  HADD2.F32 R5, -RZ, -R24.H0_H0 ;  /* 0xa0000018ff057230 */ /* 0x000fe20000004100 */
[----:B------:R-:W-:-:S04]  /*0830*/  IADD3 R16, P0, PT, R16, UR60, RZ ;  /* 0x0000003c10107c10 */ /* 0x000fc8000ff1e0ff */
[----:B------:R-:W-:Y:S02]  /*0840*/  IADD3.X R23, PT, PT, R23, UR62, RZ, P0, !PT ;  /* 0x0000003e17177c10 */ /* 0x000fe400087fe4ff */
[----:B------:R-:W-:Y:S01]  /*0850*/  LEA R4, P0, R16, UR52, 0x1 ;  /* 0x0000003410047c11 */ /* 0x000fe2000f8008ff */
[----:B--2---:R-:W-:-:S05]  /*0860*/  HADD2.F32 R0, -RZ, R2.H0_H0 ;  /* 0x20000002ff007230 */ /* 0x004fca0000004100 */
[----:B------:R-:W-:Y:S01]  /*0870*/  FMUL.FTZ R0, R0, R5 ;  /* 0x0000000500007220 */ /* 0x000fe20000410000 */
[----:B------:R-:W-:-:S04]  /*0880*/  LEA.HI.X R5, R16, UR53, R23, 0x1, P0 ;  /* 0x0000003510057c11 */ /* 0x000fc800080f0c17 */
[----:B------:R-:W-:-:S05]  /*0890*/  F2FP.F16.F32.PACK_AB R0, RZ, R0 ;  /* 0x00000000ff00723e */ /* 0x000fca00000000ff */
[----:B------:R0:W-:Y:S02]  /*08a0*/  STG.E.U16 desc[UR36][R4.64], R0 ;  /* 0x0000000004007986 */ /* 0x0001e4000c101524 */
.L_x_21:
[----:B------:R-:W-:Y:S05]  /*08b0*/  BSYNC.RECONVERGENT B7 ;  /* 0x0000000000077941 */ /* 0x000fea0003800200 */
.L_x_20:
[----:B------:R-:W1:Y:S02]  /*08c0*/  LDC.64 R2, c[0x0][0x3b0] ;  /* 0x0000ec00ff027b82 */ /* 0x000e640000000a00 */
[----:B-1----:R-:W-:-:S05]  /*08d0*/  IMAD R22, R3, UR41, R22 ;  /* 0x0000002903167c24 */ /* 0x002fca000f8e0216 */
[----:B------:R-:W-:-:S13]  /*08e0*/  ISETP.GE.AND P0, PT, R22, R2, PT ;  /* 0x000000021600720c */ /* 0x000fda0003f06270 */
[----:B------:R-:W-:Y:S05]  /*08f0*/  @!P0 BRA `(.L_x_26) ;  /* 0xfffffff800d48947 */ /* 0x000fea000383ffff */
[----:B------:R-:W-:Y:S05]  /*0900*/  BSYNC.RECONVERGENT B8 ;  /* 0x0000000000087941 */ /* 0x000fea0003800200 */
.L_x_19:
[----:B------:R-:W-:Y:S05]  /*0910*/  EXIT ;  /* 0x000000000000794d */ /* 0x000fea0003800000 */
.L_x_18:
[----:B------:R-:W-:Y:S01]  /*0920*/  BSSY.RECONVERGENT B8, `(.L_x_27) ;  /* 0x0000046000087945 */ /* 0x000fe20003800200 */
.L_x_34:
[----:B------:R-:W-:Y:S02]  /*0930*/  SHF.R.S32.HI R17, RZ, 0x1f, R22 ;  /* 0x0000001fff117819 */ /* 0x000fe40000011416 */
[----:B------:R-:W-:-:S04]  /*0940*/  IADD3 R0, P0, PT, R22, UR38, RZ ;  /* 0x0000002616007c10 */ /* 0x000fc8000ff1e0ff */
[----:B------:R-:W-:Y:S02]  /*0950*/  IADD3.X R3, PT, PT, R17, UR61, RZ, P0, !PT ;  /* 0x0000003d11037c10 */ /* 0x000fe400087fe4ff */
[----:B0-----:R-:W-:-:S04]  /*0960*/  LEA R18, P0, R0, UR44, 0x3 ;  /* 0x0000002c00127c11 */ /* 0x001fc8000f8018ff */
[----:B------:R-:W-:-:S06]  /*0970*/  LEA.HI.X R19, R0, UR45, R3, 0x3, P0 ;  /* 0x0000002d00137c11 */ /* 0x000fcc00080f1c03 */
[----:B------:R-:W3:Y:S01]  /*0980*/  LDG.E.64 R18, desc[UR36][R18.64] ;  /* 0x0000002412127981 */ /* 0x000ee2000c1e1b00 */
[----:B------:R-:W-:Y:S01]  /*0990*/  BSSY.RECONVERGENT B7, `(.L_x_28) ;  /* 0x000003a000077945 */ /* 0x000fe20003800200 */
[----:B---3--:R-:W-:-:S04]  /*09a0*/  ISETP.NE.U32.AND P0, PT, R18, UR48, PT ;  /* 0x0000003012007c0c */ /* 0x008fc8000bf05070 */
        /* <DEDUP_REMOVED lines=13> */
[----:B------:R-:W3:Y:S01]  /*0a80*/  LDC.64 R2, c[0x4][R2] ;  /* 0x0100000002027b82 */ /* 0x000ee20000000a00 */
[----:B------:R-:W-:Y:S01]  /*0a90*/  IMAD.MOV.U32 R13, RZ, RZ, RZ ;  /* 0x000000ffff0d7224 */ /* 0x000fe200078e00ff */
[----:B------:R-:W4:Y:S01]  /*0aa0*/  LDCU.64 UR8, c[0x4][0x98] ;  /* 0x01001300ff0877ac */ /* 0x000f220008000a00 */
[----:B0-----:R-:W-:Y:S02]  /*0ab0*/  IMAD.U32 R4, RZ, RZ, UR4 ;  /* 0x00000004ff047e24 */ /* 0x001fe4000f8e00ff */
[----:B------:R-:W-:-:S02]  /*0ac0*/  IMAD.U32 R5, RZ, RZ, UR5 ;  /* 0x00000005ff057e24 */ /* 0x000fc4000f8e00ff */
[----:B-1----:R-:W-:Y:S01]  /*0ad0*/  IMAD.U32 R6, RZ, RZ, UR6 ;  /* 0x00000006ff067e24 */ /* 0x002fe2000f8e00ff */
[----:B------:R-:W-:Y:S01]  /*0ae0*/  MOV R7, UR7 ;  /* 0x0000000700077c02 */ /* 0x000fe20008000f00 */
[----:B----4-:R-:W-:Y:S02]  /*0af0*/  IMAD.U32 R10, RZ, RZ, UR8 ;  /* 0x00000008ff0a7e24 */ /* 0x010fe4000f8e00ff */
[----:B------:R-:W-:-:S07]  /*0b00*/  IMAD.U32 R11, RZ, RZ, UR9 ;  /* 0x00000009ff0b7e24 */ /* 0x000fce000f8e00ff */
[----:B------:R-:W-:-:S07]  /*0b10*/  LEPC R20, `(.L_x_31) ;  /* 0x000000001014794e */ /* 0x000fce0000000000 */
[----:B--23--:R-:W-:Y:S05]  /*0b20*/  CALL.ABS.NOINC R2 ;  /* 0x0000000002007343 */ /* 0x00cfea0003c00000 */
.L_x_31:
[----:B--2---:R-:W-:Y:S05]  /*0b30*/  BSYNC.RECONVERGENT B6 ;  /* 0x0000000000067941 */ /* 0x004fea0003800200 */
.L_x_30:
        /* <DEDUP_REMOVED lines=17> */
[----:B0-----:R-:W-:Y:S01]  /*0c50*/  IMAD.U32 R4, RZ, RZ, UR4 ;  /* 0x00000004ff047e24 */ /* 0x001fe2000f8e00ff */
[----:B------:R-:W-:Y:S01]  /*0c60*/  MOV R5, UR5 ;  /* 0x0000000500057c02 */ /* 0x000fe20008000f00 */
[----:B-1----:R-:W-:-:S02]  /*0c70*/  IMAD.U32 R6, RZ, RZ, UR6 ;  /* 0x00000006ff067e24 */ /* 0x002fc4000f8e00ff */
[----:B------:R-:W-:Y:S02]  /*0c80*/  IMAD.U32 R7, RZ, RZ, UR7 ;  /* 0x00000007ff077e24 */ /* 0x000fe4000f8e00ff */
[----:B---3--:R-:W-:Y:S02]  /*0c90*/  IMAD.U32 R10, RZ, RZ, UR8 ;  /* 0x00000008ff0a7e24 */ /* 0x008fe4000f8e00ff */
[----:B------:R-:W-:-:S07]  /*0ca0*/  IMAD.U32 R11, RZ, RZ, UR9 ;  /* 0x00000009ff0b7e24 */ /* 0x000fce000f8e00ff */
[----:B------:R-:W-:-:S07]  /*0cb0*/  LEPC R20, `(.L_x_33) ;  /* 0x000000001014794e */ /* 0x000fce0000000000 */
[----:B--2---:R-:W-:Y:S05]  /*0cc0*/  CALL.ABS.NOINC R2 ;  /* 0x0000000002007343 */ /* 0x004fea0003c00000 */
.L_x_33:
[----:B------:R-:W-:Y:S05]  /*0cd0*/  BSYNC.RECONVERGENT B6 ;  /* 0x0000000000067941 */ /* 0x000fea0003800200 */
.L_x_32:
[----:B------:R-:W-:-:S04]  /*0ce0*/  IADD3 R16, P0, PT, R16, UR60, RZ ;  /* 0x0000003c10107c10 */ /* 0x000fc8000ff1e0ff */
[----:B------:R-:W-:Y:S02]  /*0cf0*/  IADD3.X R3, PT, PT, R18, UR62, RZ, P0, !PT ;  /* 0x0000003e12037c10 */ /* 0x000fe400087fe4ff */
[----:B------:R-:W-:-:S04]  /*0d00*/  LEA R2, P0, R16, UR54, 0x1 ;  /* 0x0000003610027c11 */ /* 0x000fc8000f8008ff */
[----:B------:R-:W-:-:S05]  /*0d10*/  LEA.HI.X R3, R16, UR55, R3, 0x1, P0 ;  /* 0x0000003710037c11 */ /* 0x000fca00080f0c03 */
[----:B------:R0:W-:Y:S04]  /*0d20*/  STG.E.U16 desc[UR36][R2.64], R23 ;  /* 0x0000001702007986 */ /* 0x0001e8000c101524 */
.L_x_29:
[----:B--2---:R-:W-:Y:S05]  /*0d30*/  BSYNC.RECONVERGENT B7 ;  /* 0x0000000000077941 */ /* 0x004fea0003800200 */
.L_x_28:
[----:B0-----:R-:W0:Y:S02]  /*0d40*/  LDC.64 R2, c[0x0][0x3b0] ;  /* 0x0000ec00ff027b82 */ /* 0x001e240000000a00 */
[----:B0-----:R-:W-:-:S05]  /*0d50*/  IMAD R22, R3, UR41, R22 ;  /* 0x0000002903167c24 */ /* 0x001fca000f8e0216 */
[----:B------:R-:W-:-:S13]  /*0d60*/  ISETP.GE.AND P0, PT, R22, R2, PT ;  /* 0x000000021600720c */ /* 0x000fda0003f06270 */
[----:B------:R-:W-:Y:S05]  /*0d70*/  @!P0 BRA `(.L_x_34) ;  /* 0xfffffff800ec8947 */ /* 0x000fea000383ffff */
[----:B------:R-:W-:Y:S05]  /*0d80*/  BSYNC.RECONVERGENT B8 ;  /* 0x0000000000087941 */ /* 0x000fea0003800200 */
.L_x_27:
[----:B------:R-:W-:Y:S05]  /*0d90*/  EXIT ;  /* 0x000000000000794d */ /* 0x000fea0003800000 */
.L_x_35:
        /* <DEDUP_REMOVED lines=14> */
.L_x_1134:


//--------------------- .text._ZN2at6native45_GLOBAL__N__efdd3984_12_NLLLoss2d_cu_e9278b4626nll_loss2d_backward_kernelIfEEvPT_PKS3_PKlS6_S6_biiil --------------------------
	.section	.text._ZN2at6native45_GLOBAL__N__efdd3984_12_NLLLoss2d_cu_e9278b4626nll_loss2d_backward_kernelIfEEvPT_PKS3_PKlS6_S6_biiil,"ax",@progbits
	.align	128
.text._ZN2at6native45_GLOBAL__N__efdd3984_12_NLLLoss2d_cu_e9278b4626nll_loss2d_backward_kernelIfEEvPT_PKS3_PKlS6_S6_biiil:
        .type           _ZN2at6native45_GLOBAL__N__efdd3984_12_NLLLoss2d_cu_e9278b4626nll_loss2d_backward_kernelIfEEvPT_PKS3_PKlS6_S6_biiil,@function
        .size           _ZN2at6native45_GLOBAL__N__efdd3984_12_NLLLoss2d_cu_e9278b4626nll_loss2d_backward_kernelIfEEvPT_PKS3_PKlS6_S6_biiil,(.L_x_1135 - _ZN2at6native45_GLOBAL__N__efdd3984_12_NLLLoss2d_cu_e9278b4626nll_loss2d_backward_kernelIfEEvPT_PKS3_PKlS6_S6_biiil)
        .other          _ZN2at6native45_GLOBAL__N__efdd3984_12_NLLLoss2d_cu_e9278b4626nll_loss2d_backward_kernelIfEEvPT_PKS3_PKlS6_S6_biiil,@"STO_CUDA_ENTRY STV_DEFAULT"
_ZN2at6native45_GLOBAL__N__efdd3984_12_NLLLoss2d_cu_e9278b4626nll_loss2d_backward_kernelIfEEvPT_PKS3_PKlS6_S6_biiil:
        /* <DEDUP_REMOVED lines=10> */
[----:B--2---:R2:W5:Y:S09]  /*00a0*/  LDG.E R23, desc[UR36][R2.64] ;  /* 0x0000002402177981 */ /* 0x004572000c1e1900 */
[----:B------:R-:W3:Y:S02]  /*00b0*/  @P0 LDC.64 R4, c[0x0][0x3a0] ;  /* 0x0000e800ff040b82 */ /* 0x000ee40000000a00 */
[----:B---3--:R3:W5:Y:S01]  /*00c0*/  @P0 LDG.E R4, desc[UR36][R4.64] ;  /* 0x0000002404040981 */ /* 0x008762000c1e1900 */
        /* <DEDUP_REMOVED lines=25> */
[----:B------:R-:W-:Y:S01]  /*0260*/  UIMAD UR38, UR5, UR8, URZ ;  /* 0x00000008052672a4 */ /* 0x000fe2000f8e02ff */
[----:B-----5:R-:W0:Y:S01]  /*0270*/  @P0 MUFU.RCP R4, R4 ;  /* 0x0000000400040308 */ /* 0x020e220000001000 */
[----:B------:R-:W1:Y:S01]  /*0280*/  LDCU.64 UR4, c[0x0][0x398] ;  /* 0x00007300ff0477ac */ /* 0x000e620008000a00 */
[----:B------:R-:W2:Y:S01]  /*0290*/  LDCU UR40, c[0x0][0x3ac] ;  /* 0x00007580ff2877ac */ /* 0x000ea20008000800 */
[----:B------:R-:W-:Y:S01]  /*02a0*/  USHF.R.S32.HI UR39, URZ, 0x1f, UR8 ;  /* 0x0000001fff277899 */ /* 0x000fe20008011408 */
[----:B------:R-:W3:Y:S01]  /*02b0*/  LDCU UR60, c[0x0][0x3ac] ;  /* 0x00007580ff3c77ac */ /* 0x000ee20008000800 */
[----:B------:R-:W4:Y:S01]  /*02c0*/  LDCU UR61, c[0x0][0x3ac] ;  /* 0x00007580ff3d77ac */ /* 0x000f220008000800 */
[----:B0-----:R-:W-:Y:S01]  /*02d0*/  @P0 FMUL.FTZ R23, R23, R4 ;  /* 0x0000000417170220 */ /* 0x001fe20000410000 */
[----:B-1----:R-:W-:-:S03]  /*02e0*/  UISETP.NE.U32.AND UP0, UPT, UR4, URZ, UPT ;  /* 0x000000ff0400728c */ /* 0x002fc6000bf05070 */
[----:B------:R-:W-:Y:S01]  /*02f0*/  FADD.FTZ R24, -R23, -RZ ;  /* 0x800000ff17187221 */ /* 0x000fe20000010100 */
[----:B------:R-:W0:Y:S01]  /*0300*/  LDCU UR59, c[0x0][0x3b0] ;  /* 0x00007600ff3b77ac */ /* 0x000e220008000800 */
[----:B------:R-:W-:Y:S02]  /*0310*/  UISETP.NE.AND.EX UP0, UPT, UR5, URZ, UPT, UP0 ;  /* 0x000000ff0500728c */ /* 0x000fe4000bf05300 */
[----:B--2---:R-:W-:Y:S01]  /*0320*/  UIMAD UR56, UR38, UR40, URZ ;  /* 0x00000028263872a4 */ /* 0x004fe2000f8e02ff */
[----:B------:R-:W1:Y:S01]  /*0330*/  LDCU UR58, c[0x0][0x3b0] ;  /* 0x00007600ff3a77ac */ /* 0x000e620008000800 */
[----:B------:R-:W2:Y:S01]  /*0340*/  LDCU.64 UR54, c[0x0][0x390] ;  /* 0x00007200ff3677ac */ /* 0x000ea20008000a00 */
        /* <DEDUP_REMOVED lines=9> */
[----:B---34-:R-:W-:Y:S11]  /*03e0*/  BRA.U !UP0, `(.L_x_36) ;  /* 0x0000000508307547 */ /* 0x018ff6000b800000 */
[----:B------:R-:W-:Y:S01]  /*03f0*/  BSSY.RECONVERGENT B8, `(.L_x_37) ;  /* 0x000004a000087945 */ /* 0x000fe20003800200 */
.L_x_44:
[----:B------:R-:W-:Y:S02]  /*0400*/  SHF.R.S32.HI R17, RZ, 0x1f, R22 ;  /* 0x0000001fff117819 */ /* 0x000fe40000011416 */
[----:B------:R-:W-:-:S04]  /*0410*/  IADD3 R0, P0, PT, R22, UR38, RZ ;  /* 0x0000002616007c10 */ /* 0x000fc8000ff1e0ff */
[----:B------:R-:W-:Y:S02]  /*0420*/  IADD3.X R3, PT, PT, R17, UR57, RZ, P0, !PT ;  /* 0x0000003911037c10 */ /* 0x000fe400087fe4ff */
[----:B--2---:R-:W-:-:S04]  /*0430*/  LEA R18, P0, R0, UR54, 0x3 ;  /* 0x0000003600127c11 */ /* 0x004fc8000f8018ff */
[----:B------:R-:W-:-:S06]  /*0440*/  LEA.HI.X R19, R0, UR55, R3, 0x3, P0 ;  /* 0x0000003700137c11 */ /* 0x000fcc00080f1c03 */
[----:B0-----:R-:W0:Y:S01]  /*0450*/  LDG.E.64 R18, desc[UR36][R18.64] ;  /* 0x0000002412127981 */ /* 0x001e22000c1e1b00 */
        /* <DEDUP_REMOVED lines=14> */
[----:B------:R-:W2:Y:S01]  /*0540*/  LDCU.64 UR6, c[0x4][0x190] ;  /* 0x01003200ff0677ac */ /* 0x000ea20008000a00 */
[----:B------:R-:W3:Y:S01]  /*0550*/  LDC.64 R2, c[0x4][R2] ;  /* 0x0100000002027b82 */ /* 0x000ee20000000a00 */
[----:B------:R-:W-:Y:S01]  /*0560*/  IMAD.MOV.U32 R13, RZ, RZ, RZ ;  /* 0x000000ffff0d7224 */ /* 0x000fe200078e00ff */
[----:B------:R-:W4:Y:S01]  /*0570*/  LDCU.64 UR8, c[0x4][0x90] ;  /* 0x01001200ff0877ac */ /* 0x000f220008000a00 */
[----:B0-----:R-:W-:Y:S02]  /*0580*/  IMAD.U32 R4, RZ, RZ, UR4 ;  /* 0x00000004ff047e24 */ /* 0x001fe4000f8e00ff */
[----:B------:R-:W-:-:S02]  /*0590*/  IMAD.U32 R5, RZ, RZ, UR5 ;  /* 0x00000005ff057e24 */ /* 0x000fc4000f8e00ff */
[----:B--2---:R-:W-:Y:S02]  /*05a0*/  IMAD.U32 R6, RZ, RZ, UR6 ;  /* 0x00000006ff067e24 */ /* 0x004fe4000f8e00ff */
[----:B------:R-:W-:Y:S02]  /*05b0*/  IMAD.U32 R7, RZ, RZ, UR7 ;  /* 0x00000007ff077e24 */ /* 0x000fe4000f8e00ff */
[----:B----4-:R-:W-:Y:S02]  /*05c0*/  IMAD.U32 R10, RZ, RZ, UR8 ;  /* 0x00000008ff0a7e24 */ /* 0x010fe4000f8e00ff */
[----:B------:R-:W-:-:S07]  /*05d0*/  IMAD.U32 R11, RZ, RZ, UR9 ;  /* 0x00000009ff0b7e24 */ /* 0x000fce000f8e00ff */
[----:B------:R-:W-:-:S07]  /*05e0*/  LEPC R20, `(.L_x_41) ;  /* 0x000000001014794e */ /* 0x000fce0000000000 */
[----:B-1-3--:R-:W-:Y:S05]  /*05f0*/  CALL.ABS.NOINC R2 ;  /* 0x0000000002007343 */ /* 0x00afea0003c00000 */
.L_x_41:
[----:B-1----:R-:W-:Y:S05]  /*0600*/  BSYNC.RECONVERGENT B6 ;  /* 0x0000000000067941 */ /* 0x002fea0003800200 */
.L_x_40:
        /* <DEDUP_REMOVED lines=25> */
.L_x_43:
[----:B------:R-:W-:Y:S05]  /*07a0*/  BSYNC.RECONVERGENT B6 ;  /* 0x0000000000067941 */ /* 0x000fea0003800200 */
.L_x_42:
[----:B------:R-:W-:-:S04]  /*07b0*/  LEA R2, P0, R18, UR46, 0x2 ;  /* 0x0000002e12027c11 */ /* 0x000fc8000f8010ff */
[----:B------:R-:W-:-:S05]  /*07c0*/  LEA.HI.X R3, R18, UR47, R19, 0x2, P0 ;  /* 0x0000002f12037c11 */ /* 0x000fca00080f1413 */
[----:B------:R-:W2:Y:S01]  /*07d0*/  LDG.E R2, desc[UR36][R2.64] ;  /* 0x0000002402027981 */ /* 0x000ea2000c1e1900 */
[----:B------:R-:W-:-:S04]  /*07e0*/  IADD3 R16, P0, PT, R16, UR56, RZ ;  /* 0x0000003810107c10 */ /* 0x000fc8000ff1e0ff */
[----:B------:R-:W-:Y:S02]  /*07f0*/  IADD3.X R5, PT, PT, R24, UR62, RZ, P0, !PT ;  /* 0x0000003e18057c10 */ /* 0x000fe400087fe4ff */
[----:B------:R-:W-:-:S04]  /*0800*/  LEA R4, P0, R16, UR44, 0x2 ;  /* 0x0000002c10047c11 */ /* 0x000fc8000f8010ff */
[----:B------:R-:W-:Y:S01]  /*0810*/  LEA.HI.X R5, R16, UR45, R5, 0x2, P0 ;  /* 0x0000002d10057c11 */ /* 0x000fe200080f1405 */
[----:B--2---:R-:W-:-:S05]  /*0820*/  FMUL.FTZ R7, R2, -R23 ;  /* 0x8000001702077220 */ /* 0x004fca0000410000 */
[----:B------:R0:W-:Y:S03]  /*0830*/  STG.E desc[UR36][R4.64], R7 ;  /* 0x0000000704007986 */ /* 0x0001e6000c101924 */
.L_x_39:
[----:B-1----:R-:W-:Y:S05]  /*0840*/  BSYNC.RECONVERGENT B7 ;  /* 0x0000000000077941 */ /* 0x002fea0003800200 */
.L_x_38:
[----:B------:R-:W1:Y:S02]  /*0850*/  LDC.64 R2, c[0x0][0x3b0] ;  /* 0x0000ec00ff027b82 */ /* 0x000e640000000a00 */
[----:B-1----:R-:W-:-:S05]  /*0860*/  IMAD R22, R3, UR41, R22 ;  /* 0x0000002903167c24 */ /* 0x002fca000f8e0216 */
[----:B------:R-:W-:-:S13]  /*0870*/  ISETP.GE.AND P0, PT, R22, R2, PT ;  /* 0x000000021600720c */ /* 0x000fda0003f06270 */
[----:B------:R-:W-:Y:S05]  /*0880*/  @!P0 BRA `(.L_x_44) ;  /* 0xfffffff800dc8947 */ /* 0x000fea000383ffff */
[----:B------:R-:W-:Y:S05]  /*0890*/  BSYNC.RECONVERGENT B8 ;  /* 0x0000000000087941 */ /* 0x000fea0003800200 */
.L_x_37:
[----:B------:R-:W-:Y:S05]  /*08a0*/  EXIT ;  /* 0x000000000000794d */ /* 0x000fea0003800000 */
.L_x_36:
[----:B------:R-:W-:Y:S01]  /*08b0*/  BSSY.RECONVERGENT B8, `(.L_x_45) ;  /* 0x0000045000087945 */ /* 0x000fe20003800200 */
.L_x_52:
        /* <DEDUP_REMOVED lines=20> */
[----:B------:R-:W3:Y:S01]  /*0a00*/  LDCU.64 UR6, c[0x4][0x190] ;  /* 0x01003200ff0677ac */ /* 0x000ee20008000a00 */
[----:B------:R-:W4:Y:S01]  /*0a10*/  LDC.64 R2, c[0x4][R2] ;  /* 0x0100000002027b82 */ /* 0x000f220000000a00 */
[----:B------:R-:W-:Y:S01]  /*0a20*/  IMAD.MOV.U32 R13, RZ, RZ, RZ ;  /* 0x000000ffff0d7224 */ /* 0x000fe200078e00ff */
[----:B------:R-:W5:Y:S01]  /*0a30*/  LDCU.64 UR8, c[0x4][0x90] ;  /* 0x01001200ff0877ac */ /* 0x000f620008000a00 */
[----:B0-----:R-:W-:Y:S02]  /*0a40*/  IMAD.U32 R4, RZ, RZ, UR4 ;  /* 0x00000004ff047e24 */ /* 0x001fe4000f8e00ff */
[----:B------:R-:W-:Y:S01]  /*0a50*/  IMAD.U32 R5, RZ, RZ, UR5 ;  /* 0x00000005ff057e24 */ /* 0x000fe2000f8e00ff */
[----:B---3--:R-:W-:Y:S01]  /*0a60*/  MOV R6, UR6 ;  /* 0x0000000600067c02 */ /* 0x008fe20008000f00 */
[----:B------:R-:W-:-:S02]  /*0a70*/  IMAD.U32 R7, RZ, RZ, UR7 ;  /* 0x00000007ff077e24 */ /* 0x000fc4000f8e00ff */
[----:B-----5:R-:W-:Y:S02]  /*0a80*/  IMAD.U32 R10, RZ, RZ, UR8 ;  /* 0x00000008ff0a7e24 */ /* 0x020fe4000f8e00ff */
[----:B------:R-:W-:-:S07]  /*0a90*/  IMAD.U32 R11, RZ, RZ, UR9 ;  /* 0x00000009ff0b7e24 */ /* 0x000fce000f8e00ff */
[----:B------:R-:W-:-:S07]  /*0aa0*/  LEPC R20, `(.L_x_49) ;  /* 0x000000001014794e */ /* 0x000fce0000000000 */
[----:B-12-4-:R-:W-:Y:S05]  /*0ab0*/  CALL.ABS.NOINC R2 ;  /* 0x0000000002007343 */ /* 0x016fea0003c00000 */
.L_x_49:
[----:B-12---:R-:W-:Y:S05]  /*0ac0*/  BSYNC.RECONVERGENT B6 ;  /* 0x0000000000067941 */ /* 0x006fea0003800200 */
.L_x_48:
        /* <DEDUP_REMOVED lines=24> */
.L_x_51:
[----:B------:R-:W-:Y:S05]  /*0c50*/  BSYNC.RECONVERGENT B6 ;  /* 0x0000000000067941 */ /* 0x000fea0003800200 */
.L_x_50:
[----:B------:R-:W-:-:S04]  /*0c60*/  IADD3 R16, P0, PT, R16, UR56, RZ ;  /* 0x0000003810107c10 */ /* 0x000fc8000ff1e0ff */
[----:B------:R-:W-:Y:S02]  /*0c70*/  IADD3.X R3, PT, PT, R18, UR62, RZ, P0, !PT ;  /* 0x0000003e12037c10 */ /* 0x000fe400087fe4ff */
[----:B------:R-:W-:-:S04]  /*0c80*/  LEA R2, P0, R16, UR42, 0x2 ;  /* 0x0000002a10027c11 */ /* 0x000fc8000f8010ff */
[----:B------:R-:W-:-:S05]  /*0c90*/  LEA.HI.X R3, R16, UR43, R3, 0x2, P0 ;  /* 0x0000002b10037c11 */ /* 0x000fca00080f1403 */
[----:B------:R0:W-:Y:S04]  /*0ca0*/  STG.E desc[UR36][R2.64], R24 ;  /* 0x0000001802007986 */ /* 0x0001e8000c101924 */
.L_x_47:
[----:B-12---:R-:W-:Y:S05]  /*0cb0*/  BSYNC.RECONVERGENT B7 ;  /* 0x0000000000077941 */ /* 0x006fea0003800200 */
.L_x_46:
[----:B0-----:R-:W0:Y:S02]  /*0cc0*/  LDC.64 R2, c[0x0][0x3b0] ;  /* 0x0000ec00ff027b82 */ /* 0x001e240000000a00 */
[----:B0-----:R-:W-:-:S05]  /*0cd0*/  IMAD R22, R3, UR41, R22 ;  /* 0x0000002903167c24 */ /* 0x001fca000f8e0216 */
[----:B------:R-:W-:-:S13]  /*0ce0*/  ISETP.GE.AND P0, PT, R22, R2, PT ;  /* 0x000000021600720c */ /* 0x000fda0003f06270 */
[----:B------:R-:W-:Y:S05]  /*0cf0*/  @!P0 BRA `(.L_x_52) ;  /* 0xfffffff800f08947 */ /* 0x000fea000383ffff */
[----:B------:R-:W-:Y:S05]  /*0d00*/  BSYNC.RECONVERGENT B8 ;  /* 0x0000000000087941 */ /* 0x000fea0003800200 */
.L_x_45:
[----:B------:R-:W-:Y:S05]  /*0d10*/  EXIT ;  /* 0x000000000000794d */ /* 0x000fea0003800000 */
.L_x_53:
        /* <DEDUP_REMOVED lines=14> */
.L_x_1135:


//--------------------- .text._ZN2at6native45_GLOBAL__N__efdd3984_12_NLLLoss2d_cu_e9278b4626nll_loss2d_backward_kernelIdEEvPT_PKS3_PKlS6_S6_biiil --------------------------
	.section	.text._ZN2at6native45_GLOBAL__N__efdd3984_12_NLLLoss2d_cu_e9278b4626nll_loss2d_backward_kernelIdEEvPT_PKS3_PKlS6_S6_biiil,"ax",@progbits
	.align	128
.text._ZN2at6native45_GLOBAL__N__efdd3984_12_NLLLoss2d_cu_e9278b4626nll_loss2d_backward_kernelIdEEvPT_PKS3_PKlS6_S6_biiil:
        .type           _ZN2at6native45_GLOBAL__N__efdd3984_12_NLLLoss2d_cu_e9278b4626nll_loss2d_backward_kernelIdEEvPT_PKS3_PKlS6_S6_biiil,@function
        .size           _ZN2at6native45_GLOBAL__N__efdd3984_12_NLLLoss2d_cu_e9278b4626nll_loss2d_backward_kernelIdEEvPT_PKS3_PKlS6_S6_biiil,(.L_x_1136 - _ZN2at6native45_GLOBAL__N__efdd3984_12_NLLLoss2d_cu_e9278b4626nll_loss2d_backward_kernelIdEEvPT_PKS3_PKlS6_S6_biiil)
        .other          _ZN2at6native45_GLOBAL__N__efdd3984_12_NLLLoss2d_cu_e9278b4626nll_loss2d_backward_kernelIdEEvPT_PKS3_PKlS6_S6_biiil,@"STO_CUDA_ENTRY STV_DEFAULT"
_ZN2at6native45_GLOBAL__N__efdd3984_12_NLLLoss2d_cu_e9278b4626nll_loss2d_backward_kernelIdEEvPT_PKS3_PKlS6_S6_biiil:
[----:B------:R-:W0:Y:S01]  /*0000*/  LDC R1, c[0x0][0x37c] ;  /* 0x0000df00ff017b82 */ /* 0x000e220000000800 */
[----:B------:R-:W1:Y:S01]  /*0010*/  LDCU.U8 UR4, c[0x0][0x3a8] ;  /* 0x00007500ff0477ac */ /* 0x000e620008000000 */
[----:B------:R-:W2:Y:S01]  /*0020*/  LDCU.64 UR36, c[0x0][0x358] ;  /* 0x00006b00ff2477ac */ /* 0x000ea20008000a00 */
[----:B-1----:R-:W-:-:S04]  /*0030*/  UPRMT UR4, UR4, 0x8880, URZ ;  /* 0x0000888004047896 */ /* 0x002fc800080000ff */
[----:B------:R-:W-:-:S09]  /*0040*/  UISETP.NE.AND UP0, UPT, UR4, URZ, UPT ;  /* 0x000000ff0400728c */ /* 0x000fd2000bf05270 */
[----:B--2---:R-:W-:Y:S05]  /*0050*/  BRA.U !UP0, `(.L_x_54) ;  /* 0x0000000108547547 */ /* 0x004fea000b800000 */
[----:B------:R-:W1:Y:S02]  /*0060*/  LDC.64 R6, c[0x0][0x3a0] ;  /* 0x0000e800ff067b82 */ /* 0x000e640000000a00 */
[----:B-1----:R-:W2:Y:S06]  /*0070*/  LDG.E.64 R6, desc[UR36][R6.64] ;  /* 0x0000002406067981 */ /* 0x002eac000c1e1b00 */
[----:B------:R-:W1:Y:S02]  /*0080*/  LDC.64 R4, c[0x0][0x388] ;  /* 0x0000e200ff047b82 */ /* 0x000e640000000a00 */
[----:B-1----:R-:W3:Y:S01]  /*0090*/  LDG.E.64 R4, desc[UR36][R4.64] ;  /* 0x0000002404047981 */ /* 0x002ee2000c1e1b00 */
[----:B------:R-:W-:Y:S01]  /*00a0*/  IMAD.MOV.U32 R2, RZ, RZ, 0x1 ;  /* 0x00000001ff027424 */ /* 0x000fe200078e00ff */
[----:B--2---:R-:W1:Y:S05]  /*00b0*/  MUFU.RCP64H R3, R7 ;  /* 0x0000000700037308 */ /* 0x004e6a0000001800 */
[----:B-1----:R-:W-:-:S08]  /*00c0*/  DFMA R8, -R6, R2, 1 ;  /* 0x3ff000000608742b */ /* 0x002fd00000000102 */
[----:B------:R-:W-:Y:S01]  /*00d0*/  DFMA R8, R8, R8, R8 ;  /* 0x000000080808722b */ /* 0x000fe20000000008 */
[----:B---3--:R-:W-:-:S07]  /*00e0*/  FSETP.GEU.AND P1, PT, |R5|, 6.5827683646048100446e-37, PT ;  /* 0x036000000500780b */ /* 0x008fce0003f2e200 */
[----:B------:R-:W-:-:S08]  /*00f0*/  DFMA R8, R2, R8, R2 ;  /* 0x000000080208722b */ /* 0x000fd00000000002 */
[----:B------:R-:W-:-:S08]  /*0100*/  DFMA R2, -R6, R8, 1 ;  /* 0x3ff000000602742b */ /* 0x000fd00000000108 */
[----:B------:R-:W-:-:S08]  /*0110*/  DFMA R2, R8, R2, R8 ;  /* 0x000000020802722b */ /* 0x000fd00000000008 */
[----:B------:R-:W-:-:S08]  /*0120*/  DMUL R22, R4, R2 ;  /* 0x0000000204167228 */ /* 0x000fd00000000000 */
[----:B------:R-:W-:-:S08]  /*0130*/  DFMA R8, -R6, R22, R4 ;  /* 0x000000160608722b */ /* 0x000fd00000000104 */
[----:B------:R-:W-:-:S10]  /*0140*/  DFMA R22, R2, R8, R22 ;  /* 0x000000080216722b */ /* 0x000fd40000000016 */
[----:B------:R-:W-:-:S05]  /*0150*/  FFMA R0, RZ, R7, R23 ;  /* 0x00000007ff007223 */ /* 0x000fca0000000017 */
[----:B------:R-:W-:-:S13]  /*0160*/  FSETP.GT.AND P0, PT, |R0|, 1.469367938527859385e-39, PT ;  /* 0x001000000000780b */ /* 0x000fda0003f04200 */
[----:B------:R-:W-:Y:S05]  /*0170*/  @P0 BRA P1, `(.L_x_55) ;  /* 0x0000000000140947 */ /* 0x000fea0000800000 */
[----:B------:R-:W-:-:S07]  /*0180*/  MOV R0, 0x1a0 ;  /* 0x000001a000007802 */ /* 0x000fce0000000f00 */
[----:B0-----:R-:W-:Y:S05]  /*0190*/  CALL.REL.NOINC `($__internal_0_$__cuda_sm20_div_rn_f64_full) ;  /* 0x0000000c002c7944 */ /* 0x001fea0003c00000 */
[----:B------:R-:W-:Y:S05]  /*01a0*/  BRA `(.L_x_55) ;  /* 0x0000000000087947 */ /* 0x000fea0003800000 */
.L_x_54:
[----:B------:R-:W1:Y:S02]  /*01b0*/  LDC.64 R22, c[0x0][0x388] ;  /* 0x0000e200ff167b82 */ /* 0x000e640000000a00 */
[----:B-1----:R-:W5:Y:S02]  /*01c0*/  LDG.E.64 R22, desc[UR36][R22.64] ;  /* 0x0000002416167981 */ /* 0x002f64000c1e1b00 */
.L_x_55:
[----:B------:R-:W1:Y:S01]  /*01d0*/  LDCU.64 UR8, c[0x0][0x3b0] ;  /* 0x00007600ff0877ac */ /* 0x000e620008000a00 */
[----:B------:R-:W2:Y:S01]  /*01e0*/  S2UR UR6, SR_CTAID.X ;  /* 0x00000000000679c3 */ /* 0x000ea20000002500 */
[----:B------:R-:W-:Y:S01]  /*01f0*/  UMOV UR4, URZ ;  /* 0x000000ff00047c82 */ /* 0x000fe20008000000 */
[----:B------:R-:W3:Y:S06]  /*0200*/  LDCU UR41, c[0x0][0x360] ;  /* 0x00006c00ff2977ac */ /* 0x000eec0008000800 */
[----:B------:R-:W4:Y:S01]  /*0210*/  LDC R3, c[0x0][0x360] ;  /* 0x0000d800ff037b82 */ /* 0x000f220000000800 */
[----:B-1----:R-:W1:Y:S01]  /*0220*/  I2F.U32.RP R0, UR9 ;  /* 0x0000000900007d06 */ /* 0x002e620008209000 */
[----:B------:R-:W-:-:S07]  /*0230*/  UISETP.NE.U32.AND UP2, UPT, UR9, URZ, UPT ;  /* 0x000000ff0900728c */ /* 0x000fce000bf45070 */
[----:B-1----:R-:W1:Y:S02]  /*0240*/  MUFU.RCP R0, R0 ;  /* 0x0000000000007308 */ /* 0x002e640000001000 */
[----:B-1----:R-:W-:-:S06]  /*0250*/  VIADD R2, R0, 0xffffffe ;  /* 0x0ffffffe00027836 */ /* 0x002fcc0000000000 */
[----:B------:R-:W1:Y:S02]  /*0260*/  F2I.FTZ.U32.TRUNC.NTZ R2, R2 ;  /* 0x0000000200027305 */ /* 0x000e64000021f000 */
[----:B-1----:R-:W-:Y:S02]  /*0270*/  R2UR UR5, R2 ;  /* 0x00000000020572ca */ /* 0x002fe400000e0000 */
[----:B------:R-:W4:Y:S11]  /*0280*/  S2R R2, SR_TID.X ;  /* 0x0000000000027919 */ /* 0x000f360000002100 */
[----:B------:R-:W-:-:S04]  /*0290*/  UIADD3 UR7, UPT, UPT, URZ, -UR5, URZ ;  /* 0x80000005ff077290 */ /* 0x000fc8000fffe0ff */
[----:B------:R-:W-:-:S04]  /*02a0*/  UIMAD UR7, UR7, UR9, URZ ;  /* 0x00000009070772a4 */ /* 0x000fc8000f8e02ff */
[----:B------:R-:W-:-:S04]  /*02b0*/  UIMAD.WIDE.U32 UR4, UR5, UR7, UR4 ;  /* 0x00000007050472a5 */ /* 0x000fc8000f8e0004 */
[----:B--2---:R-:W-:-:S04]  /*02c0*/  UIMAD.WIDE.U32 UR4, UR5, UR6, URZ ;  /* 0x00000006050472a5 */ /* 0x004fc8000f8e00ff */
[----:B------:R-:W-:-:S04]  /*02d0*/  UIADD3 UR4, UPT, UPT, -UR5, URZ, URZ ;  /* 0x000000ff05047290 */ /* 0x000fc8000fffe1ff */
[----:B------:R-:W-:-:S04]  /*02e0*/  UIMAD UR4, UR9, UR4, UR6 ;  /* 0x00000004090472a4 */ /* 0x000fc8000f8e0206 */
[----:B------:R-:W-:-:S11]  /*02f0*/  UISETP.GE.U32.AND UP0, UPT, UR4, UR9, UPT ;  /* 0x000000090400728c */ /* 0x000fd6000bf06070 */
[----:B------:R-:W-:Y:S02]  /*0300*/  @UP0 UIADD3 UR4, UPT, UPT, UR4, -UR9, URZ ;  /* 0x8000000904040290 */ /* 0x000fe4000fffe0ff */
[----:B------:R-:W-:Y:S02]  /*0310*/  @UP0 UIADD3 UR5, UPT, UPT, UR5, 0x1, URZ ;  /* 0x0000000105050890 */ /* 0x000fe4000fffe0ff */
[----:B------:R-:W-:-:S11]  /*0320*/  UISETP.GE.U32.AND UP1, UPT, UR4, UR9, UPT ;  /* 0x000000090400728c */ /* 0x000fd6000bf26070 */
[----:B------:R-:W-:Y:S02]  /*0330*/  @UP1 UIADD3 UR5, UPT, UPT, UR5, 0x1, URZ ;  /* 0x0000000105051890 */ /* 0x000fe4000fffe0ff */
[----:B------:R-:W-:-:S04]  /*0340*/  @!UP2 ULOP3.LUT UR5, URZ, UR9, URZ, 0x33, !UPT ;  /* 0x00000009ff05a292 */ /* 0x000fc8000f8e33ff */
[----:B------:R-:W-:-:S04]  /*0350*/  UIADD3 UR4, UPT, UPT, -UR5, URZ, URZ ;  /* 0x000000ff05047290 */ /* 0x000fc8000fffe1ff */
[----:B------:R-:W-:-:S06]  /*0360*/  UIMAD UR4, UR9, UR4, UR6 ;  /* 0x00000004090472a4 */ /* 0x000fcc000f8e0206 */
[----:B----4-:R-:W-:-:S05]  /*0370*/  IMAD R2, R3, UR4, R2 ;  /* 0x0000000403027c24 */ /* 0x010fca000f8e0202 */
[----:B------:R-:W-:-:S13]  /*0380*/  ISETP.GE.AND P0, PT, R2, UR8, PT ;  /* 0x0000000802007c0c */ /* 0x000fda000bf06270 */
[----:B---3--:R-:W-:Y:S05]  /*0390*/  @P0 EXIT ;  /* 0x000000000000094d */ /* 0x008fea0003800000 */
[----:B------:R-:W1:Y:S01]  /*03a0*/  LDCU.64 UR6, c[0x0][0x398] ;  /* 0x00007300ff0677ac */ /* 0x000e620008000a00 */
[----:B------:R-:W2:Y:S01]  /*03b0*/  LDCU UR40, c[0x0][0x3ac] ;  /* 0x00007580ff2877ac */ /* 0x000ea20008000800 */
[----:B------:R-:W-:Y:S02]  /*03c0*/  UIMAD UR38, UR5, UR8, URZ ;  /* 0x00000008052672a4 */ /* 0x000fe4000f8e02ff */
[----:B------:R-:W-:Y:S01]  /*03d0*/  USHF.R.S32.HI UR39, URZ, 0x1f, UR8 ;  /* 0x0000001fff277899 */ /* 0x000fe20008011408 */
[----:B------:R-:W3:Y:S01]  /*03e0*/  LDCU UR61, c[0x0][0x3ac] ;  /* 0x00007580ff3d77ac */ /* 0x000ee20008000800 */
[----:B------:R-:W4:Y:S01]  /*03f0*/  LDCU UR60, c[0x0][0x3ac] ;  /* 0x00007580ff3c77ac */ /* 0x000f220008000800 */
[----:B-1----:R-:W-:Y:S02]  /*0400*/  UISETP.NE.U32.AND UP0, UPT, UR6, URZ, UPT ;  /* 0x000000ff0600728c */ /* 0x002fe4000bf05070 */
[----:B--2---:R-:W-:Y:S02]  /*0410*/  UIMAD UR56, UR38, UR40, URZ ;  /* 0x00000028263872a4 */ /* 0x004fe4000f8e02ff */
[----:B------:R-:W-:Y:S01]  /*0420*/  UISETP.NE.AND.EX UP0, UPT, UR7, URZ, UPT, UP0 ;  /* 0x000000ff0700728c */ /* 0x000fe2000bf05300 */
[----:B------:R-:W1:Y:S01]  /*0430*/  LDCU UR59, c[0x0][0x3b0] ;  /* 0x00007600ff3b77ac */ /* 0x000e620008000800 */
[----:B------:R-:W2:Y:S01]  /*0440*/  LDCU UR58, c[0x0][0x3b0] ;  /* 0x00007600ff3a77ac */ /* 0x000ea20008000800 */
        /* <DEDUP_REMOVED lines=12> */
.L_x_64:
        /* <DEDUP_REMOVED lines=23> */
[----:B------:R-:W1:Y:S01]  /*0680*/  LDCU.64 UR8, c[0x4][0x88] ;  /* 0x01001100ff0877ac */ /* 0x000e620008000a00 */
[----:B0-----:R-:W-:Y:S02]  /*0690*/  IMAD.U32 R4, RZ, RZ, UR4 ;  /* 0x00000004ff047e24 */ /* 0x001fe4000f8e00ff */
[----:B------:R-:W-:-:S02]  /*06a0*/  IMAD.U32 R5, RZ, RZ, UR5 ;  /* 0x00000005ff057e24 */ /* 0x000fc4000f8e00ff */
[----:B---3--:R-:W-:Y:S02]  /*06b0*/  IMAD.U32 R6, RZ, RZ, UR6 ;  /* 0x00000006ff067e24 */ /* 0x008fe4000f8e00ff */
[----:B------:R-:W-:Y:S02]  /*06c0*/  IMAD.U32 R7, RZ, RZ, UR7 ;  /* 0x00000007ff077e24 */ /* 0x000fe4000f8e00ff */
[----:B-1----:R-:W-:Y:S02]  /*06d0*/  IMAD.U32 R10, RZ, RZ, UR8 ;  /* 0x00000008ff0a7e24 */ /* 0x002fe4000f8e00ff */
[----:B------:R-:W-:-:S07]  /*06e0*/  IMAD.U32 R11, RZ, RZ, UR9 ;  /* 0x00000009ff0b7e24 */ /* 0x000fce000f8e00ff */
[----:B------:R-:W-:-:S07]  /*06f0*/  LEPC R20, `(.L_x_61) ;  /* 0x000000001014794e */ /* 0x000fce0000000000 */
[----:B--2-45:R-:W-:Y:S05]  /*0700*/  CALL.ABS.NOINC R14 ;  /* 0x000000000e007343 */ /* 0x034fea0003c00000 */
.L_x_61:
[----:B-12---:R-:W-:Y:S05]  /*0710*/  BSYNC.RECONVERGENT B6 ;  /* 0x0000000000067941 */ /* 0x006fea0003800200 */
.L_x_60:
        /* <DEDUP_REMOVED lines=24> */
[----:B--2--5:R-:W-:Y:S05]  /*08a0*/  CALL.ABS.NOINC R14 ;  /* 0x000000000e007343 */ /* 0x024fea0003c00000 */
.L_x_63:
[----:B------:R-:W-:Y:S05]  /*08b0*/  BSYNC.RECONVERGENT B6 ;  /* 0x0000000000067941 */ /* 0x000fea0003800200 */
.L_x_62:
[----:B------:R-:W-:-:S04]  /*08c0*/  LEA R6, P0, R18, UR46, 0x3 ;  /* 0x0000002e12067c11 */ /* 0x000fc8000f8018ff */
[----:B------:R-:W-:-:S05]  /*08d0*/  LEA.HI.X R7, R18, UR47, R19, 0x3, P0 ;  /* 0x0000002f12077c11 */ /* 0x000fca00080f1c13 */
[----:B------:R-:W2:Y:S01]  /*08e0*/  LDG.E.64 R4, desc[UR36][R6.64] ;  /* 0x0000002406047981 */ /* 0x000ea2000c1e1b00 */
[----:B------:R-:W-:-:S04]  /*08f0*/  IADD3 R16, P0, PT, R16, UR56, RZ ;  /* 0x0000003810107c10 */ /* 0x000fc8000ff1e0ff */
[----:B------:R-:W-:Y:S02]  /*0900*/  IADD3.X R3, PT, PT, R24, UR62, RZ, P0, !PT ;  /* 0x0000003e18037c10 */ /* 0x000fe400087fe4ff */
[----:B------:R-:W-:-:S04]  /*0910*/  LEA R8, P0, R16, UR44, 0x3 ;  /* 0x0000002c10087c11 */ /* 0x000fc8000f8018ff */
[----:B------:R-:W-:Y:S01]  /*0920*/  LEA.HI.X R9, R16, UR45, R3, 0x3, P0 ;  /* 0x0000002d10097c11 */ /* 0x000fe200080f1c03 */
[----:B--2--5:R-:W-:-:S07]  /*0930*/  DMUL R4, R4, -R22 ;  /* 0x8000001604047228 */ /* 0x024fce0000000000 */
[----:B------:R0:W-:Y:S04]  /*0940*/  STG.E.64 desc[UR36][R8.64], R4 ;  /* 0x0000000408007986 */ /* 0x0001e8000c101b24 */
.L_x_59:
[----:B-12---:R-:W-:Y:S05]  /*0950*/  BSYNC.RECONVERGENT B7 ;  /* 0x0000000000077941 */ /* 0x006fea0003800200 */
.L_x_58:
[----:B0-----:R-:W0:Y:S02]  /*0960*/  LDC.64 R4, c[0x0][0x3b0] ;  /* 0x0000ec00ff047b82 */ /* 0x001e240000000a00 */
[----:B0-----:R-:W-:-:S05]  /*0970*/  IMAD R2, R5, UR41, R2 ;  /* 0x0000002905027c24 */ /* 0x001fca000f8e0202 */
[----:B------:R-:W-:-:S13]  /*0980*/  ISETP.GE.AND P0, PT, R2, R4, PT ;  /* 0x000000040200720c */ /* 0x000fda0003f06270 */
[----:B------:R-:W-:Y:S05]  /*0990*/  @!P0 BRA `(.L_x_64) ;  /* 0xfffffff800dc8947 */ /* 0x000fea000383ffff */
[----:B------:R-:W-:Y:S05]  /*09a0*/  BSYNC.RECONVERGENT B8 ;  /* 0x0000000000087941 */ /* 0x000fea0003800200 */
.L_x_57:
[----:B------:R-:W-:Y:S05]  /*09b0*/  EXIT ;  /* 0x000000000000794d */ /* 0x000fea0003800000 */
.L_x_56:
[----:B------:R-:W-:Y:S01]  /*09c0*/  BSSY.RECONVERGENT B8, `(.L_x_65) ;  /* 0x0000047000087945 */ /* 0x000fe20003800200 */
.L_x_72:
        /* <DEDUP_REMOVED lines=32> */
.L_x_69:
[----:B-12---:R-:W-:Y:S05]  /*0bd0*/  BSYNC.RECONVERGENT B6 ;  /* 0x0000000000067941 */ /* 0x006fea0003800200 */
.L_x_68:
        /* <DEDUP_REMOVED lines=25> */
.L_x_71:
[----:B------:R-:W-:Y:S05]  /*0d70*/  BSYNC.RECONVERGENT B6 ;  /* 0x0000000000067941 */ /* 0x000fea0003800200 */
.L_x_70:
[----:B------:R-:W-:Y:S01]  /*0d80*/  IADD3 R16, P0, PT, R16, UR56, RZ ;  /* 0x0000003810107c10 */ /* 0x000fe2000ff1e0ff */
[----:B-----5:R-:W-:-:S03]  /*0d90*/  DADD R6, -RZ, -R22 ;  /* 0x00000000ff067229 */ /* 0x020fc60000000916 */
[----:B------:R-:W-:Y:S02]  /*0da0*/  IADD3.X R3, PT, PT, R18, UR62, RZ, P0, !PT ;  /* 0x0000003e12037c10 */ /* 0x000fe400087fe4ff */
[----:B------:R-:W-:-:S04]  /*0db0*/  LEA R4, P0, R16, UR42, 0x3 ;  /* 0x0000002a10047c11 */ /* 0x000fc8000f8018ff */
[----:B------:R-:W-:-:S05]  /*0dc0*/  LEA.HI.X R5, R16, UR43, R3, 0x3, P0 ;  /* 0x0000002b10057c11 */ /* 0x000fca00080f1c03 */
[----:B------:R0:W-:Y:S04]  /*0dd0*/  STG.E.64 desc[UR36][R4.64], R6 ;  /* 0x0000000604007986 */ /* 0x0001e8000c101b24 */
.L_x_67:
[----:B-12---:R-:W-:Y:S05]  /*0de0*/  BSYNC.RECONVERGENT B7 ;  /* 0x0000000000077941 */ /* 0x006fea0003800200 */
.L_x_66:
[----:B0-----:R-:W0:Y:S02]  /*0df0*/  LDC.64 R4, c[0x0][0x3b0] ;  /* 0x0000ec00ff047b82 */ /* 0x001e240000000a00 */
[----:B0-----:R-:W-:-:S05]  /*0e00*/  IMAD R2, R5, UR41, R2 ;  /* 0x0000002905027c24 */ /* 0x001fca000f8e0202 */
[----:B------:R-:W-:-:S13]  /*0e10*/  ISETP.GE.AND P0, PT, R2, R4, PT ;  /* 0x000000040200720c */ /* 0x000fda0003f06270 */
[----:B------:R-:W-:Y:S05]  /*0e20*/  @!P0 BRA `(.L_x_72) ;  /* 0xfffffff800e88947 */ /* 0x000fea000383ffff */
[----:B------:R-:W-:Y:S05]  /*0e30*/  BSYNC.RECONVERGENT B8 ;  /* 0x0000000000087941 */ /* 0x000fea0003800200 */
.L_x_65:
[----:B------:R-:W-:Y:S05]  /*0e40*/  EXIT ;  /* 0x000000000000794d */ /* 0x000fea0003800000 */
        .weak           $__internal_0_$__cuda_sm20_div_rn_f64_full
        .type           $__internal_0_$__cuda_sm20_div_rn_f64_full,@function
        .size           $__internal_0_$__cuda_sm20_div_rn_f64_full,(.L_x_1136 - $__internal_0_$__cuda_sm20_div_rn_f64_full)
$__internal_0_$__cuda_sm20_div_rn_f64_full:
[C---:B------:R-:W-:Y:S01]  /*0e50*/  FSETP.GEU.AND P0, PT, |R7|.reuse, 1.469367938527859385e-39, PT ;  /* 0x001000000700780b */ /* 0x040fe20003f0e200 */
[----:B------:R-:W-:Y:S01]  /*0e60*/  IMAD.MOV.U32 R8, RZ, RZ, 0x1 ;  /* 0x00000001ff087424 */ /* 0x000fe200078e00ff */
[C---:B------:R-:W-:Y:S01]  /*0e70*/  LOP3.LUT R2, R7.reuse, 0x800fffff, RZ, 0xc0, !PT ;  /* 0x800fffff07027812 */ /* 0x040fe200078ec0ff */
[----:B------:R-:W-:Y:S01]  /*0e80*/  IMAD.MOV.U32 R13, RZ, RZ, 0x1ca00000 ;  /* 0x1ca00000ff0d7424 */ /* 0x000fe200078e00ff */
[----:B------:R-:W-:Y:S02]  /*0e90*/  LOP3.LUT R17, R7, 0x7ff00000, RZ, 0xc0, !PT ;  /* 0x7ff0000007117812 */ /* 0x000fe400078ec0ff */
[----:B------:R-:W-:Y:S01]  /*0ea0*/  LOP3.LUT R3, R2, 0x3ff00000, RZ, 0xfc, !PT ;  /* 0x3ff0000002037812 */ /* 0x000fe200078efcff */
[----:B------:R-:W-:Y:S01]  /*0eb0*/  IMAD.MOV.U32 R2, RZ, RZ, R6 ;  /* 0x000000ffff027224 */ /* 0x000fe200078e0006 */
[----:B------:R-:W-:-:S04]  /*0ec0*/  LOP3.LUT R12, R5, 0x7ff00000, RZ, 0xc0, !PT ;  /* 0x7ff00000050c7812 */ /* 0x000fc800078ec0ff */
[----:B------:R-:W-:Y:S01]  /*0ed0*/  ISETP.GE.U32.AND P1, PT, R12, R17, PT ;  /* 0x000000110c00720c */ /* 0x000fe20003f26070 */
[----:B------:R-:W-:Y:S01]  /*0ee0*/  @!P0 DMUL R2, R6, 8.98846567431157953865e+307 ;  /* 0x7fe0000006028828 */ /* 0x000fe20000000000 */
[----:B------:R-:W-:-:S05]  /*0ef0*/  IMAD.MOV.U32 R19, RZ, RZ, R12 ;  /* 0x000000ffff137224 */ /* 0x000fca00078e000c */
[----:B------:R-:W0:Y:S02]  /*0f00*/  MUFU.RCP64H R9, R3 ;  /* 0x0000000300097308 */ /* 0x000e240000001800 */
[----:B0-----:R-:W-:-:S08]  /*0f10*/  DFMA R10, R8, -R2, 1 ;  /* 0x3ff00000080a742b */ /* 0x001fd00000000802 */
[----:B------:R-:W-:-:S08]  /*0f20*/  DFMA R10, R10, R10, R10 ;  /* 0x0000000a0a0a722b */ /* 0x000fd0000000000a */
[----:B------:R-:W-:Y:S01]  /*0f30*/  DFMA R10, R8, R10, R8 ;  /* 0x0000000a080a722b */ /* 0x000fe20000000008 */
[----:B------:R-:W-:Y:S01]  /*0f40*/  SEL R9, R13, 0x63400000, !P1 ;  /* 0x634000000d097807 */ /* 0x000fe20004800000 */
[----:B------:R-:W-:Y:S01]  /*0f50*/  IMAD.MOV.U32 R8, RZ, RZ, R4 ;  /* 0x000000ffff087224 */ /* 0x000fe200078e0004 */
[----:B------:R-:W-:Y:S02]  /*0f60*/  FSETP.GEU.AND P1, PT, |R5|, 1.469367938527859385e-39, PT ;  /* 0x001000000500780b */ /* 0x000fe40003f2e200 */
[----:B------:R-:W-:-:S03]  /*0f70*/  LOP3.LUT R9, R9, 0x800fffff, R5, 0xf8, !PT ;  /* 0x800fffff09097812 */ /* 0x000fc600078ef805 */
[----:B------:R-:W-:-:S08]  /*0f80*/  DFMA R14, R10, -R2, 1 ;  /* 0x3ff000000a0e742b */ /* 0x000fd00000000802 */
[----:B------:R-:W-:Y:S01]  /*0f90*/  DFMA R10, R10, R14, R10 ;  /* 0x0000000e0a0a722b */ /* 0x000fe2000000000a */
[----:B------:R-:W-:Y:S10]  /*0fa0*/  @P1 BRA `(.L_x_73) ;  /* 0x0000000000201947 */ /* 0x000ff40003800000 */
[----:B------:R-:W-:Y:S01]  /*0fb0*/  LOP3.LUT R15, R7, 0x7ff00000, RZ, 0xc0, !PT ;  /* 0x7ff00000070f7812 */ /* 0x000fe200078ec0ff */
[----:B------:R-:W-:-:S03]  /*0fc0*/  IMAD.MOV.U32 R14, RZ, RZ, RZ ;  /* 0x000000ffff0e7224 */ /* 0x000fc600078e00ff */
[----:B------:R-:W-:-:S04]  /*0fd0*/  ISETP.GE.U32.AND P1, PT, R12, R15, PT ;  /* 0x0000000f0c00720c */ /* 0x000fc80003f26070 */
[----:B------:R-:W-:-:S04]  /*0fe0*/  SEL R15, R13, 0x63400000, !P1 ;  /* 0x634000000d0f7807 */ /* 0x000fc80004800000 */
[----:B------:R-:W-:-:S04]  /*0ff0*/  LOP3.LUT R15, R15, 0x80000000, R5, 0xf8, !PT ;  /* 0x800000000f0f7812 */ /* 0x000fc800078ef805 */
[----:B------:R-:W-:-:S06]  /*1000*/  LOP3.LUT R15, R15, 0x100000, RZ, 0xfc, !PT ;  /* 0x001000000f0f7812 */ /* 0x000fcc00078efcff */
[----:B------:R-:W-:-:S10]  /*1010*/  DFMA R8, R8, 2, -R14 ;  /* 0x400000000808782b */ /* 0x000fd4000000080e */
[----:B------:R-:W-:-:S07]  /*1020*/  LOP3.LUT R19, R9, 0x7ff00000, RZ, 0xc0, !PT ;  /* 0x7ff0000009137812 */ /* 0x000fce00078ec0ff */
.L_x_73:
[----:B------:R-:W-:Y:S01]  /*1030*/  IMAD.MOV.U32 R18, RZ, RZ, R17 ;  /* 0x000000ffff127224 */ /* 0x000fe200078e0011 */
[----:B------:R-:W-:Y:S01]  /*1040*/  @!P0 LOP3.LUT R18, R3, 0x7ff00000, RZ, 0xc0, !PT ;  /* 0x7ff0000003128812 */ /* 0x000fe200078ec0ff */
[----:B------:R-:W-:Y:S01]  /*1050*/  VIADD R20, R19, 0xffffffff ;  /* 0xffffffff13147836 */ /* 0x000fe20000000000 */
[----:B------:R-:W-:-:S03]  /*1060*/  DMUL R14, R10, R8 ;  /* 0x000000080a0e7228 */ /* 0x000fc60000000000 */
[----:B------:R-:W-:Y:S01]  /*1070*/  VIADD R21, R18, 0xffffffff ;  /* 0xffffffff12157836 */ /* 0x000fe20000000000 */
[----:B------:R-:W-:-:S04]  /*1080*/  ISETP.GT.U32.AND P0, PT, R20, 0x7feffffe, PT ;  /* 0x7feffffe1400780c */ /* 0x000fc80003f04070 */
[----:B------:R-:W-:Y:S01]  /*1090*/  ISETP.GT.U32.OR P0, PT, R21, 0x7feffffe, P0 ;  /* 0x7feffffe1500780c */ /* 0x000fe20000704470 */
[----:B------:R-:W-:-:S08]  /*10a0*/  DFMA R16, R14, -R2, R8 ;  /* 0x800000020e10722b */ /* 0x000fd00000000008 */
[----:B------:R-:W-:-:S04]  /*10b0*/  DFMA R10, R10, R16, R14 ;  /* 0x000000100a0a722b */ /* 0x000fc8000000000e */
[----:B------:R-:W-:Y:S07]  /*10c0*/  @P0 BRA `(.L_x_74) ;  /* 0x00000000006c0947 */ /* 0x000fee0003800000 */
[----:B------:R-:W-:-:S04]  /*10d0*/  LOP3.LUT R5, R7, 0x7ff00000, RZ, 0xc0, !PT ;  /* 0x7ff0000007057812 */ /* 0x000fc800078ec0ff */
[CC--:B------:R-:W-:Y:S02]  /*10e0*/  VIADDMNMX R4, R12.reuse, -R5.reuse, 0xb9600000, !PT ;  /* 0xb96000000c047446 */ /* 0x0c0fe40007800905 */
[----:B------:R-:W-:Y:S02]  /*10f0*/  ISETP.GE.U32.AND P0, PT, R12, R5, PT ;  /* 0x000000050c00720c */ /* 0x000fe40003f06070 */
[----:B------:R-:W-:Y:S02]  /*1100*/  VIMNMX R4, PT, PT, R4, 0x46a00000, PT ;  /* 0x46a0000004047848 */ /* 0x000fe40003fe0100 */
[----:B------:R-:W-:-:S05]  /*1110*/  SEL R13, R13, 0x63400000, !P0 ;  /* 0x634000000d0d7807 */ /* 0x000fca0004000000 */
[----:B------:R-:W-:Y:S02]  /*1120*/  IMAD.IADD R14, R4, 0x1, -R13 ;  /* 0x00000001040e7824 */ /* 0x000fe400078e0a0d */
[----:B------:R-:W-:Y:S02]  /*1130*/  IMAD.MOV.U32 R4, RZ, RZ, RZ ;  /* 0x000000ffff047224 */ /* 0x000fe400078e00ff */
[----:B------:R-:W-:-:S06]  /*1140*/  VIADD R5, R14, 0x7fe00000 ;  /* 0x7fe000000e057836 */ /* 0x000fcc0000000000 */
[----:B------:R-:W-:-:S10]  /*1150*/  DMUL R12, R10, R4 ;  /* 0x000000040a0c7228 */ /* 0x000fd40000000000 */
[----:B------:R-:W-:-:S13]  /*1160*/  FSETP.GTU.AND P0, PT, |R13|, 1.469367938527859385e-39, PT ;  /* 0x001000000d00780b */ /* 0x000fda0003f0c200 */
[----:B------:R-:W-:Y:S05]  /*1170*/  @P0 BRA `(.L_x_75) ;  /* 0x0000000000940947 */ /* 0x000fea0003800000 */
[----:B------:R-:W-:Y:S01]  /*1180*/  DFMA R2, R10, -R2, R8 ;  /* 0x800000020a02722b */ /* 0x000fe20000000008 */
[----:B------:R-:W-:-:S09]  /*1190*/  IMAD.MOV.U32 R4, RZ, RZ, RZ ;  /* 0x000000ffff047224 */ /* 0x000fd200078e00ff */
[C---:B------:R-:W-:Y:S02]  /*11a0*/  FSETP.NEU.AND P0, PT, R3.reuse, RZ, PT ;  /* 0x000000ff0300720b */ /* 0x040fe40003f0d000 */
[----:B------:R-:W-:-:S04]  /*11b0*/  LOP3.LUT R7, R3, 0x80000000, R7, 0x48, !PT ;  /* 0x8000000003077812 */ /* 0x000fc800078e4807 */
[----:B------:R-:W-:-:S07]  /*11c0*/  LOP3.LUT R5, R7, R5, RZ, 0xfc, !PT ;  /* 0x0000000507057212 */ /* 0x000fce00078efcff */
[----:B------:R-:W-:Y:S05]  /*11d0*/  @!P0 BRA `(.L_x_75) ;  /* 0x00000000007c8947 */ /* 0x000fea0003800000 */
[----:B------:R-:W-:Y:S01]  /*11e0*/  IMAD.MOV R3, RZ, RZ, -R14 ;  /* 0x000000ffff037224 */ /* 0x000fe200078e0a0e */
[----:B------:R-:W-:Y:S01]  /*11f0*/  DMUL.RP R4, R10, R4 ;  /* 0x000000040a047228 */ /* 0x000fe20000008000 */
[----:B------:R-:W-:-:S06]  /*1200*/  IMAD.MOV.U32 R2, RZ, RZ, RZ ;  /* 0x000000ffff027224 */ /* 0x000fcc00078e00ff */
[----:B------:R-:W-:-:S03]  /*1210*/  DFMA R2, R12, -R2, R10 ;  /* 0x800000020c02722b */ /* 0x000fc6000000000a */
[----:B------:R-:W-:-:S03]  /*1220*/  LOP3.LUT R7, R5, R7, RZ, 0x3c, !PT ;  /* 0x0000000705077212 */ /* 0x000fc600078e3cff */
[----:B------:R-:W-:-:S04]  /*1230*/  IADD3 R2, PT, PT, -R14, -0x43300000, RZ ;  /* 0xbcd000000e027810 */ /* 0x000fc80007ffe1ff */
[----:B------:R-:W-:-:S04]  /*1240*/  FSETP.NEU.AND P0, PT, |R3|, R2, PT ;  /* 0x000000020300720b */ /* 0x000fc80003f0d200 */
[----:B------:R-:W-:Y:S02]  /*1250*/  FSEL R12, R4, R12, !P0 ;  /* 0x0000000c040c7208 */ /* 0x000fe40004000000 */
[----:B------:R-:W-:Y:S01]  /*1260*/  FSEL R13, R7, R13, !P0 ;  /* 0x0000000d070d7208 */ /* 0x000fe20004000000 */
[----:B------:R-:W-:Y:S06]  /*1270*/  BRA `(.L_x_75) ;  /* 0x0000000000547947 */ /* 0x000fec0003800000 */
.L_x_74:
[----:B------:R-:W-:-:S14]  /*1280*/  DSETP.NAN.AND P0, PT, R4, R4, PT ;  /* 0x000000040400722a */ /* 0x000fdc0003f08000 */
[----:B------:R-:W-:Y:S05]  /*1290*/  @P0 BRA `(.L_x_76) ;  /* 0x0000000000440947 */ /* 0x000fea0003800000 */
[----:B------:R-:W-:-:S14]  /*12a0*/  DSETP.NAN.AND P0, PT, R6, R6, PT ;  /* 0x000000060600722a */ /* 0x000fdc0003f08000 */
[----:B------:R-:W-:Y:S05]  /*12b0*/  @P0 BRA `(.L_x_77) ;  /* 0x0000000000300947 */ /* 0x000fea0003800000 */
[----:B------:R-:W-:Y:S01]  /*12c0*/  ISETP.NE.AND P0, PT, R19, R18, PT ;  /* 0x000000121300720c */ /* 0x000fe20003f05270 */
[----:B------:R-:W-:Y:S02]  /*12d0*/  IMAD.MOV.U32 R12, RZ, RZ, 0x0 ;  /* 0x00000000ff0c7424 */ /* 0x000fe400078e00ff */
[----:B------:R-:W-:-:S10]  /*12e0*/  IMAD.MOV.U32 R13, RZ, RZ, -0x80000 ;  /* 0xfff80000ff0d7424 */ /* 0x000fd400078e00ff */
[----:B------:R-:W-:Y:S05]  /*12f0*/  @!P0 BRA `(.L_x_75) ;  /* 0x0000000000348947 */ /* 0x000fea0003800000 */
[----:B------:R-:W-:Y:S02]  /*1300*/  ISETP.NE.AND P0, PT, R19, 0x7ff00000, PT ;  /* 0x7ff000001300780c */ /* 0x000fe40003f05270 */
[----:B------:R-:W-:Y:S02]  /*1310*/  LOP3.LUT R13, R5, 0x80000000, R7, 0x48, !PT ;  /* 0x80000000050d7812 */ /* 0x000fe400078e4807 */
[----:B------:R-:W-:-:S13]  /*1320*/  ISETP.EQ.OR P0, PT, R18, RZ, !P0 ;  /* 0x000000ff1200720c */ /* 0x000fda0004702670 */
[----:B------:R-:W-:Y:S01]  /*1330*/  @P0 LOP3.LUT R2, R13, 0x7ff00000, RZ, 0xfc, !PT ;  /* 0x7ff000000d020812 */ /* 0x000fe200078efcff */
[----:B------:R-:W-:Y:S02]  /*1340*/  @!P0 IMAD.MOV.U32 R12, RZ, RZ, RZ ;  /* 0x000000ffff0c8224 */ /* 0x000fe400078e00ff */
[----:B------:R-:W-:Y:S02]  /*1350*/  @P0 IMAD.MOV.U32 R12, RZ, RZ, RZ ;  /* 0x000000ffff0c0224 */ /* 0x000fe400078e00ff */
[----:B------:R-:W-:Y:S01]  /*1360*/  @P0 IMAD.MOV.U32 R13, RZ, RZ, R2 ;  /* 0x000000ffff0d0224 */ /* 0x000fe200078e0002 */
[----:B------:R-:W-:Y:S06]  /*1370*/  BRA `(.L_x_75) ;  /* 0x0000000000147947 */ /* 0x000fec0003800000 */
.L_x_77:
[----:B------:R-:W-:Y:S01]  /*1380*/  LOP3.LUT R13, R7, 0x80000, RZ, 0xfc, !PT ;  /* 0x00080000070d7812 */ /* 0x000fe200078efcff */
[----:B------:R-:W-:Y:S01]  /*1390*/  IMAD.MOV.U32 R12, RZ, RZ, R6 ;  /* 0x000000ffff0c7224 */ /* 0x000fe200078e0006 */
[----:B------:R-:W-:Y:S06]  /*13a0*/  BRA `(.L_x_75) ;  /* 0x0000000000087947 */ /* 0x000fec0003800000 */
.L_x_76:
[----:B------:R-:W-:Y:S01]  /*13b0*/  LOP3.LUT R13, R5, 0x80000, RZ, 0xfc, !PT ;  /* 0x00080000050d7812 */ /* 0x000fe200078efcff */
[----:B------:R-:W-:-:S07]  /*13c0*/  IMAD.MOV.U32 R12, RZ, RZ, R4 ;  /* 0x000000ffff0c7224 */ /* 0x000fce00078e0004 */
.L_x_75:
[----:B------:R-:W-:Y:S02]  /*13d0*/  IMAD.MOV.U32 R2, RZ, RZ, R0 ;  /* 0x000000ffff027224 */ /* 0x000fe400078e0000 */
[----:B------:R-:W-:Y:S02]  /*13e0*/  IMAD.MOV.U32 R3, RZ, RZ, 0x0 ;  /* 0x00000000ff037424 */ /* 0x000fe400078e00ff */
[----:B------:R-:W-:Y:S02]  /*13f0*/  IMAD.MOV.U32 R22, RZ, RZ, R12 ;  /* 0x000000ffff167224 */ /* 0x000fe400078e000c */
[----:B------:R-:W-:Y:S01]  /*1400*/  IMAD.MOV.U32 R23, RZ, RZ, R13 ;  /* 0x000000ffff177224 */ /* 0x000fe200078e000d */
[----:B------:R-:W-:Y:S06]  /*1410*/  RET.REL.NODEC R2 `(_ZN2at6native45_GLOBAL__N__efdd3984_12_NLLLoss2d_cu_e9278b4626nll_loss2d_backward_kernelIdEEvPT_PKS3_PKlS6_S6_biiil) ;  /* 0xffffffe802f87950 */ /* 0x000fec0003c3ffff */
.L_x_78:
        /* <DEDUP_REMOVED lines=14> */
.L_x_1136:


//--------------------- .text._ZN2at6native45_GLOBAL__N__efdd3984_12_NLLLoss2d_cu_e9278b4636nll_loss2d_backward_no_reduce_kernelIN3c108BFloat16EEEvlNS_27GenericPackedTensorAccessorIlLm3ENS_16DefaultPtrTraitsElEENS5_IT_Lm3ES6_lEENS5_IS8_Lm4ES6_lEEPKS8_l --------------------------
	.section	.text._ZN2at6native45_GLOBAL__N__efdd3984_12_NLLLoss2d_cu_e9278b4636nll_loss2d_backward_no_reduce_kernelIN3c108BFloat16EEEvlNS_27GenericPackedTensorAccessorIlLm3ENS_16DefaultPtrTraitsElEENS5_IT_Lm3ES6_lEENS5_IS8_Lm4ES6_lEEPKS8_l,"ax",@progbits
	.align	128
.text._ZN2at6native45_GLOBAL__N__efdd3984_12_NLLLoss2d_cu_e9278b4636nll_loss2d_backward_no_reduce_kernelIN3c108BFloat16EEEvlNS_27GenericPackedTensorAccessorIlLm3ENS_16DefaultPtrTraitsElEENS5_IT_Lm3ES6_lEENS5_IS8_Lm4ES6_lEEPKS8_l:
        .type           _ZN2at6native45_GLOBAL__N__efdd3984_12_NLLLoss2d_cu_e9278b4636nll_loss2d_backward_no_reduce_kernelIN3c108BFloat16EEEvlNS_27GenericPackedTensorAccessorIlLm3ENS_16DefaultPtrTraitsElEENS5_IT_Lm3ES6_lEENS5_IS8_Lm4ES6_lEEPKS8_l,@function
        .size           _ZN2at6native45_GLOBAL__N__efdd3984_12_NLLLoss2d_cu_e9278b4636nll_loss2d_backward_no_reduce_kernelIN3c108BFloat16EEEvlNS_27GenericPackedTensorAccessorIlLm3ENS_16DefaultPtrTraitsElEENS5_IT_Lm3ES6_lEENS5_IS8_Lm4ES6_lEEPKS8_l,(.L_x_1138 - _ZN2at6native45_GLOBAL__N__efdd3984_12_NLLLoss2d_cu_e9278b4636nll_loss2d_backward_no_reduce_kernelIN3c108BFloat16EEEvlNS_27GenericPackedTensorAccessorIlLm3ENS_16DefaultPtrTraitsElEENS5_IT_Lm3ES6_lEENS5_IS8_Lm4ES6_lEEPKS8_l)
        .other          _ZN2at6native45_GLOBAL__N__efdd3984_12_NLLLoss2d_cu_e9278b4636nll_loss2d_backward_no_reduce_kernelIN3c108BFloat16EEEvlNS_27GenericPackedTensorAccessorIlLm3ENS_16DefaultPtrTraitsElEENS5_IT_Lm3ES6_lEENS5_IS8_Lm4ES6_lEEPKS8_l,@"STO_CUDA_ENTRY STV_DEFAULT"
_ZN2at6native45_GLOBAL__N__efdd3984_12_NLLLoss2d_cu_e9278b4636nll_loss2d_backward_no_reduce_kernelIN3c108BFloat16EEEvlNS_27GenericPackedTensorAccessorIlLm3ENS_16DefaultPtrTraitsElEENS5_IT_Lm3ES6_lEENS5_IS8_Lm4ES6_lEEPKS8_l:
[----:B------:R-:W0:Y:S01]  /*0000*/  LDC R1, c[0x0][0x37c] ;  /* 0x0000df00ff017b82 */ /* 0x000e220000000800 */
[----:B------:R-:W1:Y:S07]  /*0010*/  S2R R2, SR_TID.X ;  /* 0x0000000000027919 */ /* 0x000e6e0000002100 */
[----:B------:R-:W1:Y:S01]  /*0020*/  S2UR UR4, SR_CTAID.X ;  /* 0x00000000000479c3 */ /* 0x000e620000002500 */
[----:B------:R-:W2:Y:S01]  /*0030*/  LDCU.64 UR6, c[0x0][0x380] ;  /* 0x00007000ff0677ac */ /* 0x000ea20008000a00 */
[----:B------:R-:W-:-:S06]  /*0040*/  IMAD.MOV.U32 R3, RZ, RZ, RZ ;  /* 0x000000ffff037224 */ /* 0x000fcc00078e00ff */
[----:B------:R-:W1:Y:S02]  /*0050*/  LDC R23, c[0x0][0x360] ;  /* 0x0000d800ff177b82 */ /* 0x000e640000000800 */
[----:B-1----:R-:W-:-:S03]  /*0060*/  IMAD.WIDE.U32 R26, R23, UR4, R2 ;  /* 0x00000004171a7c25 */ /* 0x002fc6000f8e0002 */
[----:B--2---:R-:W-:-:S04]  /*0070*/  ISETP.GE.U32.AND P0, PT, R26, UR6, PT ;  /* 0x000000061a007c0c */ /* 0x004fc8000bf06070 */
[----:B------:R-:W-:-:S13]  /*0080*/  ISETP.GE.AND.EX P0, PT, R27, UR7, PT, P0 ;  /* 0x000000071b007c0c */ /* 0x000fda000bf06300 */
[----:B0-----:R-:W-:Y:S05]  /*0090*/  @P0 EXIT ;  /* 0x000000000000094d */ /* 0x001fea0003800000 */
[----:B------:R-:W0:Y:S01]  /*00a0*/  LDCU.64 UR12, c[0x0][0x440] ;  /* 0x00008800ff0c77ac */ /* 0x000e220008000a00 */
[----:B------:R-:W-:Y:S01]  /*00b0*/  MOV R24, R27 ;  /* 0x0000001b00187202 */ /* 0x000fe20000000f00 */
[----:B------:R-:W1:Y:S01]  /*00c0*/  LDCU.128 UR8, c[0x0][0x390] ;  /* 0x00007200ff0877ac */ /* 0x000e620008000c00 */
[----:B------:R-:W2:Y:S01]  /*00d0*/  LDCU UR5, c[0x0][0x370] ;  /* 0x00006e00ff0577ac */ /* 0x000ea20008000800 */
[----:B0-----:R-:W-:Y:S02]  /*00e0*/  UISETP.NE.U32.AND UP0, UPT, UR12, URZ, UPT ;  /* 0x000000ff0c00728c */ /* 0x001fe4000bf05070 */
[----:B-1----:R-:W-:Y:S02]  /*00f0*/  UIMAD UR4, UR9, UR10, URZ ;  /* 0x0000000a090472a4 */ /* 0x002fe4000f8e02ff */
[----:B------:R-:W-:Y:S02]  /*0100*/  UISETP.NE.AND.EX UP0, UPT, UR13, URZ, UPT, UP0 ;  /* 0x000000ff0d00728c */ /* 0x000fe4000bf05300 */
[----:B------:R-:W-:Y:S01]  /*0110*/  UIMAD.WIDE.U32 UR36, UR8, UR10, URZ ;  /* 0x0000000a082472a5 */ /* 0x000fe2000f8e00ff */
[----:B--2---:R-:W-:Y:S01]  /*0120*/  IMAD R23, R23, UR5, RZ ;  /* 0x0000000517177c24 */ /* 0x004fe2000f8e02ff */
[----:B------:R-:W-:-:S04]  /*0130*/  UIMAD UR4, UR8, UR11, UR4 ;  /* 0x0000000b080472a4 */ /* 0x000fc8000f8e0204 */
[----:B------:R-:W-:-:S06]  /*0140*/  UIADD3 UR4, UPT, UPT, UR37, UR4, URZ ;  /* 0x0000000425047290 */ /* 0x000fcc000fffe0ff */
[----:B------:R-:W-:Y:S01]  /*0150*/  IMAD.U32 R25, RZ, RZ, UR4 ;  /* 0x00000004ff197e24 */ /* 0x000fe2000f8e00ff */
[----:B------:R-:W-:Y:S01]  /*0160*/  UMOV UR4, URZ ;  /* 0x000000ff00047c82 */ /* 0x000fe20008000000 */
[----:B------:R-:W-:Y:S05]  /*0170*/  BRA.U UP0, `(.L_x_79) ;  /* 0x0000003100507547 */ /* 0x000fea000b800000 */
[----:B------:R-:W-:Y:S01]  /*0180*/  IADD3 R22, P0, PT, R23, R26, RZ ;  /* 0x0000001a17167210 */ /* 0x000fe20007f1e0ff */
[----:B------:R-:W-:Y:S03]  /*0190*/  BSSY.RECONVERGENT B0, `(.L_x_80) ;  /* 0x0000027000007945 */ /* 0x000fe60003800200 */
[C---:B------:R-:W-:Y:S01]  /*01a0*/  ISETP.GT.U32.AND P1, PT, R22.reuse, UR6, PT ;  /* 0x0000000616007c0c */ /* 0x040fe2000bf24070 */
[----:B------:R-:W-:Y:S01]  /*01b0*/  IMAD.X R19, RZ, RZ, R24, P0 ;  /* 0x000000ffff137224 */ /* 0x000fe200000e0618 */
[----:B------:R-:W-:-:S04]  /*01c0*/  ISETP.GE.U32.AND P0, PT, R22, UR6, PT ;  /* 0x0000000616007c0c */ /* 0x000fc8000bf06070 */
[C---:B------:R-:W-:Y:S02]  /*01d0*/  ISETP.GT.U32.AND.EX P1, PT, R19.reuse, UR7, PT, P1 ;  /* 0x0000000713007c0c */ /* 0x040fe4000bf24110 */
[C---:B------:R-:W-:Y:S02]  /*01e0*/  ISETP.GE.U32.AND.EX P0, PT, R19.reuse, UR7, PT, P0 ;  /* 0x0000000713007c0c */ /* 0x040fe4000bf06100 */
[----:B------:R-:W-:Y:S02]  /*01f0*/  SEL R3, R22, UR6, P1 ;  /* 0x0000000616037c07 */ /* 0x000fe40008800000 */
[----:B------:R-:W-:Y:S02]  /*0200*/  SEL R18, RZ, 0x1, P0 ;  /* 0x00000001ff127807 */ /* 0x000fe40000000000 */
[----:B------:R-:W-:Y:S02]  /*0210*/  SEL R0, R19, UR7, P1 ;  /* 0x0000000713007c07 */ /* 0x000fe40008800000 */
[----:B------:R-:W-:-:S04]  /*0220*/  IADD3 R6, P0, P1, R3, -R22, -R18 ;  /* 0x8000001603067210 */ /* 0x000fc8000791e812 */
[----:B------:R-:W-:-:S04]  /*0230*/  IADD3.X R3, PT, PT, R0, -0x1, ~R19, P0, P1 ;  /* 0xffffffff00037810 */ /* 0x000fc800007e2c13 */
[----:B------:R-:W-:-:S13]  /*0240*/  ISETP.NE.U32.AND P0, PT, R3, RZ, PT ;  /* 0x000000ff0300720c */ /* 0x000fda0003f05070 */
[----:B------:R-:W-:Y:S05]  /*0250*/  @P0 BRA `(.L_x_81) ;  /* 0x0000000000500947 */ /* 0x000fea0003800000 */
[----:B------:R-:W0:Y:S01]  /*0260*/  I2F.U32.RP R0, R23 ;  /* 0x0000001700007306 */ /* 0x000e220000209000 */
[----:B------:R-:W-:Y:S02]  /*0270*/  IADD3 R5, PT, PT, RZ, -R23, RZ ;  /* 0x80000017ff057210 */ /* 0x000fe40007ffe0ff */
[----:B------:R-:W-:-:S05]  /*0280*/  ISETP.NE.U32.AND P2, PT, R23, RZ, PT ;  /* 0x000000ff1700720c */ /* 0x000fca0003f45070 */
[----:B0-----:R-:W0:Y:S02]  /*0290*/  MUFU.RCP R0, R0 ;  /* 0x0000000000007308 */ /* 0x001e240000001000 */
[----:B0-----:R-:W-:-:S06]  /*02a0*/  VIADD R2, R0, 0xffffffe ;  /* 0x0ffffffe00027836 */ /* 0x001fcc0000000000 */
[----:B------:R0:W1:Y:S02]  /*02b0*/  F2I.FTZ.U32.TRUNC.NTZ R3, R2 ;  /* 0x0000000200037305 */ /* 0x000064000021f000 */
[----:B0-----:R-:W-:Y:S02]  /*02c0*/  IMAD.MOV.U32 R2, RZ, RZ, RZ ;  /* 0x000000ffff027224 */ /* 0x001fe400078e00ff */
[----:B-1----:R-:W-:-:S04]  /*02d0*/  IMAD R5, R5, R3, RZ ;  /* 0x0000000305057224 */ /* 0x002fc800078e02ff */
[----:B------:R-:W-:-:S06]  /*02e0*/  IMAD.HI.U32 R3, R3, R5, R2 ;  /* 0x0000000503037227 */ /* 0x000fcc00078e0002 */
[----:B------:R-:W-:-:S04]  /*02f0*/  IMAD.HI.U32 R2, R3, R6, RZ ;  /* 0x0000000603027227 */ /* 0x000fc800078e00ff */
[----:B------:R-:W-:Y:S02]  /*0300*/  HFMA2 R3, -RZ, RZ, 0, 0 ;  /* 0x00000000ff037431 */ /* 0x000fe400000001ff */
[----:B------:R-:W-:-:S04]  /*0310*/  IMAD.MOV R4, RZ, RZ, -R2 ;  /* 0x000000ffff047224 */ /* 0x000fc800078e0a02 */
[----:B------:R-:W-:-:S05]  /*0320*/  IMAD R4, R23, R4, R6 ;  /* 0x0000000417047224 */ /* 0x000fca00078e0206 */
[----:B------:R-:W-:-:S13]  /*0330*/  ISETP.GE.U32.AND P0, PT, R4, R23, PT ;  /* 0x000000170400720c */ /* 0x000fda0003f06070 */
[----:B------:R-:W-:Y:S01]  /*0340*/  @P0 IADD3 R4, PT, PT, -R23, R4, RZ ;  /* 0x0000000417040210 */ /* 0x000fe20007ffe1ff */
[----:B------:R-:W-:-:S03]  /*0350*/  @P0 VIADD R2, R2, 0x1 ;  /* 0x0000000102020836 */ /* 0x000fc60000000000 */
[----:B------:R-:W-:-:S13]  /*0360*/  ISETP.GE.U32.AND P1, PT, R4, R23, PT ;  /* 0x000000170400720c */ /* 0x000fda0003f26070 */
[----:B------:R-:W-:Y:S01]  /*0370*/  @P1 VIADD R2, R2, 0x1 ;  /* 0x0000000102021836 */ /* 0x000fe20000000000 */
[----:B------:R-:W-:Y:S01]  /*0380*/  @!P2 LOP3.LUT R2, RZ, R23, RZ, 0x33, !PT ;  /* 0x00000017ff02a212 */ /* 0x000fe200078e33ff */
[----:B------:R-:W-:Y:S06]  /*0390*/  BRA `(.L_x_82) ;  /* 0x0000000000187947 */ /* 0x000fec0003800000 */
.L_x_81:
[----:B------:R-:W-:Y:S01]  /*03a0*/  IMAD.MOV.U32 R2, RZ, RZ, R6 ;  /* 0x000000ffff027224 */ /* 0x000fe200078e0006 */
[----:B------:R-:W-:Y:S01]  /*03b0*/  MOV R0, 0x3e0 ;  /* 0x000003e000007802 */ /* 0x000fe20000000f00 */
[----:B------:R-:W-:-:S07]  /*03c0*/  IMAD.MOV.U32 R6, RZ, RZ, R23 ;  /* 0x000000ffff067224 */ /* 0x000fce00078e0017 */
[----:B------:R-:W-:Y:S05]  /*03d0*/  CALL.REL.NOINC `($__internal_2_$__cuda_sm20_div_u64) ;  /* 0x0000006400b87944 */ /* 0x000fea0003c00000 */
[----:B------:R-:W-:Y:S01]  /*03e0*/  MOV R2, R4 ;  /* 0x0000000400027202 */ /* 0x000fe20000000f00 */
[----:B------:R-:W-:-:S07]  /*03f0*/  IMAD.MOV.U32 R3, RZ, RZ, R5 ;  /* 0x000000ffff037224 */ /* 0x000fce00078e0005 */
.L_x_82:
[----:B------:R-:W-:Y:S05]  /*0400*/  BSYNC.RECONVERGENT B0 ;  /* 0x0000000000007941 */ /* 0x000fea0003800200 */
.L_x_80:
[----:B------:R-:W-:Y:S01]  /*0410*/  IADD3 R18, P1, PT, R2, R18, RZ ;  /* 0x0000001202127210 */ /* 0x000fe20007f3e0ff */
[----:B------:R-:W0:Y:S01]  /*0420*/  LDCU.64 UR38, c[0x0][0x390] ;  /* 0x00007200ff2677ac */ /* 0x000e220008000a00 */
[----:B------:R-:W-:Y:S02]  /*0430*/  BSSY.RECONVERGENT B6, `(.L_x_83) ;  /* 0x0000105000067945 */ /* 0x000fe40003800200 */
[----:B------:R-:W-:Y:S01]  /*0440*/  LOP3.LUT R0, R18, 0x1, RZ, 0xc0, !PT ;  /* 0x0000000112007812 */ /* 0x000fe200078ec0ff */
[----:B------:R-:W1:Y:S01]  /*0450*/  LDCU.64 UR56, c[0x0][0x3a8] ;  /* 0x00007500ff3877ac */ /* 0x000e620008000a00 */
[----:B------:R-:W-:Y:S02]  /*0460*/  IMAD.X R17, RZ, RZ, R3, P1 ;  /* 0x000000ffff117224 */ /* 0x000fe400008e0603 */
[----:B------:R-:W-:Y:S01]  /*0470*/  ISETP.NE.U32.AND P0, PT, R0, 0x1, PT ;  /* 0x000000010000780c */ /* 0x000fe20003f05070 */
[----:B------:R-:W2:Y:S03]  /*0480*/  LDCU.64 UR58, c[0x0][0x388] ;  /* 0x00007100ff3a77ac */ /* 0x000ea60008000a00 */
[----:B------:R-:W-:Y:S01]  /*0490*/  ISETP.NE.U32.AND.EX P0, PT, RZ, RZ, PT, P0 ;  /* 0x000000ffff00720c */ /* 0x000fe20003f05100 */
[----:B------:R-:W3:Y:S01]  /*04a0*/  LDCU.64 UR60, c[0x0][0x448] ;  /* 0x00008900ff3c77ac */ /* 0x000ee20008000a00 */
[----:B------:R-:W4:Y:S01]  /*04b0*/  LDCU.64 UR62, c[0x0][0x408] ;  /* 0x00008100ff3e77ac */ /* 0x000f220008000a00 */
[----:B------:R-:W0:Y:S01]  /*04c0*/  LDCU.128 UR40, c[0x0][0x3b0] ;  /* 0x00007600ff2877ac */ /* 0x000e220008000c00 */
[----:B------:R-:W0:Y:S01]  /*04d0*/  LDCU.128 UR44, c[0x0][0x3e0] ;  /* 0x00007c00ff2c77ac */ /* 0x000e220008000c00 */
[----:B------:R-:W0:Y:S01]  /*04e0*/  LDCU.128 UR48, c[0x0][0x430] ;  /* 0x00008600ff3077ac */ /* 0x000e220008000c00 */
[----:B------:R-:W0:Y:S07]  /*04f0*/  LDCU.128 UR52, c[0x0][0x420] ;  /* 0x00008400ff3477ac */ /* 0x000e2e0008000c00 */
[----:B-1----:R-:W-:Y:S05]  /*0500*/  @!P0 BRA `(.L_x_84) ;  /* 0x0000000c00dc8947 */ /* 0x002fea0003800000 */
[----:B------:R-:W1:Y:S01]  /*0510*/  LDCU UR4, c[0x0][0x394] ;  /* 0x00007280ff0477ac */ /* 0x000e620008000800 */
[----:B------:R-:W-:Y:S01]  /*0520*/  SHF.R.S32.HI R21, RZ, 0x1f, R26 ;  /* 0x0000001fff157819 */ /* 0x000fe2000001141a */
[----:B------:R-:W-:Y:S03]  /*0530*/  BSSY.RECONVERGENT B0, `(.L_x_85) ;  /* 0x000002c000007945 */ /* 0x000fe60003800200 */
[----:B-1----:R-:W-:-:S04]  /*0540*/  LOP3.LUT R0, R21, UR4, RZ, 0xfc, !PT ;  /* 0x0000000415007c12 */ /* 0x002fc8000f8efcff */
[----:B------:R-:W-:-:S13]  /*0550*/  ISETP.NE.U32.AND P0, PT, R0, RZ, PT ;  /* 0x000000ff0000720c */ /* 0x000fda0003f05070 */
[----:B------:R-:W-:Y:S05]  /*0560*/  @P0 BRA `(.L_x_86) ;  /* 0x0000000000600947 */ /* 0x000fea0003800000 */
[----:B------:R-:W1:Y:S01]  /*0570*/  LDCU UR4, c[0x0][0x390] ;  /* 0x00007200ff0477ac */ /* 0x000e620008000800 */
[----:B------:R-:W-:Y:S01]  /*0580*/  IMAD.MOV.U32 R16, RZ, RZ, RZ ;  /* 0x000000ffff107224 */ /* 0x000fe200078e00ff */
[----:B-1----:R-:W1:Y:S01]  /*0590*/  I2F.U32.RP R0, UR4 ;  /* 0x0000000400007d06 */ /* 0x002e620008209000 */
[----:B------:R-:W-:-:S07]  /*05a0*/  ISETP.NE.U32.AND P2, PT, RZ, UR4, PT ;  /* 0x00000004ff007c0c */ /* 0x000fce000bf45070 */
[----:B-1----:R-:W1:Y:S02]  /*05b0*/  MUFU.RCP R0, R0 ;  /* 0x0000000000007308 */ /* 0x002e640000001000 */
[----:B-1----:R-:W-:-:S06]  /*05c0*/  IADD3 R2, PT, PT, R0, 0xffffffe, RZ ;  /* 0x0ffffffe00027810 */ /* 0x002fcc0007ffe0ff */
[----:B------:R1:W5:Y:S02]  /*05d0*/  F2I.FTZ.U32.TRUNC.NTZ R3, R2 ;  /* 0x0000000200037305 */ /* 0x000364000021f000 */
[----:B-1----:R-:W-:Y:S02]  /*05e0*/  IMAD.MOV.U32 R2, RZ, RZ, RZ ;  /* 0x000000ffff027224 */ /* 0x002fe400078e00ff */
[----:B-----5:R-:W-:-:S04]  /*05f0*/  IMAD.MOV R5, RZ, RZ, -R3 ;  /* 0x000000ffff057224 */ /* 0x020fc800078e0a03 */
[----:B------:R-:W-:-:S04]  /*0600*/  IMAD R5, R5, UR4, RZ ;  /* 0x0000000405057c24 */ /* 0x000fc8000f8e02ff */
[----:B------:R-:W-:-:S04]  /*0610*/  IMAD.HI.U32 R3, R3, R5, R2 ;  /* 0x0000000503037227 */ /* 0x000fc800078e0002 */
[----:B------:R-:W-:Y:S02]  /*0620*/  HFMA2 R5, -RZ, RZ, 0, 0 ;  /* 0x00000000ff057431 */ /* 0x000fe400000001ff */
[----:B------:R-:W-:-:S05]  /*0630*/  IMAD.HI.U32 R4, R3, R26, RZ ;  /* 0x0000001a03047227 */ /* 0x000fca00078e00ff */
[----:B------:R-:W-:-:S05]  /*0640*/  IADD3 R3, PT, PT, -R4, RZ, RZ ;  /* 0x000000ff04037210 */ /* 0x000fca0007ffe1ff */
[----:B------:R-:W-:-:S05]  /*0650*/  IMAD R3, R3, UR4, R26 ;  /* 0x0000000403037c24 */ /* 0x000fca000f8e021a */
[----:B------:R-:W-:-:S13]  /*0660*/  ISETP.GE.U32.AND P0, PT, R3, UR4, PT ;  /* 0x0000000403007c0c */ /* 0x000fda000bf06070 */
[----:B------:R-:W-:Y:S02]  /*0670*/  @P0 VIADD R3, R3, -UR4 ;  /* 0x8000000403030c36 */ /* 0x000fe40008000000 */
[----:B------:R-:W-:-:S03]  /*0680*/  @P0 VIADD R4, R4, 0x1 ;  /* 0x0000000104040836 */ /* 0x000fc60000000000 */
[----:B------:R-:W-:-:S13]  /*0690*/  ISETP.GE.U32.AND P1, PT, R3, UR4, PT ;  /* 0x0000000403007c0c */ /* 0x000fda000bf26070 */
[----:B------:R-:W-:Y:S02]  /*06a0*/  @P1 IADD3 R4, PT, PT, R4, 0x1, RZ ;  /* 0x0000000104041810 */ /* 0x000fe40007ffe0ff */
[----:B------:R-:W-:-:S05]  /*06b0*/  @!P2 LOP3.LUT R4, RZ, UR4, RZ, 0x33, !PT ;  /* 0x00000004ff04ac12 */ /* 0x000fca000f8e33ff */
[----:B------:R-:W-:-:S04]  /*06c0*/  IMAD.MOV R3, RZ, RZ, -R4 ;  /* 0x000000ffff037224 */ /* 0x000fc800078e0a04 */
[----:B------:R-:W-:Y:S01]  /*06d0*/  IMAD R2, R3, UR4, R26 ;  /* 0x0000000403027c24 */ /* 0x000fe2000f8e021a */
[----:B------:R-:W-:Y:S06]  /*06e0*/  BRA `(.L_x_87) ;  /* 0x0000000000407947 */ /* 0x000fec0003800000 */
.L_x_86:
[----:B------:R-:W1:Y:S01]  /*06f0*/  LDCU.64 UR4, c[0x0][0x390] ;  /* 0x00007200ff0477ac */ /* 0x000e620008000a00 */
[----:B------:R-:W-:Y:S01]  /*0700*/  IMAD.MOV.U32 R11, RZ, RZ, R26 ;  /* 0x000000ffff0b7224 */ /* 0x000fe200078e001a */
[----:B------:R-:W-:Y:S01]  /*0710*/  MOV R7, 0x760 ;  /* 0x0000076000077802 */ /* 0x000fe20000000f00 */
[----:B------:R-:W-:Y:S02]  /*0720*/  IMAD.MOV.U32 R10, RZ, RZ, R21 ;  /* 0x000000ffff0a7224 */ /* 0x000fe400078e0015 */
[----:B-1----:R-:W-:Y:S01]  /*0730*/  IMAD.U32 R9, RZ, RZ, UR4 ;  /* 0x00000004ff097e24 */ /* 0x002fe2000f8e00ff */
[----:B------:R-:W-:-:S07]  /*0740*/  MOV R8, UR5 ;  /* 0x0000000500087c02 */ /* 0x000fce0008000f00 */
[----:B0-234-:R-:W-:Y:S05]  /*0750*/  CALL.REL.NOINC `($__internal_1_$__cuda_sm20_div_s64) ;  /* 0x0000005c00887944 */ /* 0x01dfea0003c00000 */
[----:B------:R-:W0:Y:S01]  /*0760*/  LDCU.64 UR4, c[0x0][0x390] ;  /* 0x00007200ff0477ac */ /* 0x000e220008000a00 */
[----:B------:R-:W-:Y:S02]  /*0770*/  IADD3 R7, P0, PT, RZ, -R0, RZ ;  /* 0x80000000ff077210 */ /* 0x000fe40007f1e0ff */
[----:B------:R-:W-:-:S03]  /*0780*/  MOV R20, R26 ;  /* 0x0000001a00147202 */ /* 0x000fc60000000f00 */
[----:B------:R-:W-:-:S04]  /*0790*/  IMAD.X R4, RZ, RZ, ~R5, P0 ;  /* 0x000000ffff047224 */ /* 0x000fc800000e0e05 */
[----:B0-----:R-:W-:Y:S02]  /*07a0*/  IMAD R4, R4, UR4, RZ ;  /* 0x0000000404047c24 */ /* 0x001fe4000f8e02ff */
[----:B------:R-:W-:-:S04]  /*07b0*/  IMAD.WIDE.U32 R2, R7, UR4, R20 ;  /* 0x0000000407027c25 */ /* 0x000fc8000f8e0014 */
[----:B------:R-:W-:Y:S02]  /*07c0*/  IMAD R7, R7, UR5, R4 ;  /* 0x0000000507077c24 */ /* 0x000fe4000f8e0204 */
[----:B------:R-:W-:Y:S02]  /*07d0*/  IMAD.MOV.U32 R4, RZ, RZ, R0 ;  /* 0x000000ffff047224 */ /* 0x000fe400078e0000 */
[----:B------:R-:W-:-:S07]  /*07e0*/  IMAD.IADD R16, R3, 0x1, R7 ;  /* 0x0000000103107824 */ /* 0x000fce00078e0207 */
.L_x_87:
[----:B0-234-:R-:W-:Y:S05]  /*07f0*/  BSYNC.RECONVERGENT B0 ;  /* 0x0000000000007941 */ /* 0x01dfea0003800200 */
.L_x_85:
[----:B------:R-:W0:Y:S01]  /*0800*/  LDCU UR4, c[0x0][0x39c] ;  /* 0x00007380ff0477ac */ /* 0x000e220008000800 */
[----:B------:R-:W-:Y:S01]  /*0810*/  BSSY.RECONVERGENT B0, `(.L_x_88) ;  /* 0x0000021000007945 */ /* 0x000fe20003800200 */
[----:B0-----:R-:W-:-:S04]  /*0820*/  LOP3.LUT R0, R5, UR4, RZ, 0xfc, !PT ;  /* 0x0000000405007c12 */ /* 0x001fc8000f8efcff */
[----:B------:R-:W-:-:S13]  /*0830*/  ISETP.NE.U32.AND P0, PT, R0, RZ, PT ;  /* 0x000000ff0000720c */ /* 0x000fda0003f05070 */
[----:B------:R-:W-:Y:S05]  /*0840*/  @P0 BRA `(.L_x_89) ;  /* 0x0000000000500947 */ /* 0x000fea0003800000 */
[----:B------:R-:W0:Y:S01]  /*0850*/  LDCU UR4, c[0x0][0x398] ;  /* 0x00007300ff0477ac */ /* 0x000e220008000800 */
[----:B------:R-:W-:Y:S01]  /*0860*/  HFMA2 R29, -RZ, RZ, 0, 0 ;  /* 0x00000000ff1d7431 */ /* 0x000fe200000001ff */
[----:B0-----:R-:W0:Y:S01]  /*0870*/  I2F.U32.RP R0, UR4 ;  /* 0x0000000400007d06 */ /* 0x001e220008209000 */
[----:B------:R-:W-:-:S07]  /*0880*/  ISETP.NE.U32.AND P1, PT, RZ, UR4, PT ;  /* 0x00000004ff007c0c */ /* 0x000fce000bf25070 */
[----:B0-----:R-:W0:Y:S02]  /*0890*/  MUFU.RCP R0, R0 ;  /* 0x0000000000007308 */ /* 0x001e240000001000 */
[----:B0-----:R-:W-:-:S06]  /*08a0*/  IADD3 R6, PT, PT, R0, 0xffffffe, RZ ;  /* 0x0ffffffe00067810 */ /* 0x001fcc0007ffe0ff */
[----:B------:R0:W1:Y:S02]  /*08b0*/  F2I.FTZ.U32.TRUNC.NTZ R7, R6 ;  /* 0x0000000600077305 */ /* 0x000064000021f000 */
[----:B0-----:R-:W-:Y:S02]  /*08c0*/  IMAD.MOV.U32 R6, RZ, RZ, RZ ;  /* 0x000000ffff067224 */ /* 0x001fe400078e00ff */
[----:B-1----:R-:W-:-:S04]  /*08d0*/  IMAD.MOV R3, RZ, RZ, -R7 ;  /* 0x000000ffff037224 */ /* 0x002fc800078e0a07 */
[----:B------:R-:W-:-:S04]  /*08e0*/  IMAD R3, R3, UR4, RZ ;  /* 0x0000000403037c24 */ /* 0x000fc8000f8e02ff */
[----:B------:R-:W-:-:S06]  /*08f0*/  IMAD.HI.U32 R7, R7, R3, R6 ;  /* 0x0000000307077227 */ /* 0x000fcc00078e0006 */
[----:B------:R-:W-:-:S05]  /*0900*/  IMAD.HI.U32 R7, R7, R4, RZ ;  /* 0x0000000407077227 */ /* 0x000fca00078e00ff */
[----:B------:R-:W-:-:S05]  /*0910*/  IADD3 R7, PT, PT, -R7, RZ, RZ ;  /* 0x000000ff07077210 */ /* 0x000fca0007ffe1ff */
[----:B------:R-:W-:-:S05]  /*0920*/  IMAD R28, R7, UR4, R4 ;  /* 0x00000004071c7c24 */ /* 0x000fca000f8e0204 */
[----:B------:R-:W-:-:S13]  /*0930*/  ISETP.GE.U32.AND P0, PT, R28, UR4, PT ;  /* 0x000000041c007c0c */ /* 0x000fda000bf06070 */
[----:B------:R-:W-:-:S05]  /*0940*/  @P0 VIADD R28, R28, -UR4 ;  /* 0x800000041c1c0c36 */ /* 0x000fca0008000000 */
[----:B------:R-:W-:-:S13]  /*0950*/  ISETP.GE.U32.AND P0, PT, R28, UR4, PT ;  /* 0x000000041c007c0c */ /* 0x000fda000bf06070 */
[----:B------:R-:W-:Y:S01]  /*0960*/  @P0 VIADD R28, R28, -UR4 ;  /* 0x800000041c1c0c36 */ /* 0x000fe20008000000 */
[----:B------:R-:W-:Y:S01]  /*0970*/  @!P1 LOP3.LUT R28, RZ, UR4, RZ, 0x33, !PT ;  /* 0x00000004ff1c9c12 */ /* 0x000fe2000f8e33ff */
[----:B------:R-:W-:Y:S06]  /*0980*/  BRA `(.L_x_90) ;  /* 0x0000000000247947 */ /* 0x000fec0003800000 */
.L_x_89:
[----:B------:R-:W0:Y:S01]  /*0990*/  LDCU.64 UR4, c[0x0][0x398] ;  /* 0x00007300ff0477ac */ /* 0x000e220008000a00 */
[----:B------:R-:W-:Y:S01]  /*09a0*/  IMAD.MOV.U32 R8, RZ, RZ, R5 ;  /* 0x000000ffff087224 */ /* 0x000fe200078e0005 */
[----:B------:R-:W-:Y:S01]  /*09b0*/  MOV R5, 0xa00 ;  /* 0x00000a0000057802 */ /* 0x000fe20000000f00 */
[----:B------:R-:W-:Y:S01]  /*09c0*/  IMAD.MOV.U32 R9, RZ, RZ, R4 ;  /* 0x000000ffff097224 */ /* 0x000fe200078e0004 */
[----:B0-----:R-:W-:Y:S01]  /*09d0*/  MOV R7, UR4 ;  /* 0x0000000400077c02 */ /* 0x001fe20008000f00 */
[----:B------:R-:W-:-:S07]  /*09e0*/  IMAD.U32 R6, RZ, RZ, UR5 ;  /* 0x00000005ff067e24 */ /* 0x000fce000f8e00ff */
[----:B------:R-:W-:Y:S05]  /*09f0*/  CALL.REL.NOINC `($__internal_3_$__cuda_sm20_rem_s64) ;  /* 0x0000006400487944 */ /* 0x000fea0003c00000 */
[----:B------:R-:W-:Y:S01]  /*0a00*/  IMAD.MOV.U32 R28, RZ, RZ, R3 ;  /* 0x000000ffff1c7224 */ /* 0x000fe200078e0003 */
[----:B------:R-:W-:-:S07]  /*0a10*/  MOV R29, R4 ;  /* 0x00000004001d7202 */ /* 0x000fce0000000f00 */
.L_x_90:
[----:B------:R-:W-:Y:S05]  /*0a20*/  BSYNC.RECONVERGENT B0 ;  /* 0x0000000000007941 */ /* 0x000fea0003800200 */
.L_x_88:
[----:B------:R-:W-:Y:S01]  /*0a30*/  R2UR UR4, R25 ;  /* 0x00000000190472ca */ /* 0x000fe200000e0000 */
[----:B------:R-:W-:-:S12]  /*0a40*/  BSSY.RECONVERGENT B0, `(.L_x_91) ;  /* 0x0000022000007945 */ /* 0x000fd80003800200 */
[----:B------:R-:W-:-:S04]  /*0a50*/  LOP3.LUT R0, R21, UR4, RZ, 0xfc, !PT ;  /* 0x0000000415007c12 */ /* 0x000fc8000f8efcff */
[----:B------:R-:W-:-:S13]  /*0a60*/  ISETP.NE.U32.AND P0, PT, R0, RZ, PT ;  /* 0x000000ff0000720c */ /* 0x000fda0003f05070 */
[----:B------:R-:W-:Y:S05]  /*0a70*/  @P0 BRA `(.L_x_92) ;  /* 0x0000000000500947 */ /* 0x000fea0003800000 */
[----:B------:R-:W0:Y:S01]  /*0a80*/  I2F.U32.RP R0, UR36 ;  /* 0x0000002400007d06 */ /* 0x000e220008209000 */
[----:B------:R-:W-:-:S07]  /*0a90*/  ISETP.NE.U32.AND P2, PT, RZ, UR36, PT ;  /* 0x00000024ff007c0c */ /* 0x000fce000bf45070 */
[----:B0-----:R-:W0:Y:S02]  /*0aa0*/  MUFU.RCP R0, R0 ;  /* 0x0000000000007308 */ /* 0x001e240000001000 */
[----:B0-----:R-:W-:-:S06]  /*0ab0*/  VIADD R4, R0, 0xffffffe ;  /* 0x0ffffffe00047836 */ /* 0x001fcc0000000000 */
[----:B------:R0:W1:Y:S02]  /*0ac0*/  F2I.FTZ.U32.TRUNC.NTZ R5, R4 ;  /* 0x0000000400057305 */ /* 0x000064000021f000 */
[----:B0-----:R-:W-:Y:S02]  /*0ad0*/  HFMA2 R4, -RZ, RZ, 0, 0 ;  /* 0x00000000ff047431 */ /* 0x001fe400000001ff */
[----:B-1----:R-:W-:-:S04]  /*0ae0*/  IMAD.MOV R3, RZ, RZ, -R5 ;  /* 0x000000ffff037224 */ /* 0x002fc800078e0a05 */
[----:B------:R-:W-:-:S04]  /*0af0*/  IMAD R3, R3, UR36, RZ ;  /* 0x0000002403037c24 */ /* 0x000fc8000f8e02ff */
[----:B------:R-:W-:-:S06]  /*0b00*/  IMAD.HI.U32 R5, R5, R3, R4 ;  /* 0x0000000305057227 */ /* 0x000fcc00078e0004 */
[----:B------:R-:W-:-:S04]  /*0b10*/  IMAD.HI.U32 R4, R5, R26, RZ ;  /* 0x0000001a05047227 */ /* 0x000fc800078e00ff */
[----:B------:R-:W-:Y:S02]  /*0b20*/  IMAD.MOV R3, RZ, RZ, -R4 ;  /* 0x000000ffff037224 */ /* 0x000fe400078e0a04 */
[----:B------:R-:W-:Y:S02]  /*0b30*/  IMAD.MOV.U32 R5, RZ, RZ, RZ ;  /* 0x000000ffff057224 */ /* 0x000fe400078e00ff */
[----:B------:R-:W-:-:S05]  /*0b40*/  IMAD R3, R3, UR36, R26 ;  /* 0x0000002403037c24 */ /* 0x000fca000f8e021a */
[----:B------:R-:W-:-:S13]  /*0b50*/  ISETP.GE.U32.AND P0, PT, R3, UR36, PT ;  /* 0x0000002403007c0c */ /* 0x000fda000bf06070 */
[----:B------:R-:W-:Y:S01]  /*0b60*/  @P0 VIADD R3, R3, -UR36 ;  /* 0x8000002403030c36 */ /* 0x000fe20008000000 */
[----:B------:R-:W-:-:S04]  /*0b70*/  @P0 IADD3 R4, PT, PT, R4, 0x1, RZ ;  /* 0x0000000104040810 */ /* 0x000fc80007ffe0ff */
[----:B------:R-:W-:-:S13]  /*0b80*/  ISETP.GE.U32.AND P1, PT, R3, UR36, PT ;  /* 0x0000002403007c0c */ /* 0x000fda000bf26070 */
[----:B------:R-:W-:Y:S01]  /*0b90*/  @P1 VIADD R4, R4, 0x1 ;  /* 0x0000000104041836 */ /* 0x000fe20000000000 */
[----:B------:R-:W-:Y:S01]  /*0ba0*/  @!P2 LOP3.LUT R4, RZ, UR36, RZ, 0x33, !PT ;  /* 0x00000024ff04ac12 */ /* 0x000fe2000f8e33ff */
[----:B------:R-:W-:Y:S06]  /*0bb0*/  BRA `(.L_x_93) ;  /* 0x0000000000287947 */ /* 0x000fec0003800000 */
.L_x_92:
[----:B------:R-:W-:Y:S01]  /*0bc0*/  R2UR UR4, R25 ;  /* 0x00000000190472ca */ /* 0x000fe200000e0000 */
[----:B------:R-:W-:Y:S01]  /*0bd0*/  IMAD.U32 R5, RZ, RZ, UR37 ;  /* 0x00000025ff057e24 */ /* 0x000fe2000f8e00ff */
[----:B------:R-:W-:Y:S01]  /*0be0*/  MOV R4, UR36 ;  /* 0x0000002400047c02 */ /* 0x000fe20008000f00 */
[----:B------:R-:W-:Y:S01]  /*0bf0*/  IMAD.MOV.U32 R11, RZ, RZ, R26 ;  /* 0x000000ffff0b7224 */ /* 0x000fe200078e001a */
[----:B------:R-:W-:Y:S02]  /*0c00*/  MOV R10, R21 ;  /* 0x00000015000a7202 */ /* 0x000fe40000000f00 */
[----:B------:R-:W-:Y:S01]  /*0c10*/  MOV R7, 0xc50 ;  /* 0x00000c5000077802 */ /* 0x000fe20000000f00 */
[----:B------:R-:W-:-:S06]  /*0c20*/  IMAD.MOV.U32 R9, RZ, RZ, R4 ;  /* 0x000000ffff097224 */ /* 0x000fcc00078e0004 */
[----:B------:R-:W-:-:S07]  /*0c30*/  IMAD.U32 R8, RZ, RZ, UR4 ;  /* 0x00000004ff087e24 */ /* 0x000fce000f8e00ff */
[----:B------:R-:W-:Y:S05]  /*0c40*/  CALL.REL.NOINC `($__internal_1_$__cuda_sm20_div_s64) ;  /* 0x00000058004c7944 */ /* 0x000fea0003c00000 */
[----:B------:R-:W-:-:S07]  /*0c50*/  MOV R4, R0 ;  /* 0x0000000000047202 */ /* 0x000fce0000000f00 */
.L_x_93:
[----:B------:R-:W-:Y:S05]  /*0c60*/  BSYNC.RECONVERGENT B0 ;  /* 0x0000000000007941 */ /* 0x000fea0003800200 */
.L_x_91:
[----:B------:R-:W0:Y:S01]  /*0c70*/  LDCU UR4, c[0x0][0x3a4] ;  /* 0x00007480ff0477ac */ /* 0x000e220008000800 */
[----:B------:R-:W-:Y:S01]  /*0c80*/  BSSY.RECONVERGENT B0, `(.L_x_94) ;  /* 0x0000021000007945 */ /* 0x000fe20003800200 */
[----:B0-----:R-:W-:-:S04]  /*0c90*/  LOP3.LUT R0, R5, UR4, RZ, 0xfc, !PT ;  /* 0x0000000405007c12 */ /* 0x001fc8000f8efcff */
[----:B------:R-:W-:-:S13]  /*0ca0*/  ISETP.NE.U32.AND P0, PT, R0, RZ, PT ;  /* 0x000000ff0000720c */ /* 0x000fda0003f05070 */
[----:B------:R-:W-:Y:S05]  /*0cb0*/  @P0 BRA `(.L_x_95) ;  /* 0x0000000000500947 */ /* 0x000fea0003800000 */
[----:B------:R-:W0:Y:S01]  /*0cc0*/  LDCU UR4, c[0x0][0x3a0] ;  /* 0x00007400ff0477ac */ /* 0x000e220008000800 */
[----:B------:R-:W-:Y:S01]  /*0cd0*/  IMAD.MOV.U32 R33, RZ, RZ, RZ ;  /* 0x000000ffff217224 */ /* 0x000fe200078e00ff */
[----:B0-----:R-:W0:Y:S01]  /*0ce0*/  I2F.U32.RP R0, UR4 ;  /* 0x0000000400007d06 */ /* 0x001e220008209000 */
        /* <DEDUP_REMOVED lines=9> */
[----:B------:R-:W-:-:S04]  /*0d80*/  IMAD.MOV R7, RZ, RZ, -R7 ;  /* 0x000000ffff077224 */ /* 0x000fc800078e0a07 */
[----:B------:R-:W-:-:S05]  /*0d90*/  IMAD R32, R7, UR4, R4 ;  /* 0x0000000407207c24 */ /* 0x000fca000f8e0204 */
[----:B------:R-:W-:-:S13]  /*0da0*/  ISETP.GE.U32.AND P0, PT, R32, UR4, PT ;  /* 0x0000000420007c0c */ /* 0x000fda000bf06070 */
[----:B------:R-:W-:-:S05]  /*0db0*/  @P0 VIADD R32, R32, -UR4 ;  /* 0x8000000420200c36 */ /* 0x000fca0008000000 */
[----:B------:R-:W-:-:S13]  /*0dc0*/  ISETP.GE.U32.AND P0, PT, R32, UR4, PT ;  /* 0x0000000420007c0c */ /* 0x000fda000bf06070 */
[----:B------:R-:W-:Y:S02]  /*0dd0*/  @P0 IADD3 R32, PT, PT, R32, -UR4, RZ ;  /* 0x8000000420200c10 */ /* 0x000fe4000fffe0ff */
[----:B------:R-:W-:Y:S01]  /*0de0*/  @!P1 LOP3.LUT R32, RZ, UR4, RZ, 0x33, !PT ;  /* 0x00000004ff209c12 */ /* 0x000fe2000f8e33ff */
[----:B------:R-:W-:Y:S06]  /*0df0*/  BRA `(.L_x_96) ;  /* 0x0000000000247947 */ /* 0x000fec0003800000 */
.L_x_95:
[----:B------:R-:W0:Y:S01]  /*0e00*/  LDCU.64 UR4, c[0x0][0x3a0] ;  /* 0x00007400ff0477ac */ /* 0x000e220008000a00 */
[----:B------:R-:W-:Y:S01]  /*0e10*/  MOV R8, R5 ;  /* 0x0000000500087202 */ /* 0x000fe20000000f00 */
[----:B------:R-:W-:Y:S01]  /*0e20*/  IMAD.MOV.U32 R9, RZ, RZ, R4 ;  /* 0x000000ffff097224 */ /* 0x000fe200078e0004 */
[----:B------:R-:W-:Y:S01]  /*0e30*/  MOV R5, 0xe70 ;  /* 0x00000e7000057802 */ /* 0x000fe20000000f00 */
[----:B0-----:R-:W-:Y:S02]  /*0e40*/  IMAD.U32 R7, RZ, RZ, UR4 ;  /* 0x00000004ff077e24 */ /* 0x001fe4000f8e00ff */
[----:B------:R-:W-:-:S07]  /*0e50*/  IMAD.U32 R6, RZ, RZ, UR5 ;  /* 0x00000005ff067e24 */ /* 0x000fce000f8e00ff */
[----:B------:R-:W-:Y:S05]  /*0e60*/  CALL.REL.NOINC `($__internal_3_$__cuda_sm20_rem_s64) ;  /* 0x00000060002c7944 */ /* 0x000fea0003c00000 */
[----:B------:R-:W-:Y:S01]  /*0e70*/  MOV R32, R3 ;  /* 0x0000000300207202 */ /* 0x000fe20000000f00 */
[----:B------:R-:W-:-:S07]  /*0e80*/  IMAD.MOV.U32 R33, RZ, RZ, R4 ;  /* 0x000000ffff217224 */ /* 0x000fce00078e0004 */
.L_x_96:
[----:B------:R-:W-:Y:S05]  /*0e90*/  BSYNC.RECONVERGENT B0 ;  /* 0x0000000000007941 */ /* 0x000fea0003800200 */
.L_x_94:
[----:B------:R-:W0:Y:S01]  /*0ea0*/  LDCU.64 UR8, c[0x0][0x3a8] ;  /* 0x00007500ff0877ac */ /* 0x000e220008000a00 */
[----:B------:R-:W1:Y:S01]  /*0eb0*/  LDCU.128 UR4, c[0x0][0x3b0] ;  /* 0x00007600ff0477ac */ /* 0x000e620008000c00 */
[----:B------:R-:W2:Y:S01]  /*0ec0*/  LDCU.64 UR10, c[0x0][0x358] ;  /* 0x00006b00ff0a77ac */ /* 0x000ea20008000a00 */
[----:B0-----:R-:W-:Y:S02]  /*0ed0*/  IMAD R3, R16, UR8, RZ ;  /* 0x0000000810037c24 */ /* 0x001fe4000f8e02ff */
[----:B------:R-:W-:-:S04]  /*0ee0*/  IMAD.WIDE.U32 R4, R2, UR8, RZ ;  /* 0x0000000802047c25 */ /* 0x000fc8000f8e00ff */
[----:B------:R-:W-:Y:S01]  /*0ef0*/  IMAD R3, R2, UR9, R3 ;  /* 0x0000000902037c24 */ /* 0x000fe2000f8e0203 */
[----:B------:R-:W0:Y:S01]  /*0f00*/  LDCU.64 UR8, c[0x0][0x388] ;  /* 0x00007100ff0877ac */ /* 0x000e220008000a00 */
[----:B-1----:R-:W-:Y:S02]  /*0f10*/  IMAD R7, R29, UR4, RZ ;  /* 0x000000041d077c24 */ /* 0x002fe4000f8e02ff */
[----:B------:R-:W-:Y:S02]  /*0f20*/  IMAD.IADD R5, R5, 0x1, R3 ;  /* 0x0000000105057824 */ /* 0x000fe400078e0203 */
[C---:B------:R-:W-:Y:S02]  /*0f30*/  IMAD R7, R28.reuse, UR5, R7 ;  /* 0x000000051c077c24 */ /* 0x040fe4000f8e0207 */
[----:B------:R-:W-:Y:S01]  /*0f40*/  IMAD.WIDE.U32 R4, R28, UR4, R4 ;  /* 0x000000041c047c25 */ /* 0x000fe2000f8e0004 */
[----:B------:R-:W1:Y:S03]  /*0f50*/  LDCU.64 UR4, c[0x0][0x448] ;  /* 0x00008900ff0477ac */ /* 0x000e660008000a00 */
[----:B------:R-:W-:Y:S01]  /*0f60*/  IMAD R3, R33, UR6, RZ ;  /* 0x0000000621037c24 */ /* 0x000fe2000f8e02ff */
[----:B------:R-:W-:-:S03]  /*0f70*/  IADD3 R5, PT, PT, R5, R7, RZ ;  /* 0x0000000705057210 */ /* 0x000fc60007ffe0ff */
[C---:B------:R-:W-:Y:S02]  /*0f80*/  IMAD R3, R32.reuse, UR7, R3 ;  /* 0x0000000720037c24 */ /* 0x040fe4000f8e0203 */
[----:B------:R-:W-:-:S04]  /*0f90*/  IMAD.WIDE.U32 R4, R32, UR6, R4 ;  /* 0x0000000620047c25 */ /* 0x000fc8000f8e0004 */
[----:B------:R-:W-:Y:S01]  /*0fa0*/  IMAD.IADD R3, R5, 0x1, R3 ;  /* 0x0000000105037824 */ /* 0x000fe200078e0203 */
[----:B0-----:R-:W-:-:S04]  /*0fb0*/  LEA R30, P0, R4, UR8, 0x3 ;  /* 0x00000008041e7c11 */ /* 0x001fc8000f8018ff */
[----:B------:R-:W-:-:S06]  /*0fc0*/  LEA.HI.X R31, R4, UR9, R3, 0x3, P0 ;  /* 0x00000009041f7c11 */ /* 0x000fcc00080f1c03 */
[----:B--2---:R-:W1:Y:S01]  /*0fd0*/  LDG.E.64 R30, desc[UR10][R30.64] ;  /* 0x0000000a1e1e7981 */ /* 0x004e62000c1e1b00 */
[----:B------:R-:W-:Y:S01]  /*0fe0*/  IMAD.MOV.U32 R26, RZ, RZ, R22 ;  /* 0x000000ffff1a7224 */ /* 0x000fe200078e0016 */
[----:B------:R-:W-:Y:S02]  /*0ff0*/  MOV R24, R19 ;  /* 0x0000001300187202 */ /* 0x000fe40000000f00 */
[----:B-1----:R-:W-:-:S04]  /*1000*/  ISETP.NE.U32.AND P0, PT, R30, UR4, PT ;  /* 0x000000041e007c0c */ /* 0x002fc8000bf05070 */
[----:B------:R-:W-:-:S13]  /*1010*/  ISETP.NE.AND.EX P0, PT, R31, UR5, PT, P0 ;  /* 0x000000051f007c0c */ /* 0x000fda000bf05300 */
[----:B------:R-:W-:Y:S05]  /*1020*/  @!P0 BRA `(.L_x_84) ;  /* 0x0000000400148947 */ /* 0x000fea0003800000 */
[----:B------:R-:W0:Y:S01]  /*1030*/  LDCU.64 UR4, c[0x0][0x408] ;  /* 0x00008100ff0477ac */ /* 0x000e220008000a00 */
[C---:B------:R-:W-:Y:S01]  /*1040*/  ISETP.GT.U32.AND P1, PT, R30.reuse, -0x1, PT ;  /* 0xffffffff1e00780c */ /* 0x040fe20003f24070 */
[----:B------:R-:W-:Y:S03]  /*1050*/  BSSY.RECONVERGENT B7, `(.L_x_97) ;  /* 0x0000015000077945 */ /* 0x000fe60003800200 */
[----:B------:R-:W-:Y:S02]  /*1060*/  ISETP.GT.AND.EX P1, PT, R31, -0x1, PT, P1 ;  /* 0xffffffff1f00780c */ /* 0x000fe40003f24310 */
[----:B0-----:R-:W-:-:S04]  /*1070*/  ISETP.GE.U32.AND P0, PT, R30, UR4, PT ;  /* 0x000000041e007c0c */ /* 0x001fc8000bf06070 */
[----:B------:R-:W-:-:S13]  /*1080*/  ISETP.GE.AND.EX P0, PT, R31, UR5, PT, P0 ;  /* 0x000000051f007c0c */ /* 0x000fda000bf06300 */
[----:B------:R-:W-:Y:S05]  /*1090*/  @!P0 BRA P1, `(.L_x_98) ;  /* 0x0000000000408947 */ /* 0x000fea0000800000 */
[----:B------:R-:W-:Y:S01]  /*10a0*/  MOV R14, 0x0 ;  /* 0x00000000000e7802 */ /* 0x000fe20000000f00 */
[----:B------:R-:W0:Y:S01]  /*10b0*/  LDCU.64 UR4, c[0x4][0x188] ;  /* 0x01003100ff0477ac */ /* 0x000e220008000a00 */
[----:B------:R-:W-:Y:S02]  /*10c0*/  HFMA2 R13, -RZ, RZ, 0, 0 ;  /* 0x00000000ff0d7431 */ /* 0x000fe400000001ff */
[----:B------:R-:W-:Y:S01]  /*10d0*/  IMAD.MOV.U32 R8, RZ, RZ, 0xa0 ;  /* 0x000000a0ff087424 */ /* 0x000fe200078e00ff */
[----:B------:R-:W1:Y:S01]  /*10e0*/  LDCU.64 UR6, c[0x4][0x190] ;  /* 0x01003200ff0677ac */ /* 0x000e620008000a00 */
[----:B------:R-:W2:Y:S01]  /*10f0*/  LDC.64 R14, c[0x4][R14] ;  /* 0x010000000e0e7b82 */ /* 0x000ea20000000a00 */
[----:B------:R-:W-:Y:S01]  /*1100*/  IMAD.MOV.U32 R12, RZ, RZ, 0x1 ;  /* 0x00000001ff0c7424 */ /* 0x000fe200078e00ff */
[----:B------:R-:W3:Y:S01]  /*1110*/  LDCU.64 UR8, c[0x4][0x80] ;  /* 0x01001000ff0877ac */ /* 0x000ee20008000a00 */
[----:B0-----:R-:W-:Y:S02]  /*1120*/  IMAD.U32 R4, RZ, RZ, UR4 ;  /* 0x00000004ff047e24 */ /* 0x001fe4000f8e00ff */
[----:B------:R-:W-:Y:S01]  /*1130*/  IMAD.U32 R5, RZ, RZ, UR5 ;  /* 0x00000005ff057e24 */ /* 0x000fe2000f8e00ff */
[----:B-1----:R-:W-:Y:S01]  /*1140*/  MOV R6, UR6 ;  /* 0x0000000600067c02 */ /* 0x002fe20008000f00 */
[----:B------:R-:W-:-:S02]  /*1150*/  IMAD.U32 R7, RZ, RZ, UR7 ;  /* 0x00000007ff077e24 */ /* 0x000fc4000f8e00ff */
[----:B---3--:R-:W-:Y:S01]  /*1160*/  IMAD.U32 R10, RZ, RZ, UR8 ;  /* 0x00000008ff0a7e24 */ /* 0x008fe2000f8e00ff */
[----:B------:R-:W-:-:S07]  /*1170*/  MOV R11, UR9 ;  /* 0x00000009000b7c02 */ /* 0x000fce0008000f00 */
[----:B------:R-:W-:-:S07]  /*1180*/  LEPC R20, `(.L_x_98) ;  /* 0x000000001014794e */ /* 0x000fce0000000000 */
[----:B--2---:R-:W-:Y:S05]  /*1190*/  CALL.ABS.NOINC R14 ;  /* 0x000000000e007343 */ /* 0x004fea0003c00000 */
.L_x_98:
[----:B------:R-:W-:Y:S05]  /*11a0*/  BSYNC.RECONVERGENT B7 ;  /* 0x0000000000077941 */ /* 0x000fea0003800200 */
.L_x_97:
[----:B------:R-:W0:Y:S01]  /*11b0*/  LDCU.128 UR8, c[0x0][0x3e0] ;  /* 0x00007c00ff0877ac */ /* 0x000e220008000c00 */
[----:B------:R-:W1:Y:S01]  /*11c0*/  LDCU.128 UR4, c[0x0][0x3f0] ;  /* 0x00007e00ff0477ac */ /* 0x000e620008000c00 */
[----:B------:R-:W2:Y:S01]  /*11d0*/  LDCU.64 UR16, c[0x0][0x358] ;  /* 0x00006b00ff1077ac */ /* 0x000ea20008000a00 */
[----:B------:R-:W3:Y:S01]  /*11e0*/  LDCU.128 UR12, c[0x0][0x430] ;  /* 0x00008600ff0c77ac */ /* 0x000ee20008000c00 */
[----:B0-----:R-:W-:Y:S02]  /*11f0*/  IMAD R3, R16, UR8, RZ ;  /* 0x0000000810037c24 */ /* 0x001fe4000f8e02ff */
[----:B------:R-:W-:-:S04]  /*1200*/  IMAD.WIDE.U32 R4, R2, UR8, RZ ;  /* 0x0000000802047c25 */ /* 0x000fc8000f8e00ff */
[----:B------:R-:W-:Y:S01]  /*1210*/  IMAD R3, R2, UR9, R3 ;  /* 0x0000000902037c24 */ /* 0x000fe2000f8e0203 */
[----:B------:R-:W0:Y:S01]  /*1220*/  LDCU.64 UR8, c[0x0][0x3c0] ;  /* 0x00007800ff0877ac */ /* 0x000e220008000a00 */
[----:B-1----:R-:W-:Y:S02]  /*1230*/  IMAD R7, R33, UR4, RZ ;  /* 0x0000000421077c24 */ /* 0x002fe4000f8e02ff */
[----:B------:R-:W-:Y:S02]  /*1240*/  IMAD.IADD R5, R5, 0x1, R3 ;  /* 0x0000000105057824 */ /* 0x000fe400078e0203 */
[----:B------:R-:W-:Y:S02]  /*1250*/  IMAD R3, R29, UR10, RZ ;  /* 0x0000000a1d037c24 */ /* 0x000fe4000f8e02ff */
[----:B------:R-:W-:-:S04]  /*1260*/  IMAD.WIDE.U32 R4, R28, UR10, R4 ;  /* 0x0000000a1c047c25 */ /* 0x000fc8000f8e0004 */
[----:B------:R-:W-:-:S04]  /*1270*/  IMAD R3, R28, UR11, R3 ;  /* 0x0000000b1c037c24 */ /* 0x000fc8000f8e0203 */
[----:B------:R-:W-:Y:S02]  /*1280*/  IMAD.IADD R5, R5, 0x1, R3 ;  /* 0x0000000105057824 */ /* 0x000fe400078e0203 */
[C---:B------:R-:W-:Y:S02]  /*1290*/  IMAD R3, R32.reuse, UR5, R7 ;  /* 0x0000000520037c24 */ /* 0x040fe4000f8e0207 */
[----:B------:R-:W-:-:S05]  /*12a0*/  IMAD.WIDE.U32 R4, R32, UR4, R4 ;  /* 0x0000000420047c25 */ /* 0x000fca000f8e0004 */
[----:B------:R-:W-:Y:S02]  /*12b0*/  IADD3 R3, PT, PT, R5, R3, RZ ;  /* 0x0000000305037210 */ /* 0x000fe40007ffe0ff */
[----:B0-----:R-:W-:-:S04]  /*12c0*/  LEA R6, P0, R4, UR8, 0x1 ;  /* 0x0000000804067c11 */ /* 0x001fc8000f8008ff */
[----:B------:R-:W-:Y:S01]  /*12d0*/  LEA.HI.X R7, R4, UR9, R3, 0x1, P0 ;  /* 0x0000000904077c11 */ /* 0x000fe200080f0c03 */
[----:B------:R-:W0:Y:S04]  /*12e0*/  LDCU.128 UR8, c[0x0][0x420] ;  /* 0x00008400ff0877ac */ /* 0x000e280008000c00 */
[----:B--2---:R-:W2:Y:S01]  /*12f0*/  LDG.E.U16 R0, desc[UR16][R6.64] ;  /* 0x0000001006007981 */ /* 0x004ea2000c1e1500 */
[----:B---3--:R-:W-:Y:S01]  /*1300*/  IMAD R9, R29, UR12, RZ ;  /* 0x0000000c1d097c24 */ /* 0x008fe2000f8e02ff */
[----:B------:R-:W-:Y:S01]  /*1310*/  MOV R26, R22 ;  /* 0x00000016001a7202 */ /* 0x000fe20000000f00 */
[----:B------:R-:W-:Y:S02]  /*1320*/  IMAD.MOV.U32 R24, RZ, RZ, R19 ;  /* 0x000000ffff187224 */ /* 0x000fe400078e0013 */
[----:B------:R-:W-:-:S02]  /*1330*/  IMAD R9, R28, UR13, R9 ;  /* 0x0000000d1c097c24 */ /* 0x000fc4000f8e0209 */
[----:B0-----:R-:W-:-:S04]  /*1340*/  IMAD R3, R16, UR8, RZ ;  /* 0x0000000810037c24 */ /* 0x001fc8000f8e02ff */
[C---:B------:R-:W-:Y:S02]  /*1350*/  IMAD R5, R2.reuse, UR9, R3 ;  /* 0x0000000902057c24 */ /* 0x040fe4000f8e0203 */
[----:B------:R-:W-:-:S04]  /*1360*/  IMAD.WIDE.U32 R2, R2, UR8, RZ ;  /* 0x0000000802027c25 */ /* 0x000fc8000f8e00ff */
[----:B------:R-:W-:Y:S02]  /*1370*/  IMAD.IADD R3, R3, 0x1, R5 ;  /* 0x0000000103037824 */ /* 0x000fe400078e0205 */
[----:B------:R-:W-:Y:S02]  /*1380*/  IMAD R5, R31, UR10, RZ ;  /* 0x0000000a1f057c24 */ /* 0x000fe4000f8e02ff */
[----:B------:R-:W-:-:S04]  /*1390*/  IMAD.WIDE.U32 R28, R28, UR12, R2 ;  /* 0x0000000c1c1c7c25 */ /* 0x000fc8000f8e0002 */
[----:B------:R-:W-:Y:S02]  /*13a0*/  IMAD R3, R33, UR14, RZ ;  /* 0x0000000e21037c24 */ /* 0x000fe4000f8e02ff */
[----:B------:R-:W-:Y:S02]  /*13b0*/  IMAD.IADD R29, R29, 0x1, R9 ;  /* 0x000000011d1d7824 */ /* 0x000fe400078e0209 */
[C---:B------:R-:W-:Y:S02]  /*13c0*/  IMAD R3, R32.reuse, UR15, R3 ;  /* 0x0000000f20037c24 */ /* 0x040fe4000f8e0203 */
[----:B------:R-:W-:-:S04]  /*13d0*/  IMAD.WIDE.U32 R32, R32, UR14, R28 ;  /* 0x0000000e20207c25 */ /* 0x000fc8000f8e001c */
[----:B------:R-:W-:Y:S01]  /*13e0*/  IMAD R5, R30, UR11, R5 ;  /* 0x0000000b1e057c24 */ /* 0x000fe2000f8e0205 */
[----:B------:R-:W-:-:S03]  /*13f0*/  IADD3 R33, PT, PT, R33, R3, RZ ;  /* 0x0000000321217210 */ /* 0x000fc60007ffe0ff */
[----:B------:R-:W-:-:S04]  /*1400*/  IMAD.WIDE.U32 R2, R30, UR10, R32 ;  /* 0x0000000a1e027c25 */ /* 0x000fc8000f8e0020 */
[----:B------:R-:W-:Y:S01]  /*1410*/  IMAD.IADD R3, R3, 0x1, R5 ;  /* 0x0000000103037824 */ /* 0x000fe200078e0205 */
[----:B------:R-:W-:-:S04]  /*1420*/  LEA R4, P0, R2, UR6, 0x1 ;  /* 0x0000000602047c11 */ /* 0x000fc8000f8008ff */
[----:B------:R-:W-:Y:S01]  /*1430*/  LEA.HI.X R5, R2, UR7, R3, 0x1, P0 ;  /* 0x0000000702057c11 */ /* 0x000fe200080f0c03 */
[----:B--2---:R-:W-:-:S04]  /*1440*/  IMAD.U32 R0, R0, 0x10000, RZ ;  /* 0x0001000000007824 */ /* 0x004fc800078e00ff */
[----:B------:R-:W-:-:S05]  /*1450*/  FADD.FTZ R0, -R0, -RZ ;  /* 0x800000ff00007221 */ /* 0x000fca0000010100 */
[----:B------:R-:W-:-:S05]  /*1460*/  F2FP.BF16.F32.PACK_AB R0, RZ, R0 ;  /* 0x00000000ff00723e */ /* 0x000fca00000010ff */
[----:B------:R1:W-:Y:S02]  /*1470*/  STG.E.U16 desc[UR16][R4.64], R0 ;  /* 0x0000000004007986 */ /* 0x0003e4000c101510 */
.L_x_84:
[----:B0-234-:R-:W-:Y:S05]  /*1480*/  BSYNC.RECONVERGENT B6 ;  /* 0x0000000000067941 */ /* 0x01dfea0003800200 */
.L_x_83:
[----:B------:R-:W-:-:S04]  /*1490*/  ISETP.NE.U32.AND P0, PT, R18, RZ, PT ;  /* 0x000000ff1200720c */ /* 0x000fc80003f05070 */
[----:B------:R-:W-:-:S13]  /*14a0*/  ISETP.NE.AND.EX P0, PT, R17, RZ, PT, P0 ;  /* 0x000000ff1100720c */ /* 0x000fda0003f05300 */
[----:B------:R-:W-:Y:S05]  /*14b0*/  @!P0 EXIT ;  /* 0x000000000000894d */ /* 0x000fea0003800000 */
[----:B------:R-:W-:Y:S01]  /*14c0*/  BSSY.RECONVERGENT B6, `(.L_x_99) ;  /* 0x00001de000067945 */ /* 0x000fe20003800200 */
.L_x_132:
[----:B------:R-:W1:Y:S01]  /*14d0*/  LDCU UR4, c[0x0][0x394] ;  /* 0x00007280ff0477ac */ /* 0x000e620008000800 */
[----:B------:R-:W-:Y:S01]  /*14e0*/  SHF.R.S32.HI R13, RZ, 0x1f, R26 ;  /* 0x0000001fff0d7819 */ /* 0x000fe2000001141a */
[----:B------:R-:W-:Y:S03]  /*14f0*/  BSSY.RECONVERGENT B0, `(.L_x_100) ;  /* 0x000002a000007945 */ /* 0x000fe60003800200 */
[----:B01----:R-:W-:-:S04]  /*1500*/  LOP3.LUT R0, R13, UR4, RZ, 0xfc, !PT ;  /* 0x000000040d007c12 */ /* 0x003fc8000f8efcff */
[----:B------:R-:W-:-:S13]  /*1510*/  ISETP.NE.U32.AND P0, PT, R0, RZ, PT ;  /* 0x000000ff0000720c */ /* 0x000fda0003f05070 */
[----:B------:R-:W-:Y:S05]  /*1520*/  @P0 BRA `(.L_x_101) ;  /* 0x00000000005c0947 */ /* 0x000fea0003800000 */
[----:B------:R-:W0:Y:S02]  /*1530*/  LDCU UR4, c[0x0][0x390] ;  /* 0x00007200ff0477ac */ /* 0x000e240008000800 */
[----:B0-----:R-:W0:Y:S01]  /*1540*/  I2F.U32.RP R5, UR4 ;  /* 0x0000000400057d06 */ /* 0x001e220008209000 */
[----:B------:R-:W-:-:S07]  /*1550*/  ISETP.NE.U32.AND P2, PT, RZ, UR4, PT ;  /* 0x00000004ff007c0c */ /* 0x000fce000bf45070 */
[----:B0-----:R-:W0:Y:S02]  /*1560*/  MUFU.RCP R5, R5 ;  /* 0x0000000500057308 */ /* 0x001e240000001000 */
[----:B0-----:R-:W-:Y:S02]  /*1570*/  VIADD R2, R5, 0xffffffe ;  /* 0x0ffffffe05027836 */ /* 0x001fe40000000000 */
[----:B------:R-:W-:-:S04]  /*1580*/  IMAD.MOV.U32 R5, RZ, RZ, RZ ;  /* 0x000000ffff057224 */ /* 0x000fc800078e00ff */
[----:B------:R0:W1:Y:S02]  /*1590*/  F2I.FTZ.U32.TRUNC.NTZ R3, R2 ;  /* 0x0000000200037305 */ /* 0x000064000021f000 */
[----:B0-----:R-:W-:Y:S01]  /*15a0*/  IMAD.MOV.U32 R2, RZ, RZ, RZ ;  /* 0x000000ffff027224 */ /* 0x001fe200078e00ff */
[----:B-1----:R-:W-:-:S05]  /*15b0*/  IADD3 R7, PT, PT, RZ, -R3, RZ ;  /* 0x80000003ff077210 */ /* 0x002fca0007ffe0ff */
[----:B------:R-:W-:-:S04]  /*15c0*/  IMAD R7, R7, UR4, RZ ;  /* 0x0000000407077c24 */ /* 0x000fc8000f8e02ff */
[----:B------:R-:W-:-:S06]  /*15d0*/  IMAD.HI.U32 R7, R3, R7, R2 ;  /* 0x0000000703077227 */ /* 0x000fcc00078e0002 */
[----:B------:R-:W-:-:S04]  /*15e0*/  IMAD.HI.U32 R4, R7, R26, RZ ;  /* 0x0000001a07047227 */ /* 0x000fc800078e00ff */
[----:B------:R-:W-:-:S04]  /*15f0*/  IMAD.MOV R3, RZ, RZ, -R4 ;  /* 0x000000ffff037224 */ /* 0x000fc800078e0a04 */
[----:B------:R-:W-:-:S05]  /*1600*/  IMAD R0, R3, UR4, R26 ;  /* 0x0000000403007c24 */ /* 0x000fca000f8e021a */
[----:B------:R-:W-:-:S13]  /*1610*/  ISETP.GE.U32.AND P0, PT, R0, UR4, PT ;  /* 0x0000000400007c0c */ /* 0x000fda000bf06070 */
[----:B------:R-:W-:Y:S01]  /*1620*/  @P0 IADD3 R0, PT, PT, R0, -UR4, RZ ;  /* 0x8000000400000c10 */ /* 0x000fe2000fffe0ff */
[----:B------:R-:W-:-:S03]  /*1630*/  @P0 VIADD R4, R4, 0x1 ;  /* 0x0000000104040836 */ /* 0x000fc60000000000 */
[----:B------:R-:W-:-:S13]  /*1640*/  ISETP.GE.U32.AND P1, PT, R0, UR4, PT ;  /* 0x0000000400007c0c */ /* 0x000fda000bf26070 */
[----:B------:R-:W-:Y:S01]  /*1650*/  @P1 VIADD R4, R4, 0x1 ;  /* 0x0000000104041836 */ /* 0x000fe20000000000 */
[----:B------:R-:W-:-:S04]  /*1660*/  @!P2 LOP3.LUT R4, RZ, UR4, RZ, 0x33, !PT ;  /* 0x00000004ff04ac12 */ /* 0x000fc8000f8e33ff */
[----:B------:R-:W-:-:S05]  /*1670*/  IADD3 R3, PT, PT, -R4, RZ, RZ ;  /* 0x000000ff04037210 */ /* 0x000fca0007ffe1ff */
[----:B------:R-:W-:Y:S01]  /*1680*/  IMAD R16, R3, UR4, R26 ;  /* 0x0000000403107c24 */ /* 0x000fe2000f8e021a */
[----:B------:R-:W-:Y:S06]  /*1690*/  BRA `(.L_x_102) ;  /* 0x00000000003c7947 */ /* 0x000fec0003800000 */
.L_x_101:
[----:B------:R-:W0:Y:S01]  /*16a0*/  LDCU.64 UR4, c[0x0][0x390] ;  /* 0x00007200ff0477ac */ /* 0x000e220008000a00 */
[----:B------:R-:W-:Y:S01]  /*16b0*/  IMAD.MOV.U32 R11, RZ, RZ, R26 ;  /* 0x000000ffff0b7224 */ /* 0x000fe200078e001a */
[----:B------:R-:W-:Y:S01]  /*16c0*/  MOV R7, 0x1710 ;  /* 0x0000171000077802 */ /* 0x000fe20000000f00 */
[----:B------:R-:W-:Y:S01]  /*16d0*/  IMAD.MOV.U32 R10, RZ, RZ, R13 ;  /* 0x000000ffff0a7224 */ /* 0x000fe200078e000d */
[----:B0-----:R-:W-:Y:S01]  /*16e0*/  MOV R9, UR4 ;  /* 0x0000000400097c02 */ /* 0x001fe20008000f00 */
[----:B------:R-:W-:-:S07]  /*16f0*/  IMAD.U32 R8, RZ, RZ, UR5 ;  /* 0x00000005ff087e24 */ /* 0x000fce000f8e00ff */
[----:B------:R-:W-:Y:S05]  /*1700*/  CALL.REL.NOINC `($__internal_1_$__cuda_sm20_div_s64) ;  /* 0x0000004c009c7944 */ /* 0x000fea0003c00000 */
[-C--:B------:R-:W-:Y:S01]  /*1710*/  IADD3 R3, P0, PT, RZ, -R0.reuse, RZ ;  /* 0x80000000ff037210 */ /* 0x080fe20007f1e0ff */
[----:B------:R-:W-:Y:S01]  /*1720*/  IMAD.MOV.U32 R12, RZ, RZ, R26 ;  /* 0x000000ffff0c7224 */ /* 0x000fe200078e001a */
[----:B------:R-:W-:Y:S02]  /*1730*/  MOV R4, R0 ;  /* 0x0000000000047202 */ /* 0x000fe40000000f00 */
[----:B------:R-:W-:Y:S01]  /*1740*/  IADD3.X R2, PT, PT, RZ, ~R5, RZ, P0, !PT ;  /* 0x80000005ff027210 */ /* 0x000fe200007fe4ff */
[----:B------:R-:W-:-:S04]  /*1750*/  IMAD.WIDE.U32 R16, R3, UR38, R12 ;  /* 0x0000002603107c25 */ /* 0x000fc8000f8e000c */
[----:B------:R-:W-:-:S04]  /*1760*/  IMAD R2, R2, UR38, RZ ;  /* 0x0000002602027c24 */ /* 0x000fc8000f8e02ff */
[----:B------:R-:W-:-:S04]  /*1770*/  IMAD R3, R3, UR39, R2 ;  /* 0x0000002703037c24 */ /* 0x000fc8000f8e0202 */
[----:B------:R-:W-:-:S07]  /*1780*/  IMAD.IADD R2, R3, 0x1, R17 ;  /* 0x0000000103027824 */ /* 0x000fce00078e0211 */
.L_x_102:
[----:B------:R-:W-:Y:S05]  /*1790*/  BSYNC.RECONVERGENT B0 ;  /* 0x0000000000007941 */ /* 0x000fea0003800200 */
.L_x_100:
        /* <DEDUP_REMOVED lines=25> */
.L_x_104:
        /* <DEDUP_REMOVED lines=9> */
.L_x_105:
[----:B------:R-:W-:Y:S05]  /*19c0*/  BSYNC.RECONVERGENT B0 ;  /* 0x0000000000007941 */ /* 0x000fea0003800200 */
.L_x_103:
[----:B------:R-:W-:Y:S01]  /*19d0*/  R2UR UR4, R25 ;  /* 0x00000000190472ca */ /* 0x000fe200000e0000 */
[----:B------:R-:W-:-:S12]  /*19e0*/  BSSY.RECONVERGENT B0, `(.L_x_106) ;  /* 0x0000022000007945 */ /* 0x000fd80003800200 */
[----:B------:R-:W-:-:S04]  /*19f0*/  LOP3.LUT R0, R13, UR4, RZ, 0xfc, !PT ;  /* 0x000000040d007c12 */ /* 0x000fc8000f8efcff */
[----:B------:R-:W-:-:S13]  /*1a00*/  ISETP.NE.U32.AND P0, PT, R0, RZ, PT ;  /* 0x000000ff0000720c */ /* 0x000fda0003f05070 */
[----:B------:R-:W-:Y:S05]  /*1a10*/  @P0 BRA `(.L_x_107) ;  /* 0x0000000000500947 */ /* 0x000fea0003800000 */
[----:B------:R-:W0:Y:S01]  /*1a20*/  I2F.U32.RP R6, UR36 ;  /* 0x0000002400067d06 */ /* 0x000e220008209000 */
[----:B------:R-:W-:Y:S01]  /*1a30*/  IMAD.MOV.U32 R4, RZ, RZ, RZ ;  /* 0x000000ffff047224 */ /* 0x000fe200078e00ff */
[----:B------:R-:W-:-:S06]  /*1a40*/  ISETP.NE.U32.AND P2, PT, RZ, UR36, PT ;  /* 0x00000024ff007c0c */ /* 0x000fcc000bf45070 */
[----:B0-----:R-:W0:Y:S02]  /*1a50*/  MUFU.RCP R6, R6 ;  /* 0x0000000600067308 */ /* 0x001e240000001000 */
[----:B0-----:R-:W-:-:S06]  /*1a60*/  VIADD R5, R6, 0xffffffe ;  /* 0x0ffffffe06057836 */ /* 0x001fcc0000000000 */
[----:B------:R-:W0:Y:S02]  /*1a70*/  F2I.FTZ.U32.TRUNC.NTZ R5, R5 ;  /* 0x0000000500057305 */ /* 0x000e24000021f000 */
[----:B0-----:R-:W-:-:S05]  /*1a80*/  IADD3 R3, PT, PT, RZ, -R5, RZ ;  /* 0x80000005ff037210 */ /* 0x001fca0007ffe0ff */
[----:B------:R-:W-:-:S04]  /*1a90*/  IMAD R3, R3, UR36, RZ ;  /* 0x0000002403037c24 */ /* 0x000fc8000f8e02ff */
[----:B------:R-:W-:-:S04]  /*1aa0*/  IMAD.HI.U32 R3, R5, R3, R4 ;  /* 0x0000000305037227 */ /* 0x000fc800078e0004 */
[----:B------:R-:W-:Y:S02]  /*1ab0*/  HFMA2 R5, -RZ, RZ, 0, 0 ;  /* 0x00000000ff057431 */ /* 0x000fe400000001ff */
        /* <DEDUP_REMOVED lines=8> */
[----:B------:R-:W-:Y:S01]  /*1b40*/  @!P2 LOP3.LUT R4, RZ, UR36, RZ, 0x33, !PT ;  /* 0x00000024ff04ac12 */ /* 0x000fe2000f8e33ff */
[----:B------:R-:W-:Y:S06]  /*1b50*/  BRA `(.L_x_108) ;  /* 0x0000000000287947 */ /* 0x000fec0003800000 */
.L_x_107:
[----:B------:R-:W-:Y:S01]  /*1b60*/  R2UR UR4, R25 ;  /* 0x00000000190472ca */ /* 0x000fe200000e0000 */
[----:B------:R-:W-:Y:S01]  /*1b70*/  IMAD.U32 R4, RZ, RZ, UR36 ;  /* 0x00000024ff047e24 */ /* 0x000fe2000f8e00ff */
[----:B------:R-:W-:Y:S01]  /*1b80*/  MOV R5, UR37 ;  /* 0x0000002500057c02 */ /* 0x000fe20008000f00 */
[----:B------:R-:W-:Y:S01]  /*1b90*/  IMAD.MOV.U32 R10, RZ, RZ, R13 ;  /* 0x000000ffff0a7224 */ /* 0x000fe200078e000d */
[----:B------:R-:W-:Y:S01]  /*1ba0*/  MOV R11, R26 ;  /* 0x0000001a000b7202 */ /* 0x000fe20000000f00 */
[----:B------:R-:W-:Y:S01]  /*1bb0*/  IMAD.MOV.U32 R9, RZ, RZ, R4 ;  /* 0x000000ffff097224 */ /* 0x000fe200078e0004 */
[----:B------:R-:W-:-:S07]  /*1bc0*/  MOV R7, 0x1bf0 ;  /* 0x00001bf000077802 */ /* 0x000fce0000000f00 */
[----:B------:R-:W-:-:S07]  /*1bd0*/  MOV R8, UR4 ;  /* 0x0000000400087c02 */ /* 0x000fce0008000f00 */
[----:B------:R-:W-:Y:S05]  /*1be0*/  CALL.REL.NOINC `($__internal_1_$__cuda_sm20_div_s64) ;  /* 0x0000004800647944 */ /* 0x000fea0003c00000 */
[----:B------:R-:W-:-:S07]  /*1bf0*/  IMAD.MOV.U32 R4, RZ, RZ, R0 ;  /* 0x000000ffff047224 */ /* 0x000fce00078e0000 */
.L_x_108:
[----:B------:R-:W-:Y:S05]  /*1c00*/  BSYNC.RECONVERGENT B0 ;  /* 0x0000000000007941 */ /* 0x000fea0003800200 */
.L_x_106:
[----:B------:R-:W0:Y:S01]  /*1c10*/  LDCU UR4, c[0x0][0x3a4] ;  /* 0x00007480ff0477ac */ /* 0x000e220008000800 */
[----:B------:R-:W-:Y:S01]  /*1c20*/  BSSY.RECONVERGENT B0, `(.L_x_109) ;  /* 0x0000021000007945 */ /* 0x000fe20003800200 */
[----:B0-----:R-:W-:-:S04]  /*1c30*/  LOP3.LUT R0, R5, UR4, RZ, 0xfc, !PT ;  /* 0x0000000405007c12 */ /* 0x001fc8000f8efcff */
[----:B------:R-:W-:-:S13]  /*1c40*/  ISETP.NE.U32.AND P0, PT, R0, RZ, PT ;  /* 0x000000ff0000720c */ /* 0x000fda0003f05070 */
[----:B------:R-:W-:Y:S05]  /*1c50*/  @P0 BRA `(.L_x_110) ;  /* 0x0000000000500947 */ /* 0x000fea0003800000 */
[----:B------:R-:W0:Y:S01]  /*1c60*/  LDCU UR4, c[0x0][0x3a0] ;  /* 0x00007400ff0477ac */ /* 0x000e220008000800 */
[----:B------:R-:W-:Y:S01]  /*1c70*/  MOV R31, RZ ;  /* 0x000000ff001f7202 */ /* 0x000fe20000000f00 */
[----:B0-----:R-:W0:Y:S01]  /*1c80*/  I2F.U32.RP R5, UR4 ;  /* 0x0000000400057d06 */ /* 0x001e220008209000 */
[----:B------:R-:W-:-:S07]  /*1c90*/  ISETP.NE.U32.AND P1, PT, RZ, UR4, PT ;  /* 0x00000004ff007c0c */ /* 0x000fce000bf25070 */
[----:B0-----:R-:W0:Y:S02]  /*1ca0*/  MUFU.RCP R5, R5 ;  /* 0x0000000500057308 */ /* 0x001e240000001000 */
[----:B0-----:R-:W-:-:S06]  /*1cb0*/  IADD3 R6, PT, PT, R5, 0xffffffe, RZ ;  /* 0x0ffffffe05067810 */ /* 0x001fcc0007ffe0ff */
        /* <DEDUP_REMOVED lines=9> */
[----:B------:R-:W-:-:S04]  /*1d50*/  @P0 IADD3 R30, PT, PT, R30, -UR4, RZ ;  /* 0x800000041e1e0c10 */ /* 0x000fc8000fffe0ff */
[----:B------:R-:W-:-:S13]  /*1d60*/  ISETP.GE.U32.AND P0, PT, R30, UR4, PT ;  /* 0x000000041e007c0c */ /* 0x000fda000bf06070 */
[----:B------:R-:W-:Y:S01]  /*1d70*/  @P0 VIADD R30, R30, -UR4 ;  /* 0x800000041e1e0c36 */ /* 0x000fe20008000000 */
[----:B------:R-:W-:Y:S01]  /*1d80*/  @!P1 LOP3.LUT R30, RZ, UR4, RZ, 0x33, !PT ;  /* 0x00000004ff1e9c12 */ /* 0x000fe2000f8e33ff */
[----:B------:R-:W-:Y:S06]  /*1d90*/  BRA `(.L_x_111) ;  /* 0x0000000000247947 */ /* 0x000fec0003800000 */
.L_x_110:
[----:B------:R-:W0:Y:S01]  /*1da0*/  LDCU.64 UR4, c[0x0][0x3a0] ;  /* 0x00007400ff0477ac */ /* 0x000e220008000a00 */
[----:B------:R-:W-:Y:S01]  /*1db0*/  MOV R8, R5 ;  /* 0x0000000500087202 */ /* 0x000fe20000000f00 */
[----:B------:R-:W-:Y:S01]  /*1dc0*/  IMAD.MOV.U32 R9, RZ, RZ, R4 ;  /* 0x000000ffff097224 */ /* 0x000fe200078e0004 */
[----:B------:R-:W-:Y:S01]  /*1dd0*/  MOV R5, 0x1e10 ;  /* 0x00001e1000057802 */ /* 0x000fe20000000f00 */
[----:B0-----:R-:W-:Y:S01]  /*1de0*/  IMAD.U32 R7, RZ, RZ, UR4 ;  /* 0x00000004ff077e24 */ /* 0x001fe2000f8e00ff */
[----:B------:R-:W-:-:S07]  /*1df0*/  MOV R6, UR5 ;  /* 0x0000000500067c02 */ /* 0x000fce0008000f00 */
[----:B------:R-:W-:Y:S05]  /*1e00*/  CALL.REL.NOINC `($__internal_3_$__cuda_sm20_rem_s64) ;  /* 0x0000005000447944 */ /* 0x000fea0003c00000 */
[----:B------:R-:W-:Y:S01]  /*1e10*/  IMAD.MOV.U32 R30, RZ, RZ, R3 ;  /* 0x000000ffff1e7224 */ /* 0x000fe200078e0003 */
[----:B------:R-:W-:-:S07]  /*1e20*/  MOV R31, R4 ;  /* 0x00000004001f7202 */ /* 0x000fce0000000f00 */
.L_x_111:
[----:B------:R-:W-:Y:S05]  /*1e30*/  BSYNC.RECONVERGENT B0 ;  /* 0x0000000000007941 */ /* 0x000fea0003800200 */
.L_x_109:
[----:B------:R-:W-:Y:S01]  /*1e40*/  IMAD R3, R2, UR56, RZ ;  /* 0x0000003802037c24 */ /* 0x000fe2000f8e02ff */
[----:B------:R-:W0:Y:S01]  /*1e50*/  LDCU.64 UR4, c[0x0][0x358] ;  /* 0x00006b00ff0477ac */ /* 0x000e220008000a00 */
[----:B------:R-:W-:-:S04]  /*1e60*/  IMAD.WIDE.U32 R4, R16, UR56, RZ ;  /* 0x0000003810047c25 */ /* 0x000fc8000f8e00ff */
[----:B------:R-:W-:Y:S02]  /*1e70*/  IMAD R3, R16, UR57, R3 ;  /* 0x0000003910037c24 */ /* 0x000fe4000f8e0203 */
[----:B------:R-:W-:Y:S02]  /*1e80*/  IMAD R7, R19, UR40, RZ ;  /* 0x0000002813077c24 */ /* 0x000fe4000f8e02ff */
[----:B------:R-:W-:Y:S02]  /*1e90*/  IMAD.IADD R5, R5, 0x1, R3 ;  /* 0x0000000105057824 */ /* 0x000fe400078e0203 */
[C---:B------:R-:W-:Y:S02]  /*1ea0*/  IMAD R7, R18.reuse, UR41, R7 ;  /* 0x0000002912077c24 */ /* 0x040fe4000f8e0207 */
[----:B------:R-:W-:-:S04]  /*1eb0*/  IMAD.WIDE.U32 R4, R18, UR40, R4 ;  /* 0x0000002812047c25 */ /* 0x000fc8000f8e0004 */
[----:B------:R-:W-:Y:S01]  /*1ec0*/  IMAD R3, R31, UR42, RZ ;  /* 0x0000002a1f037c24 */ /* 0x000fe2000f8e02ff */
[----:B------:R-:W-:-:S03]  /*1ed0*/  IADD3 R5, PT, PT, R5, R7, RZ ;  /* 0x0000000705057210 */ /* 0x000fc60007ffe0ff */
[C---:B------:R-:W-:Y:S02]  /*1ee0*/  IMAD R3, R30.reuse, UR43, R3 ;  /* 0x0000002b1e037c24 */ /* 0x040fe4000f8e0203 */
[----:B------:R-:W-:-:S04]  /*1ef0*/  IMAD.WIDE.U32 R4, R30, UR42, R4 ;  /* 0x0000002a1e047c25 */ /* 0x000fc8000f8e0004 */
[----:B------:R-:W-:Y:S01]  /*1f00*/  IMAD.IADD R3, R5, 0x1, R3 ;  /* 0x0000000105037824 */ /* 0x000fe200078e0203 */
[----:B------:R-:W-:-:S04]  /*1f10*/  LEA R28, P0, R4, UR58, 0x3 ;  /* 0x0000003a041c7c11 */ /* 0x000fc8000f8018ff */
[----:B------:R-:W-:-:S06]  /*1f20*/  LEA.HI.X R29, R4, UR59, R3, 0x3, P0 ;  /* 0x0000003b041d7c11 */ /* 0x000fcc00080f1c03 */
[----:B0-----:R-:W2:Y:S01]  /*1f30*/  LDG.E.64 R28, desc[UR4][R28.64] ;  /* 0x000000041c1c7981 */ /* 0x001ea2000c1e1b00 */
        /* <DEDUP_REMOVED lines=12> */
[----:B------:R-:W-:Y:S02]  /*2000*/  HFMA2 R8, -RZ, RZ, 0, 9.5367431640625e-06 ;  /* 0x000000a0ff087431 */ /* 0x000fe400000001ff */
[----:B------:R-:W-:Y:S01]  /*2010*/  IMAD.MOV.U32 R12, RZ, RZ, 0x1 ;  /* 0x00000001ff0c7424 */ /* 0x000fe200078e00ff */
[----:B------:R-:W-:Y:S01]  /*2020*/  MOV R13, RZ ;  /* 0x000000ff000d7202 */ /* 0x000fe20000000f00 */
[----:B------:R-:W1:Y:S01]  /*2030*/  LDCU.64 UR6, c[0x4][0x190] ;  /* 0x01003200ff0677ac */ /* 0x000e620008000a00 */
[----:B------:R-:W2:Y:S01]  /*2040*/  LDC.64 R14, c[0x4][R14] ;  /* 0x010000000e0e7b82 */ /* 0x000ea20000000a00 */
[----:B------:R-:W3:Y:S01]  /*2050*/  LDCU.64 UR8, c[0x4][0x80] ;  /* 0x01001000ff0877ac */ /* 0x000ee20008000a00 */
[----:B0-----:R-:W-:Y:S01]  /*2060*/  MOV R4, UR4 ;  /* 0x0000000400047c02 */ /* 0x001fe20008000f00 */
[----:B------:R-:W-:Y:S01]  /*2070*/  IMAD.U32 R5, RZ, RZ, UR5 ;  /* 0x00000005ff057e24 */ /* 0x000fe2000f8e00ff */
[----:B-1----:R-:W-:Y:S01]  /*2080*/  MOV R6, UR6 ;  /* 0x0000000600067c02 */ /* 0x002fe20008000f00 */
[----:B------:R-:W-:Y:S01]  /*2090*/  IMAD.U32 R7, RZ, RZ, UR7 ;  /* 0x00000007ff077e24 */ /* 0x000fe2000f8e00ff */
[----:B---3--:R-:W-:Y:S01]  /*20a0*/  MOV R10, UR8 ;  /* 0x00000008000a7c02 */ /* 0x008fe20008000f00 */
[----:B------:R-:W-:-:S07]  /*20b0*/  IMAD.U32 R11, RZ, RZ, UR9 ;  /* 0x00000009ff0b7e24 */ /* 0x000fce000f8e00ff */
[----:B------:R-:W-:-:S07]  /*20c0*/  LEPC R20, `(.L_x_115) ;  /* 0x000000001014794e */ /* 0x000fce0000000000 */
[----:B--2---:R-:W-:Y:S05]  /*20d0*/  CALL.ABS.NOINC R14 ;  /* 0x000000000e007343 */ /* 0x004fea0003c00000 */
.L_x_115:
[----:B------:R-:W-:Y:S05]  /*20e0*/  BSYNC.RECONVERGENT B8 ;  /* 0x0000000000087941 */ /* 0x000fea0003800200 */
.L_x_114:
[----:B------:R-:W-:Y:S01]  /*20f0*/  IMAD R3, R2, UR44, RZ ;  /* 0x0000002c02037c24 */ /* 0x000fe2000f8e02ff */
[----:B------:R-:W0:Y:S01]  /*2100*/  LDCU.128 UR4, c[0x0][0x3f0] ;  /* 0x00007e00ff0477ac */ /* 0x000e220008000c00 */
[C---:B------:R-:W-:Y:S01]  /*2110*/  IMAD.WIDE.U32 R4, R16.reuse, UR44, RZ ;  /* 0x0000002c10047c25 */ /* 0x040fe2000f8e00ff */
[----:B------:R-:W1:Y:S03]  /*2120*/  LDCU.64 UR8, c[0x0][0x3c0] ;  /* 0x00007800ff0877ac */ /* 0x000e660008000a00 */
[----:B------:R-:W-:Y:S01]  /*2130*/  IMAD R3, R16, UR45, R3 ;  /* 0x0000002d10037c24 */ /* 0x000fe2000f8e0203 */
[----:B------:R-:W2:Y:S03]  /*2140*/  LDCU.64 UR10, c[0x0][0x358] ;  /* 0x00006b00ff0a77ac */ /* 0x000ea60008000a00 */
[----:B------:R-:W-:-:S02]  /*2150*/  IMAD.IADD R5, R5, 0x1, R3 ;  /* 0x0000000105057824 */ /* 0x000fc400078e0203 */
[----:B------:R-:W-:Y:S02]  /*2160*/  IMAD R3, R19, UR46, RZ ;  /* 0x0000002e13037c24 */ /* 0x000fe4000f8e02ff */
[----:B------:R-:W-:-:S04]  /*2170*/  IMAD.WIDE.U32 R4, R18, UR46, R4 ;  /* 0x0000002e12047c25 */ /* 0x000fc8000f8e0004 */
[----:B------:R-:W-:Y:S02]  /*2180*/  IMAD R3, R18, UR47, R3 ;  /* 0x0000002f12037c24 */ /* 0x000fe4000f8e0203 */
[----:B0-----:R-:W-:-:S03]  /*2190*/  IMAD R7, R31, UR4, RZ ;  /* 0x000000041f077c24 */ /* 0x001fc6000f8e02ff */
[----:B------:R-:W-:Y:S01]  /*21a0*/  IADD3 R5, PT, PT, R5, R3, RZ ;  /* 0x0000000305057210 */ /* 0x000fe20007ffe0ff */
[C---:B------:R-:W-:Y:S02]  /*21b0*/  IMAD R3, R30.reuse, UR5, R7 ;  /* 0x000000051e037c24 */ /* 0x040fe4000f8e0207 */
[----:B------:R-:W-:-:S04]  /*21c0*/  IMAD.WIDE.U32 R4, R30, UR4, R4 ;  /* 0x000000041e047c25 */ /* 0x000fc8000f8e0004 */
[----:B------:R-:W-:Y:S01]  /*21d0*/  IMAD.IADD R3, R5, 0x1, R3 ;  /* 0x0000000105037824 */ /* 0x000fe200078e0203 */
[----:B-1----:R-:W-:-:S04]  /*21e0*/  LEA R6, P0, R4, UR8, 0x1 ;  /* 0x0000000804067c11 */ /* 0x002fc8000f8008ff */
[----:B------:R-:W-:-:S05]  /*21f0*/  LEA.HI.X R7, R4, UR9, R3, 0x1, P0 ;  /* 0x0000000904077c11 */ /* 0x000fca00080f0c03 */
[----:B--2---:R-:W2:Y:S01]  /*2200*/  LDG.E.U16 R0, desc[UR10][R6.64] ;  /* 0x0000000a06007981 */ /* 0x004ea2000c1e1500 */
[----:B------:R-:W-:Y:S02]  /*2210*/  IMAD R5, R2, UR52, RZ ;  /* 0x0000003402057c24 */ /* 0x000fe4000f8e02ff */
[----:B------:R-:W-:-:S04]  /*2220*/  IMAD.WIDE.U32 R2, R16, UR52, RZ ;  /* 0x0000003410027c25 */ /* 0x000fc8000f8e00ff */
[----:B------:R-:W-:Y:S02]  /*2230*/  IMAD R5, R16, UR53, R5 ;  /* 0x0000003510057c24 */ /* 0x000fe4000f8e0205 */
[----:B------:R-:W-:-:S03]  /*2240*/  IMAD R9, R19, UR48, RZ ;  /* 0x0000003013097c24 */ /* 0x000fc6000f8e02ff */
[----:B------:R-:W-:Y:S01]  /*2250*/  IADD3 R3, PT, PT, R3, R5, RZ ;  /* 0x0000000503037210 */ /* 0x000fe20007ffe0ff */
[C---:B------:R-:W-:Y:S02]  /*2260*/  IMAD R9, R18.reuse, UR49, R9 ;  /* 0x0000003112097c24 */ /* 0x040fe4000f8e0209 */
        /* <DEDUP_REMOVED lines=8> */
[----:B------:R-:W-:-:S03]  /*22f0*/  IMAD.WIDE.U32 R2, R28, UR54, R30 ;  /* 0x000000361c027c25 */ /* 0x000fc6000f8e001e */
[----:B------:R-:W-:Y:S02]  /*2300*/  LEA R4, P0, R2, UR6, 0x1 ;  /* 0x0000000602047c11 */ /* 0x000fe4000f8008ff */
[----:B------:R-:W-:-:S04]  /*2310*/  IADD3 R3, PT, PT, R3, R5, RZ ;  /* 0x0000000503037210 */ /* 0x000fc80007ffe0ff */
[----:B------:R-:W-:Y:S01]  /*2320*/  LEA.HI.X R5, R2, UR7, R3, 0x1, P0 ;  /* 0x0000000702057c11 */ /* 0x000fe200080f0c03 */
[----:B--2---:R-:W-:-:S04]  /*2330*/  IMAD.U32 R0, R0, 0x10000, RZ ;  /* 0x0001000000007824 */ /* 0x004fc800078e00ff */
[----:B------:R-:W-:-:S05]  /*2340*/  FADD.FTZ R0, -R0, -RZ ;  /* 0x800000ff00007221 */ /* 0x000fca0000010100 */
[----:B------:R-:W-:-:S05]  /*2350*/  F2FP.BF16.F32.PACK_AB R0, RZ, R0 ;  /* 0x00000000ff00723e */ /* 0x000fca00000010ff */
[----:B------:R0:W-:Y:S02]  /*2360*/  STG.E.U16 desc[UR10][R4.64], R0 ;  /* 0x0000000004007986 */ /* 0x0001e4000c10150a */
.L_x_113:
[----:B------:R-:W-:Y:S05]  /*2370*/  BSYNC.RECONVERGENT B7 ;  /* 0x0000000000077941 */ /* 0x000fea0003800200 */
.L_x_112:
[----:B------:R-:W0:Y:S01]  /*2380*/  LDCU UR4, c[0x0][0x394] ;  /* 0x00007280ff0477ac */ /* 0x000e220008000800 */
[----:B------:R-:W-:Y:S01]  /*2390*/  IADD3 R26, P1, PT, R23, R26, RZ ;  /* 0x0000001a171a7210 */ /* 0x000fe20007f3e0ff */
[----:B------:R-:W-:Y:S03]  /*23a0*/  BSSY.RECONVERGENT B0, `(.L_x_116) ;  /* 0x000002b000007945 */ /* 0x000fe60003800200 */
[----:B------:R-:W-:Y:S01]  /*23b0*/  SHF.R.S32.HI R27, RZ, 0x1f, R26 ;  /* 0x0000001fff1b7819 */ /* 0x000fe2000001141a */
[----:B------:R-:W-:-:S03]  /*23c0*/  IMAD.X R24, RZ, RZ, R24, P1 ;  /* 0x000000ffff187224 */ /* 0x000fc600008e0618 */
[----:B0-----:R-:W-:-:S04]  /*23d0*/  LOP3.LUT R0, R27, UR4, RZ, 0xfc, !PT ;  /* 0x000000041b007c12 */ /* 0x001fc8000f8efcff */
[----:B------:R-:W-:-:S13]  /*23e0*/  ISETP.NE.U32.AND P0, PT, R0, RZ, PT ;  /* 0x000000ff0000720c */ /* 0x000fda0003f05070 */
[----:B------:R-:W-:Y:S05]  /*23f0*/  @P0 BRA `(.L_x_117) ;  /* 0x00000000005c0947 */ /* 0x000fea0003800000 */
[----:B------:R-:W0:Y:S02]  /*2400*/  LDCU UR4, c[0x0][0x390] ;  /* 0x00007200ff0477ac */ /* 0x000e240008000800 */
[----:B0-----:R-:W0:Y:S01]  /*2410*/  I2F.U32.RP R5, UR4 ;  /* 0x0000000400057d06 */ /* 0x001e220008209000 */
[----:B------:R-:W-:-:S07]  /*2420*/  ISETP.NE.U32.AND P2, PT, RZ, UR4, PT ;  /* 0x00000004ff007c0c */ /* 0x000fce000bf45070 */
[----:B0-----:R-:W0:Y:S02]  /*2430*/  MUFU.RCP R5, R5 ;  /* 0x0000000500057308 */ /* 0x001e240000001000 */
[----:B0-----:R-:W-:Y:S02]  /*2440*/  IADD3 R2, PT, PT, R5, 0xffffffe, RZ ;  /* 0x0ffffffe05027810 */ /* 0x001fe40007ffe0ff */
[----:B------:R-:W-:-:S04]  /*2450*/  MOV R5, RZ ;  /* 0x000000ff00057202 */ /* 0x000fc80000000f00 */
        /* <DEDUP_REMOVED lines=12> */
[----:B------:R-:W-:Y:S02]  /*2520*/  @P1 IADD3 R4, PT, PT, R4, 0x1, RZ ;  /* 0x0000000104041810 */ /* 0x000fe40007ffe0ff */
[----:B------:R-:W-:-:S05]  /*2530*/  @!P2 LOP3.LUT R4, RZ, UR4, RZ, 0x33, !PT ;  /* 0x00000004ff04ac12 */ /* 0x000fca000f8e33ff */
[----:B------:R-:W-:-:S04]  /*2540*/  IMAD.MOV R3, RZ, RZ, -R4 ;  /* 0x000000ffff037224 */ /* 0x000fc800078e0a04 */
[----:B------:R-:W-:Y:S01]  /*2550*/  IMAD R16, R3, UR4, R26 ;  /* 0x0000000403107c24 */ /* 0x000fe2000f8e021a */
[----:B------:R-:W-:Y:S06]  /*2560*/  BRA `(.L_x_118) ;  /* 0x0000000000387947 */ /* 0x000fec0003800000 */
.L_x_117:
[----:B------:R-:W0:Y:S01]  /*2570*/  LDCU.64 UR4, c[0x0][0x390] ;  /* 0x00007200ff0477ac */ /* 0x000e220008000a00 */
[----:B------:R-:W-:Y:S01]  /*2580*/  IMAD.MOV.U32 R11, RZ, RZ, R26 ;  /* 0x000000ffff0b7224 */ /* 0x000fe200078e001a */
[----:B------:R-:W-:Y:S02]  /*2590*/  MOV R10, R27 ;  /* 0x0000001b000a7202 */ /* 0x000fe40000000f00 */
[----:B------:R-:W-:Y:S02]  /*25a0*/  MOV R7, 0x25e0 ;  /* 0x000025e000077802 */ /* 0x000fe40000000f00 */
[----:B0-----:R-:W-:Y:S01]  /*25b0*/  MOV R9, UR4 ;  /* 0x0000000400097c02 */ /* 0x001fe20008000f00 */
[----:B------:R-:W-:-:S07]  /*25c0*/  IMAD.U32 R8, RZ, RZ, UR5 ;  /* 0x00000005ff087e24 */ /* 0x000fce000f8e00ff */
[----:B------:R-:W-:Y:S05]  /*25d0*/  CALL.REL.NOINC `($__internal_1_$__cuda_sm20_div_s64) ;  /* 0x0000003c00e87944 */ /* 0x000fea0003c00000 */
[----:B------:R-:W-:Y:S01]  /*25e0*/  IADD3 R3, P0, PT, RZ, -R0, RZ ;  /* 0x80000000ff037210 */ /* 0x000fe20007f1e0ff */
[----:B------:R-:W-:-:S04]  /*25f0*/  IMAD.MOV.U32 R4, RZ, RZ, R0 ;  /* 0x000000ffff047224 */ /* 0x000fc800078e0000 */
[----:B------:R-:W-:Y:S02]  /*2600*/  IMAD.X R2, RZ, RZ, ~R5, P0 ;  /* 0x000000ffff027224 */ /* 0x000fe400000e0e05 */
[----:B------:R-:W-:-:S04]  /*2610*/  IMAD.WIDE.U32 R16, R3, UR38, R26 ;  /* 0x0000002603107c25 */ /* 0x000fc8000f8e001a */
[----:B------:R-:W-:-:S04]  /*2620*/  IMAD R2, R2, UR38, RZ ;  /* 0x0000002602027c24 */ /* 0x000fc8000f8e02ff */
[----:B------:R-:W-:-:S05]  /*2630*/  IMAD R3, R3, UR39, R2 ;  /* 0x0000002703037c24 */ /* 0x000fca000f8e0202 */
[----:B------:R-:W-:-:S07]  /*2640*/  IADD3 R2, PT, PT, R3, R17, RZ ;  /* 0x0000001103027210 */ /* 0x000fce0007ffe0ff */
.L_x_118:
[----:B------:R-:W-:Y:S05]  /*2650*/  BSYNC.RECONVERGENT B0 ;  /* 0x0000000000007941 */ /* 0x000fea0003800200 */
.L_x_116:
        /* <DEDUP_REMOVED lines=25> */
.L_x_120:
        /* <DEDUP_REMOVED lines=9> */
.L_x_121:
[----:B------:R-:W-:Y:S05]  /*2880*/  BSYNC.RECONVERGENT B0 ;  /* 0x0000000000007941 */ /* 0x000fea0003800200 */
.L_x_119:
        /* <DEDUP_REMOVED lines=15> */
[----:B------:R-:W-:-:S05]  /*2980*/  IMAD.HI.U32 R4, R3, R26, RZ ;  /* 0x0000001a03047227 */ /* 0x000fca00078e00ff */
[----:B------:R-:W-:-:S05]  /*2990*/  IADD3 R3, PT, PT, -R4, RZ, RZ ;  /* 0x000000ff04037210 */ /* 0x000fca0007ffe1ff */
        /* <DEDUP_REMOVED lines=8> */
.L_x_123:
        /* <DEDUP_REMOVED lines=10> */
.L_x_124:
[----:B------:R-:W-:Y:S05]  /*2ac0*/  BSYNC.RECONVERGENT B0 ;  /* 0x0000000000007941 */ /* 0x000fea0003800200 */
.L_x_122:
        /* <DEDUP_REMOVED lines=25> */
.L_x_126:
        /* <DEDUP_REMOVED lines=9> */
.L_x_127:
[----:B------:R-:W-:Y:S05]  /*2cf0*/  BSYNC.RECONVERGENT B0 ;  /* 0x0000000000007941 */ /* 0x000fea0003800200 */
.L_x_125:
        /* <DEDUP_REMOVED lines=42> */
.L_x_131:
[----:B------:R-:W-:Y:S05]  /*2fa0*/  BSYNC.RECONVERGENT B8 ;  /* 0x0000000000087941 */ /* 0x000fea0003800200 */
.L_x_130:
        /* <DEDUP_REMOVED lines=40> */
.L_x_129:
[----:B------:R-:W-:Y:S05]  /*3230*/  BSYNC.RECONVERGENT B7 ;  /* 0x0000000000077941 */ /* 0x000fea0003800200 */
.L_x_128:
[----:B------:R-:W1:Y:S01]  /*3240*/  LDCU.64 UR4, c[0x0][0x380] ;  /* 0x00007000ff0477ac */ /* 0x000e620008000a00 */
[----:B------:R-:W-:-:S05]  /*3250*/  IADD3 R26, P0, PT, R23, R26, RZ ;  /* 0x0000001a171a7210 */ /* 0x000fca0007f1e0ff */
[----:B------:R-:W-:Y:S01]  /*3260*/  IMAD.X R24, RZ, RZ, R24, P0 ;  /* 0x000000ffff187224 */ /* 0x000fe200000e0618 */
[----:B-1----:R-:W-:-:S04]  /*3270*/  ISETP.GE.U32.AND P0, PT, R26, UR4, PT ;  /* 0x000000041a007c0c */ /* 0x002fc8000bf06070 */
[----:B------:R-:W-:-:S13]  /*3280*/  ISETP.GE.AND.EX P0, PT, R24, UR5, PT, P0 ;  /* 0x0000000518007c0c */ /* 0x000fda000bf06300 */
[----:B------:R-:W-:Y:S05]  /*3290*/  @!P0 BRA `(.L_x_132) ;  /* 0xffffffe0008c8947 */ /* 0x000fea000383ffff */
[----:B------:R-:W-:Y:S05]  /*32a0*/  BSYNC.RECONVERGENT B6 ;  /* 0x0000000000067941 */ /* 0x000fea0003800200 */
.L_x_99:
[----:B------:R-:W-:Y:S05]  /*32b0*/  EXIT ;  /* 0x000000000000794d */ /* 0x000fea0003800000 */
.L_x_79:
[----:B------:R-:W-:Y:S01]  /*32c0*/  IADD3 R22, P0, PT, R23, R26, RZ ;  /* 0x0000001a17167210 */ /* 0x000fe20007f1e0ff */
[----:B------:R-:W-:Y:S03]  /*32d0*/  BSSY.RECONVERGENT B0, `(.L_x_133) ;  /* 0x0000027000007945 */ /* 0x000fe60003800200 */
[----:B------:R-:W-:Y:S02]  /*32e0*/  IADD3.X R19, PT, PT, RZ, R24, RZ, P0, !PT ;  /* 0x00000018ff137210 */ /* 0x000fe400007fe4ff */
[C---:B------:R-:W-:Y:S02]  /*32f0*/  ISETP.GT.U32.AND P1, PT, R22.reuse, UR6, PT ;  /* 0x0000000616007c0c */ /* 0x040fe4000bf24070 */
[----:B------:R-:W-:Y:S02]  /*3300*/  ISETP.GE.U32.AND P0, PT, R22, UR6, PT ;  /* 0x0000000616007c0c */ /* 0x000fe4000bf06070 */
[----:B------:R-:W-:-:S02]  /*3310*/  ISETP.GT.U32.AND.EX P1, PT, R19, UR7, PT, P1 ;  /* 0x0000000713007c0c */ /* 0x000fc4000bf24110 */
        /* <DEDUP_REMOVED lines=9> */
[----:B------:R-:W-:Y:S01]  /*33b0*/  IADD3 R7, PT, PT, RZ, -R23, RZ ;  /* 0x80000017ff077210 */ /* 0x000fe20007ffe0ff */
[----:B------:R-:W-:Y:S01]  /*33c0*/  IMAD.MOV.U32 R2, RZ, RZ, RZ ;  /* 0x000000ffff027224 */ /* 0x000fe200078e00ff */
[----:B------:R-:W-:-:S05]  /*33d0*/  ISETP.NE.U32.AND P2, PT, R23, RZ, PT ;  /* 0x000000ff1700720c */ /* 0x000fca0003f45070 */
[----:B0-----:R-:W0:Y:S02]  /*33e0*/  MUFU.RCP R5, R5 ;  /* 0x0000000500057308 */ /* 0x001e240000001000 */
[----:B0-----:R-:W-:-:S06]  /*33f0*/  VIADD R3, R5, 0xffffffe ;  /* 0x0ffffffe05037836 */ /* 0x001fcc0000000000 */
[----:B------:R-:W0:Y:S02]  /*3400*/  F2I.FTZ.U32.TRUNC.NTZ R3, R3 ;  /* 0x0000000300037305 */ /* 0x000e24000021f000 */
[----:B0-----:R-:W-:-:S04]  /*3410*/  IMAD R7, R7, R3, RZ ;  /* 0x0000000307077224 */ /* 0x001fc800078e02ff */
[----:B------:R-:W-:-:S04]  /*3420*/  IMAD.HI.U32 R7, R3, R7, R2 ;  /* 0x0000000703077227 */ /* 0x000fc800078e0002 */
[----:B------:R-:W-:Y:S02]  /*3430*/  HFMA2 R3, -RZ, RZ, 0, 0 ;  /* 0x00000000ff037431 */ /* 0x000fe400000001ff */
[----:B------:R-:W-:-:S05]  /*3440*/  IMAD.HI.U32 R2, R7, R4, RZ ;  /* 0x0000000407027227 */ /* 0x000fca00078e00ff */
[----:B------:R-:W-:-:S05]  /*3450*/  IADD3 R0, PT, PT, -R2, RZ, RZ ;  /* 0x000000ff02007210 */ /* 0x000fca0007ffe1ff */
[----:B------:R-:W-:-:S05]  /*3460*/  IMAD R0, R23, R0, R4 ;  /* 0x0000000017007224 */ /* 0x000fca00078e0204 */
[----:B------:R-:W-:-:S13]  /*3470*/  ISETP.GE.U32.AND P0, PT, R0, R23, PT ;  /* 0x000000170000720c */ /* 0x000fda0003f06070 */
[----:B------:R-:W-:Y:S01]  /*3480*/  @P0 IMAD.IADD R0, R0, 0x1, -R23 ;  /* 0x0000000100000824 */ /* 0x000fe200078e0a17 */
[----:B------:R-:W-:-:S04]  /*3490*/  @P0 IADD3 R2, PT, PT, R2, 0x1, RZ ;  /* 0x0000000102020810 */ /* 0x000fc80007ffe0ff */
[----:B------:R-:W-:-:S13]  /*34a0*/  ISETP.GE.U32.AND P1, PT, R0, R23, PT ;  /* 0x000000170000720c */ /* 0x000fda0003f26070 */
[----:B------:R-:W-:Y:S01]  /*34b0*/  @P1 VIADD R2, R2, 0x1 ;  /* 0x0000000102021836 */ /* 0x000fe20000000000 */
[----:B------:R-:W-:Y:S01]  /*34c0*/  @!P2 LOP3.LUT R2, RZ, R23, RZ, 0x33, !PT ;  /* 0x00000017ff02a212 */ /* 0x000fe200078e33ff */
[----:B------:R-:W-:Y:S06]  /*34d0*/  BRA `(.L_x_135) ;  /* 0x0000000000187947 */ /* 0x000fec0003800000 */
.L_x_134:
[----:B------:R-:W-:Y:S01]  /*34e0*/  IMAD.MOV.U32 R2, RZ, RZ, R4 ;  /* 0x000000ffff027224 */ /* 0x000fe200078e0004 */
[----:B------:R-:W-:Y:S02]  /*34f0*/  MOV R6, R23 ;  /* 0x0000001700067202 */ /* 0x000fe40000000f00 */
[----:B------:R-:W-:-:S07]  /*3500*/  MOV R0, 0x3520 ;  /* 0x0000352000007802 */ /* 0x000fce0000000f00 */
[----:B------:R-:W-:Y:S05]  /*3510*/  CALL.REL.NOINC `($__internal_2_$__cuda_sm20_div_u64) ;  /* 0x0000003400687944 */ /* 0x000fea0003c00000 */
[----:B------:R-:W-:Y:S01]  /*3520*/  IMAD.MOV.U32 R2, RZ, RZ, R4 ;  /* 0x000000ffff027224 */ /* 0x000fe200078e0004 */
[----:B------:R-:W-:-:S07]  /*3530*/  MOV R3, R5 ;  /* 0x0000000500037202 */ /* 0x000fce0000000f00 */
.L_x_135:
[----:B------:R-:W-:Y:S05]  /*3540*/  BSYNC.RECONVERGENT B0 ;  /* 0x0000000000007941 */ /* 0x000fea0003800200 */
.L_x_133:
        /* <DEDUP_REMOVED lines=23> */
[----:B------:R-:W-:Y:S01]  /*36c0*/  MOV R16, RZ ;  /* 0x000000ff00107202 */ /* 0x000fe20000000f00 */
[----:B-1----:R-:W1:Y:S01]  /*36d0*/  I2F.U32.RP R5, UR4 ;  /* 0x0000000400057d06 */ /* 0x002e620008209000 */
[----:B------:R-:W-:-:S07]  /*36e0*/  ISETP.NE.U32.AND P2, PT, RZ, UR4, PT ;  /* 0x00000004ff007c0c */ /* 0x000fce000bf45070 */
[----:B-1----:R-:W1:Y:S02]  /*36f0*/  MUFU.RCP R5, R5 ;  /* 0x0000000500057308 */ /* 0x002e640000001000 */
[----:B-1----:R-:W-:Y:S01]  /*3700*/  IADD3 R2, PT, PT, R5, 0xffffffe, RZ ;  /* 0x0ffffffe05027810 */ /* 0x002fe20007ffe0ff */
[----:B------:R-:W-:-:S05]  /*3710*/  IMAD.MOV.U32 R5, RZ, RZ, RZ ;  /* 0x000000ffff057224 */ /* 0x000fca00078e00ff */
[----:B------:R1:W5:Y:S02]  /*3720*/  F2I.FTZ.U32.TRUNC.NTZ R3, R2 ;  /* 0x0000000200037305 */ /* 0x000364000021f000 */
[----:B-1----:R-:W-:Y:S02]  /*3730*/  HFMA2 R2, -RZ, RZ, 0, 0 ;  /* 0x00000000ff027431 */ /* 0x002fe400000001ff */
[----:B-----5:R-:W-:-:S04]  /*3740*/  IMAD.MOV R7, RZ, RZ, -R3 ;  /* 0x000000ffff077224 */ /* 0x020fc800078e0a03 */
        /* <DEDUP_REMOVED lines=14> */
.L_x_139:
[----:B------:R-:W1:Y:S01]  /*3830*/  LDCU.64 UR4, c[0x0][0x390] ;  /* 0x00007200ff0477ac */ /* 0x000e620008000a00 */
[----:B------:R-:W-:Y:S01]  /*3840*/  MOV R11, R26 ;  /* 0x0000001a000b7202 */ /* 0x000fe20000000f00 */
[----:B------:R-:W-:Y:S01]  /*3850*/  IMAD.MOV.U32 R10, RZ, RZ, R21 ;  /* 0x000000ffff0a7224 */ /* 0x000fe200078e0015 */
[----:B------:R-:W-:Y:S01]  /*3860*/  MOV R7, 0x38a0 ;  /* 0x000038a000077802 */ /* 0x000fe20000000f00 */
[----:B-1----:R-:W-:Y:S01]  /*3870*/  IMAD.U32 R9, RZ, RZ, UR4 ;  /* 0x00000004ff097e24 */ /* 0x002fe2000f8e00ff */
[----:B------:R-:W-:-:S07]  /*3880*/  MOV R8, UR5 ;  /* 0x0000000500087c02 */ /* 0x000fce0008000f00 */
[----:B0-234-:R-:W-:Y:S05]  /*3890*/  CALL.REL.NOINC `($__internal_1_$__cuda_sm20_div_s64) ;  /* 0x0000002c00387944 */ /* 0x01dfea0003c00000 */
[----:B------:R-:W0:Y:S01]  /*38a0*/  LDCU.64 UR4, c[0x0][0x390] ;  /* 0x00007200ff0477ac */ /* 0x000e220008000a00 */
[----:B------:R-:W-:Y:S01]  /*38b0*/  IADD3 R7, P0, PT, RZ, -R0, RZ ;  /* 0x80000000ff077210 */ /* 0x000fe20007f1e0ff */
[----:B------:R-:W-:-:S03]  /*38c0*/  IMAD.MOV.U32 R20, RZ, RZ, R26 ;  /* 0x000000ffff147224 */ /* 0x000fc600078e001a */
[----:B------:R-:W-:-:S05]  /*38d0*/  IADD3.X R2, PT, PT, RZ, ~R5, RZ, P0, !PT ;  /* 0x80000005ff027210 */ /* 0x000fca00007fe4ff */
[----:B0-----:R-:W-:Y:S02]  /*38e0*/  IMAD R4, R2, UR4, RZ ;  /* 0x0000000402047c24 */ /* 0x001fe4000f8e02ff */
[----:B------:R-:W-:-:S04]  /*38f0*/  IMAD.WIDE.U32 R2, R7, UR4, R20 ;  /* 0x0000000407027c25 */ /* 0x000fc8000f8e0014 */
[----:B------:R-:W-:Y:S02]  /*3900*/  IMAD R7, R7, UR5, R4 ;  /* 0x0000000507077c24 */ /* 0x000fe4000f8e0204 */
[----:B------:R-:W-:-:S03]  /*3910*/  IMAD.MOV.U32 R4, RZ, RZ, R0 ;  /* 0x000000ffff047224 */ /* 0x000fc600078e0000 */
[----:B------:R-:W-:-:S07]  /*3920*/  IADD3 R16, PT, PT, R7, R3, RZ ;  /* 0x0000000307107210 */ /* 0x000fce0007ffe0ff */
.L_x_140:
[----:B0-234-:R-:W-:Y:S05]  /*3930*/  BSYNC.RECONVERGENT B0 ;  /* 0x0000000000007941 */ /* 0x01dfea0003800200 */
.L_x_138:
        /* <DEDUP_REMOVED lines=25> */
.L_x_142:
        /* <DEDUP_REMOVED lines=9> */
.L_x_143:
[----:B------:R-:W-:Y:S05]  /*3b60*/  BSYNC.RECONVERGENT B0 ;  /* 0x0000000000007941 */ /* 0x000fea0003800200 */
.L_x_141:
        /* <DEDUP_REMOVED lines=25> */
.L_x_145:
        /* <DEDUP_REMOVED lines=10> */
.L_x_146:
[----:B------:R-:W-:Y:S05]  /*3da0*/  BSYNC.RECONVERGENT B0 ;  /* 0x0000000000007941 */ /* 0x000fea0003800200 */
.L_x_144:
        /* <DEDUP_REMOVED lines=25> */
.L_x_148:
        /* <DEDUP_REMOVED lines=9> */
.L_x_149:
[----:B------:R-:W-:Y:S05]  /*3fd0*/  BSYNC.RECONVERGENT B0 ;  /* 0x0000000000007941 */ /* 0x000fea0003800200 */
.L_x_147:
        /* <DEDUP_REMOVED lines=20> */
[----:B------:R-:W-:Y:S01]  /*4120*/  MOV R26, R22 ;  /* 0x00000016001a7202 */ /* 0x000fe20000000f00 */
[----:B------:R-:W-:Y:S01]  /*4130*/  IMAD.MOV.U32 R24, RZ, RZ, R19 ;  /* 0x000000ffff187224 */ /* 0x000fe200078e0013 */
        /* <DEDUP_REMOVED lines=26> */
.L_x_151:
[----:B------:R-:W-:Y:S05]  /*42e0*/  BSYNC.RECONVERGENT B7 ;  /* 0x0000000000077941 */ /* 0x000fea0003800200 */
.L_x_150:
[----:B------:R-:W0:Y:S01]  /*42f0*/  LDCU.128 UR8, c[0x0][0x3e0] ;  /* 0x00007c00ff0877ac */ /* 0x000e220008000c00 */
[----:B------:R-:W1:Y:S01]  /*4300*/  LDCU.64 UR12, c[0x0][0x440] ;  /* 0x00008800ff0c77ac */ /* 0x000e620008000a00 */
[----:B------:R-:W2:Y:S01]  /*4310*/  LDCU.64 UR16, c[0x0][0x358] ;  /* 0x00006b00ff1077ac */ /* 0x000ea20008000a00 */
[----:B------:R-:W3:Y:S01]  /*4320*/  LDCU.128 UR4, c[0x0][0x3f0] ;  /* 0x00007e00ff0477ac */ /* 0x000ee20008000c00 */
[----:B0-----:R-:W-:Y:S02]  /*4330*/  IMAD R3, R16, UR8, RZ ;  /* 0x0000000810037c24 */ /* 0x001fe4000f8e02ff */
[----:B------:R-:W-:Y:S01]  /*4340*/  IMAD.WIDE.U32 R6, R2, UR8, RZ ;  /* 0x0000000802067c25 */ /* 0x000fe2000f8e00ff */
[----:B-1----:R-:W-:-:S03]  /*4350*/  LEA R4, P0, R30, UR12, 0x1 ;  /* 0x0000000c1e047c11 */ /* 0x002fc6000f8008ff */
[----:B------:R-:W-:Y:S01]  /*4360*/  IMAD R3, R2, UR9, R3 ;  /* 0x0000000902037c24 */ /* 0x000fe2000f8e0203 */
[----:B------:R-:W0:Y:S01]  /*4370*/  LDCU.64 UR8, c[0x0][0x3c0] ;  /* 0x00007800ff0877ac */ /* 0x000e220008000a00 */
[----:B------:R-:W-:Y:S02]  /*4380*/  LEA.HI.X R5, R30, UR13, R31, 0x1, P0 ;  /* 0x0000000d1e057c11 */ /* 0x000fe400080f0c1f */
[----:B------:R-:W-:Y:S01]  /*4390*/  IMAD.IADD R7, R7, 0x1, R3 ;  /* 0x0000000107077824 */ /* 0x000fe200078e0203 */
[----:B------:R-:W1:Y:S01]  /*43a0*/  LDCU.128 UR12, c[0x0][0x430] ;  /* 0x00008600ff0c77ac */ /* 0x000e620008000c00 */
[----:B------:R-:W-:Y:S01]  /*43b0*/  IMAD R3, R29, UR10, RZ ;  /* 0x0000000a1d037c24 */ /* 0x000fe2000f8e02ff */
[----:B--2---:R2:W4:Y:S01]  /*43c0*/  LDG.E.U16 R4, desc[UR16][R4.64] ;  /* 0x0000001004047981 */ /* 0x004522000c1e1500 */
[----:B------:R-:W-:-:S04]  /*43d0*/  IMAD.WIDE.U32 R6, R28, UR10, R6 ;  /* 0x0000000a1c067c25 */ /* 0x000fc8000f8e0006 */
[----:B------:R-:W-:-:S05]  /*43e0*/  IMAD R3, R28, UR11, R3 ;  /* 0x0000000b1c037c24 */ /* 0x000fca000f8e0203 */
[----:B------:R-:W-:Y:S01]  /*43f0*/  IADD3 R7, PT, PT, R7, R3, RZ ;  /* 0x0000000307077210 */ /* 0x000fe20007ffe0ff */
[----:B---3--:R-:W-:-:S04]  /*4400*/  IMAD R3, R33, UR4, RZ ;  /* 0x0000000421037c24 */ /* 0x008fc8000f8e02ff */
[C---:B------:R-:W-:Y:S02]  /*4410*/  IMAD R3, R32.reuse, UR5, R3 ;  /* 0x0000000520037c24 */ /* 0x040fe4000f8e0203 */
[----:B------:R-:W-:-:S04]  /*4420*/  IMAD.WIDE.U32 R6, R32, UR4, R6 ;  /* 0x0000000420067c25 */ /* 0x000fc8000f8e0006 */
[----:B------:R-:W-:Y:S01]  /*4430*/  IMAD.IADD R3, R7, 0x1, R3 ;  /* 0x0000000107037824 */ /* 0x000fe200078e0203 */
[----:B0-----:R-:W-:-:S04]  /*4440*/  LEA R8, P0, R6, UR8, 0x1 ;  /* 0x0000000806087c11 */ /* 0x001fc8000f8008ff */
[----:B------:R-:W-:Y:S01]  /*4450*/  LEA.HI.X R9, R6, UR9, R3, 0x1, P0 ;  /* 0x0000000906097c11 */ /* 0x000fe200080f0c03 */
[----:B------:R-:W0:Y:S04]  /*4460*/  LDCU.128 UR8, c[0x0][0x420] ;  /* 0x00008400ff0877ac */ /* 0x000e280008000c00 */
[----:B------:R-:W3:Y:S01]  /*4470*/  LDG.E.U16 R0, desc[UR16][R8.64] ;  /* 0x0000001008007981 */ /* 0x000ee2000c1e1500 */
[----:B0-----:R-:W-:-:S04]  /*4480*/  IMAD R3, R16, UR8, RZ ;  /* 0x0000000810037c24 */ /* 0x001fc8000f8e02ff */
[C---:B--2---:R-:W-:Y:S02]  /*4490*/  IMAD R5, R2.reuse, UR9, R3 ;  /* 0x0000000902057c24 */ /* 0x044fe4000f8e0203 */
[----:B------:R-:W-:-:S05]  /*44a0*/  IMAD.WIDE.U32 R2, R2, UR8, RZ ;  /* 0x0000000802027c25 */ /* 0x000fca000f8e00ff */
[----:B------:R-:W-:Y:S01]  /*44b0*/  IADD3 R3, PT, PT, R3, R5, RZ ;  /* 0x0000000503037210 */ /* 0x000fe20007ffe0ff */
[----:B-1----:R-:W-:-:S04]  /*44c0*/  IMAD R5, R29, UR12, RZ ;  /* 0x0000000c1d057c24 */ /* 0x002fc8000f8e02ff */
[C---:B------:R-:W-:Y:S02]  /*44d0*/  IMAD R5, R28.reuse, UR13, R5 ;  /* 0x0000000d1c057c24 */ /* 0x040fe4000f8e0205 */
[----:B------:R-:W-:-:S05]  /*44e0*/  IMAD.WIDE.U32 R2, R28, UR12, R2 ;  /* 0x0000000c1c027c25 */ /* 0x000fca000f8e0002 */
[----:B------:R-:W-:Y:S01]  /*44f0*/  IADD3 R3, PT, PT, R3, R5, RZ ;  /* 0x0000000503037210 */ /* 0x000fe20007ffe0ff */
[----:B------:R-:W-:-:S04]  /*4500*/  IMAD R5, R33, UR14, RZ ;  /* 0x0000000e21057c24 */ /* 0x000fc8000f8e02ff */
[C---:B------:R-:W-:Y:S02]  /*4510*/  IMAD R5, R32.reuse, UR15, R5 ;  /* 0x0000000f20057c24 */ /* 0x040fe4000f8e0205 */
[----:B------:R-:W-:-:S04]  /*4520*/  IMAD.WIDE.U32 R32, R32, UR14, R2 ;  /* 0x0000000e20207c25 */ /* 0x000fc8000f8e0002 */
[----:B------:R-:W-:Y:S02]  /*4530*/  IMAD.IADD R33, R33, 0x1, R5 ;  /* 0x0000000121217824 */ /* 0x000fe400078e0205 */
[----:B------:R-:W-:Y:S02]  /*4540*/  IMAD R7, R31, UR10, RZ ;  /* 0x0000000a1f077c24 */ /* 0x000fe4000f8e02ff */
[----:B------:R-:W-:-:S04]  /*4550*/  IMAD.WIDE.U32 R2, R30, UR10, R32 ;  /* 0x0000000a1e027c25 */ /* 0x000fc8000f8e0020 */
[----:B------:R-:W-:-:S05]  /*4560*/  IMAD R7, R30, UR11, R7 ;  /* 0x0000000b1e077c24 */ /* 0x000fca000f8e0207 */
[----:B------:R-:W-:Y:S01]  /*4570*/  IADD3 R3, PT, PT, R3, R7, RZ ;  /* 0x0000000703037210 */ /* 0x000fe20007ffe0ff */
[----:B------:R-:W-:Y:S01]  /*4580*/  IMAD.MOV.U32 R26, RZ, RZ, R22 ;  /* 0x000000ffff1a7224 */ /* 0x000fe200078e0016 */
[----:B------:R-:W-:Y:S01]  /*4590*/  MOV R24, R19 ;  /* 0x0000001300187202 */ /* 0x000fe20000000f00 */
[----:B----4-:R-:W-:-:S04]  /*45a0*/  IMAD.U32 R4, R4, 0x10000, RZ ;  /* 0x0001000004047824 */ /* 0x010fc800078e00ff */
[----:B------:R-:W-:-:S06]  /*45b0*/  FADD.FTZ R4, -R4, -RZ ;  /* 0x800000ff04047221 */ /* 0x000fcc0000010100 */
[----:B------:R-:W0:Y:S02]  /*45c0*/  F2F.BF16.F32 R4, R4 ;  /* 0x0000000400047304 */ /* 0x000e240000202000 */
[----:B0-----:R-:W-:Y:S01]  /*45d0*/  SHF.L.U32 R5, R4, 0x10, RZ ;  /* 0x0000001004057819 */ /* 0x001fe200000006ff */
[----:B---3--:R-:W-:Y:S01]  /*45e0*/  IMAD.U32 R0, R0, 0x10000, RZ ;  /* 0x0001000000007824 */ /* 0x008fe200078e00ff */
[----:B------:R-:W-:-:S03]  /*45f0*/  LEA R4, P0, R2, UR6, 0x1 ;  /* 0x0000000602047c11 */ /* 0x000fc6000f8008ff */
[----:B------:R-:W-:Y:S01]  /*4600*/  FMUL.FTZ R0, R5, R0 ;  /* 0x0000000005007220 */ /* 0x000fe20000410000 */
[----:B------:R-:W-:-:S04]  /*4610*/  LEA.HI.X R5, R2, UR7, R3, 0x1, P0 ;  /* 0x0000000702057c11 */ /* 0x000fc800080f0c03 */
[----:B------:R-:W-:-:S05]  /*4620*/  F2FP.BF16.F32.PACK_AB R0, RZ, R0 ;  /* 0x00000000ff00723e */ /* 0x000fca00000010ff */
[----:B------:R1:W-:Y:S02]  /*4630*/  STG.E.U16 desc[UR16][R4.64], R0 ;  /* 0x0000000004007986 */ /* 0x0003e4000c101510 */
.L_x_137:
[----:B0-234-:R-:W-:Y:S05]  /*4640*/  BSYNC.RECONVERGENT B6 ;  /* 0x0000000000067941 */ /* 0x01dfea0003800200 */
.L_x_136:
[----:B------:R-:W-:-:S04]  /*4650*/  ISETP.NE.U32.AND P0, PT, R18, RZ, PT ;  /* 0x000000ff1200720c */ /* 0x000fc80003f05070 */
[----:B------:R-:W-:-:S13]  /*4660*/  ISETP.NE.AND.EX P0, PT, R17, RZ, PT, P0 ;  /* 0x000000ff1100720c */ /* 0x000fda0003f05300 */
[----:B------:R-:W-:Y:S05]  /*4670*/  @!P0 EXIT ;  /* 0x000000000000894d */ /* 0x000fea0003800000 */
[----:B------:R-:W-:Y:S01]  /*4680*/  BSSY.RECONVERGENT B6, `(.L_x_152) ;  /* 0x00001ee000067945 */ /* 0x000fe20003800200 */
.L_x_185:
        /* <DEDUP_REMOVED lines=25> */
[----:B------:R-:W-:-:S04]  /*4820*/  @!P2 LOP3.LUT R4, RZ, UR4, RZ, 0x33, !PT ;  /* 0x00000004ff04ac12 */ /* 0x000fc8000f8e33ff */
[----:B------:R-:W-:-:S05]  /*4830*/  IADD3 R3, PT, PT, -R4, RZ, RZ ;  /* 0x000000ff04037210 */ /* 0x000fca0007ffe1ff */
[----:B------:R-:W-:Y:S01]  /*4840*/  IMAD R16, R3, UR4, R26 ;  /* 0x0000000403107c24 */ /* 0x000fe2000f8e021a */
[----:B------:R-:W-:Y:S06]  /*4850*/  BRA `(.L_x_155) ;  /* 0x00000000003c7947 */ /* 0x000fec0003800000 */
.L_x_154:
[----:B------:R-:W0:Y:S01]  /*4860*/  LDCU.64 UR4, c[0x0][0x390] ;  /* 0x00007200ff0477ac */ /* 0x000e220008000a00 */
[----:B------:R-:W-:Y:S01]  /*4870*/  MOV R11, R26 ;  /* 0x0000001a000b7202 */ /* 0x000fe20000000f00 */
[----:B------:R-:W-:Y:S01]  /*4880*/  IMAD.MOV.U32 R10, RZ, RZ, R13 ;  /* 0x000000ffff0a7224 */ /* 0x000fe200078e000d */
[----:B------:R-:W-:Y:S01]  /*4890*/  MOV R7, 0x48d0 ;  /* 0x000048d000077802 */ /* 0x000fe20000000f00 */
[----:B0-----:R-:W-:Y:S01]  /*48a0*/  IMAD.U32 R9, RZ, RZ, UR4 ;  /* 0x00000004ff097e24 */ /* 0x001fe2000f8e00ff */
[----:B------:R-:W-:-:S07]  /*48b0*/  MOV R8, UR5 ;  /* 0x0000000500087c02 */ /* 0x000fce0008000f00 */
[----:B------:R-:W-:Y:S05]  /*48c0*/  CALL.REL.NOINC `($__internal_1_$__cuda_sm20_div_s64) ;  /* 0x0000001c002c7944 */ /* 0x000fea0003c00000 */
[----:B------:R-:W-:Y:S01]  /*48d0*/  IADD3 R3, P0, PT, RZ, -R0, RZ ;  /* 0x80000000ff037210 */ /* 0x000fe20007f1e0ff */
[----:B------:R-:W-:Y:S02]  /*48e0*/  IMAD.MOV.U32 R12, RZ, RZ, R26 ;  /* 0x000000ffff0c7224 */ /* 0x000fe400078e001a */
[----:B------:R-:W-:Y:S01]  /*48f0*/  IMAD.MOV.U32 R4, RZ, RZ, R0 ;  /* 0x000000ffff047224 */ /* 0x000fe200078e0000 */
[----:B------:R-:W-:Y:S01]  /*4900*/  IADD3.X R2, PT, PT, RZ, ~R5, RZ, P0, !PT ;  /* 0x80000005ff027210 */ /* 0x000fe200007fe4ff */
[----:B------:R-:W-:-:S04]  /*4910*/  IMAD.WIDE.U32 R16, R3, UR38, R12 ;  /* 0x0000002603107c25 */ /* 0x000fc8000f8e000c */
[----:B------:R-:W-:-:S04]  /*4920*/  IMAD R2, R2, UR38, RZ ;  /* 0x0000002602027c24 */ /* 0x000fc8000f8e02ff */
[----:B------:R-:W-:-:S05]  /*4930*/  IMAD R3, R3, UR39, R2 ;  /* 0x0000002703037c24 */ /* 0x000fca000f8e0202 */
[----:B------:R-:W-:-:S07]  /*4940*/  IADD3 R2, PT, PT, R3, R17, RZ ;  /* 0x0000001103027210 */ /* 0x000fce0007ffe0ff */
.L_x_155:
[----:B------:R-:W-:Y:S05]  /*4950*/  BSYNC.RECONVERGENT B0 ;  /* 0x0000000000007941 */ /* 0x000fea0003800200 */
.L_x_153:
        /* <DEDUP_REMOVED lines=25> */
.L_x_157:
        /* <DEDUP_REMOVED lines=9> */
.L_x_158:
[----:B------:R-:W-:Y:S05]  /*4b80*/  BSYNC.RECONVERGENT B0 ;  /* 0x0000000000007941 */ /* 0x000fea0003800200 */
.L_x_156:
        /* <DEDUP_REMOVED lines=25> */
.L_x_160:
        /* <DEDUP_REMOVED lines=10> */
.L_x_161:
[----:B------:R-:W-:Y:S05]  /*4dc0*/  BSYNC.RECONVERGENT B0 ;  /* 0x0000000000007941 */ /* 0x000fea0003800200 */
.L_x_159:
        /* <DEDUP_REMOVED lines=25> */
.L_x_163:
        /* <DEDUP_REMOVED lines=9> */
.L_x_164:
[----:B------:R-:W-:Y:S05]  /*4ff0*/  BSYNC.RECONVERGENT B0 ;  /* 0x0000000000007941 */ /* 0x000fea0003800200 */
.L_x_162:
        /* <DEDUP_REMOVED lines=42> */
.L_x_168:
[----:B------:R-:W-:Y:S05]  /*52a0*/  BSYNC.RECONVERGENT B8 ;  /* 0x0000000000087941 */ /* 0x000fea0003800200 */
.L_x_167:
[----:B------:R-:W0:Y:S01]  /*52b0*/  LDCU.64 UR8, c[0x0][0x440] ;  /* 0x00008800ff0877ac */ /* 0x000e220008000a00 */
[----:B------:R-:W-:Y:S02]  /*52c0*/  IMAD R3, R2, UR44, RZ ;  /* 0x0000002c02037c24 */ /* 0x000fe4000f8e02ff */
[C---:B------:R-:W-:Y:S01]  /*52d0*/  IMAD.WIDE.U32 R6, R16.reuse, UR44, RZ ;  /* 0x0000002c10067c25 */ /* 0x040fe2000f8e00ff */
[----:B------:R-:W1:Y:S03]  /*52e0*/  LDCU.64 UR10, c[0x0][0x358] ;  /* 0x00006b00ff0a77ac */ /* 0x000e660008000a00 */
[----:B------:R-:W-:Y:S01]  /*52f0*/  IMAD R3, R16, UR45, R3 ;  /* 0x0000002d10037c24 */ /* 0x000fe2000f8e0203 */
[----:B------:R-:W2:Y:S03]  /*5300*/  LDCU.128 UR4, c[0x0][0x3f0] ;  /* 0x00007e00ff0477ac */ /* 0x000ea60008000c00 */
[----:B------:R-:W-:-:S02]  /*5310*/  IMAD.IADD R7, R7, 0x1, R3 ;  /* 0x0000000107077824 */ /* 0x000fc400078e0203 */
[----:B------:R-:W-:Y:S02]  /*5320*/  IMAD R3, R19, UR46, RZ ;  /* 0x0000002e13037c24 */ /* 0x000fe4000f8e02ff */
[----:B------:R-:W-:Y:S01]  /*5330*/  IMAD.WIDE.U32 R6, R18, UR46, R6 ;  /* 0x0000002e12067c25 */ /* 0x000fe2000f8e0006 */
[----:B0-----:R-:W-:-:S03]  /*5340*/  LEA R4, P0, R28, UR8, 0x1 ;  /* 0x000000081c047c11 */ /* 0x001fc6000f8008ff */
[----:B------:R-:W-:Y:S01]  /*5350*/  IMAD R3, R18, UR47, R3 ;  /* 0x0000002f12037c24 */ /* 0x000fe2000f8e0203 */
[----:B------:R-:W-:Y:S01]  /*5360*/  LEA.HI.X R5, R28, UR9, R29, 0x1, P0 ;  /* 0x000000091c057c11 */ /* 0x000fe200080f0c1d */
[----:B------:R-:W0:Y:S04]  /*5370*/  LDCU.64 UR8, c[0x0][0x3c0] ;  /* 0x00007800ff0877ac */ /* 0x000e280008000a00 */
[----:B-1----:R-:W3:Y:S01]  /*5380*/  LDG.E.U16 R4, desc[UR10][R4.64] ;  /* 0x0000000a04047981 */ /* 0x002ee2000c1e1500 */
[----:B------:R-:W-:Y:S01]  /*5390*/  IADD3 R7, PT, PT, R7, R3, RZ ;  /* 0x0000000307077210 */ /* 0x000fe20007ffe0ff */
[----:B--2---:R-:W-:-:S04]  /*53a0*/  IMAD R3, R31, UR4, RZ ;  /* 0x000000041f037c24 */ /* 0x004fc8000f8e02ff */
[C---:B------:R-:W-:Y:S02]  /*53b0*/  IMAD R3, R30.reuse, UR5, R3 ;  /* 0x000000051e037c24 */ /* 0x040fe4000f8e0203 */
[----:B------:R-:W-:-:S04]  /*53c0*/  IMAD.WIDE.U32 R6, R30, UR4, R6 ;  /* 0x000000041e067c25 */ /* 0x000fc8000f8e0006 */
[----:B------:R-:W-:Y:S01]  /*53d0*/  IMAD.IADD R3, R7, 0x1, R3 ;  /* 0x0000000107037824 */ /* 0x000fe200078e0203 */
[----:B0-----:R-:W-:-:S04]  /*53e0*/  LEA R8, P0, R6, UR8, 0x1 ;  /* 0x0000000806087c11 */ /* 0x001fc8000f8008ff */
[----:B------:R-:W-:-:S05]  /*53f0*/  LEA.HI.X R9, R6, UR9, R3, 0x1, P0 ;  /* 0x0000000906097c11 */ /* 0x000fca00080f0c03 */
[----:B------:R-:W2:Y:S01]  /*5400*/  LDG.E.U16 R0, desc[UR10][R8.64] ;  /* 0x0000000a08007981 */ /* 0x000ea2000c1e1500 */
[----:B------:R-:W-:Y:S02]  /*5410*/  IMAD R3, R2, UR52, RZ ;  /* 0x0000003402037c24 */ /* 0x000fe4000f8e02ff */
[----:B------:R-:W-:Y:S02]  /*5420*/  IMAD R7, R29, UR54, RZ ;  /* 0x000000361d077c24 */ /* 0x000fe4000f8e02ff */
[C---:B------:R-:W-:Y:S02]  /*5430*/  IMAD R3, R16.reuse, UR53, R3 ;  /* 0x0000003510037c24 */ /* 0x040fe4000f8e0203 */
[----:B------:R-:W-:-:S04]  /*5440*/  IMAD.WIDE.U32 R16, R16, UR52, RZ ;  /* 0x0000003410107c25 */ /* 0x000fc8000f8e00ff */
[----:B------:R-:W-:Y:S01]  /*5450*/  IMAD R7, R28, UR55, R7 ;  /* 0x000000371c077c24 */ /* 0x000fe2000f8e0207 */
[----:B------:R-:W-:Y:S01]  /*5460*/  IADD3 R17, PT, PT, R17, R3, RZ ;  /* 0x0000000311117210 */ /* 0x000fe20007ffe0ff */
[----:B------:R-:W-:-:S04]  /*5470*/  IMAD R3, R19, UR48, RZ ;  /* 0x0000003013037c24 */ /* 0x000fc8000f8e02ff */
[C---:B------:R-:W-:Y:S02]  /*5480*/  IMAD R3, R18.reuse, UR49, R3 ;  /* 0x0000003112037c24 */ /* 0x040fe4000f8e0203 */
[----:B------:R-:W-:-:S05]  /*5490*/  IMAD.WIDE.U32 R18, R18, UR48, R16 ;  /* 0x0000003012127c25 */ /* 0x000fca000f8e0010 */
[----:B------:R-:W-:Y:S01]  /*54a0*/  IADD3 R19, PT, PT, R19, R3, RZ ;  /* 0x0000000313137210 */ /* 0x000fe20007ffe0ff */
[----:B------:R-:W-:-:S04]  /*54b0*/  IMAD R3, R31, UR50, RZ ;  /* 0x000000321f037c24 */ /* 0x000fc8000f8e02ff */
[C---:B------:R-:W-:Y:S02]  /*54c0*/  IMAD R3, R30.reuse, UR51, R3 ;  /* 0x000000331e037c24 */ /* 0x040fe4000f8e0203 */
[----:B------:R-:W-:-:S04]  /*54d0*/  IMAD.WIDE.U32 R30, R30, UR50, R18 ;  /* 0x000000321e1e7c25 */ /* 0x000fc8000f8e0012 */
[----:B------:R-:W-:Y:S02]  /*54e0*/  IMAD.IADD R31, R31, 0x1, R3 ;  /* 0x000000011f1f7824 */ /* 0x000fe400078e0203 */
[----:B------:R-:W-:-:S05]  /*54f0*/  IMAD.WIDE.U32 R2, R28, UR54, R30 ;  /* 0x000000361c027c25 */ /* 0x000fca000f8e001e */
[----:B------:R-:W-:Y:S01]  /*5500*/  IADD3 R3, PT, PT, R3, R7, RZ ;  /* 0x0000000703037210 */ /* 0x000fe20007ffe0ff */
[----:B---3--:R-:W-:-:S04]  /*5510*/  IMAD.U32 R4, R4, 0x10000, RZ ;  /* 0x0001000004047824 */ /* 0x008fc800078e00ff */
[----:B------:R-:W-:-:S06]  /*5520*/  FADD.FTZ R4, -R4, -RZ ;  /* 0x800000ff04047221 */ /* 0x000fcc0000010100 */
[----:B------:R-:W0:Y:S01]  /*5530*/  F2F.BF16.F32 R4, R4 ;  /* 0x0000000400047304 */ /* 0x000e220000202000 */
[----:B--2---:R-:W-:Y:S01]  /*5540*/  IMAD.U32 R0, R0, 0x10000, RZ ;  /* 0x0001000000007824 */ /* 0x004fe200078e00ff */
[----:B0-----:R-:W-:Y:S02]  /*5550*/  SHF.L.U32 R5, R4, 0x10, RZ ;  /* 0x0000001004057819 */ /* 0x001fe400000006ff */
[----:B------:R-:W-:-:S03]  /*5560*/  LEA R4, P0, R2, UR6, 0x1 ;  /* 0x0000000602047c11 */ /* 0x000fc6000f8008ff */
[----:B------:R-:W-:Y:S01]  /*5570*/  FMUL.FTZ R0, R5, R0 ;  /* 0x0000000005007220 */ /* 0x000fe20000410000 */
[----:B------:R-:W-:-:S04]  /*5580*/  LEA.HI.X R5, R2, UR7, R3, 0x1, P0 ;  /* 0x0000000702057c11 */ /* 0x000fc800080f0c03 */
[----:B------:R-:W-:-:S05]  /*5590*/  F2FP.BF16.F32.PACK_AB R0, RZ, R0 ;  /* 0x00000000ff00723e */ /* 0x000fca00000010ff */
[----:B------:R0:W-:Y:S02]  /*55a0*/  STG.E.U16 desc[UR10][R4.64], R0 ;  /* 0x0000000004007986 */ /* 0x0001e4000c10150a */
.L_x_166:
[----:B------:R-:W-:Y:S05]  /*55b0*/  BSYNC.RECONVERGENT B7 ;  /* 0x0000000000077941 */ /* 0x000fea0003800200 */
.L_x_165:
        /* <DEDUP_REMOVED lines=31> */
.L_x_170:
        /* <DEDUP_REMOVED lines=14> */
.L_x_171:
[----:B------:R-:W-:Y:S05]  /*5890*/  BSYNC.RECONVERGENT B0 ;  /* 0x0000000000007941 */ /* 0x000fea0003800200 */
.L_x_169:
        /* <DEDUP_REMOVED lines=25> */
.L_x_173:
        /* <DEDUP_REMOVED lines=9> */
.L_x_174:
[----:B------:R-:W-:Y:S05]  /*5ac0*/  BSYNC.RECONVERGENT B0 ;  /* 0x0000000000007941 */ /* 0x000fea0003800200 */
.L_x_172:
        /* <DEDUP_REMOVED lines=25> */
.L_x_176:
        /* <DEDUP_REMOVED lines=10> */
.L_x_177:
[----:B------:R-:W-:Y:S05]  /*5d00*/  BSYNC.RECONVERGENT B0 ;  /* 0x0000000000007941 */ /* 0x000fea0003800200 */
.L_x_175:
        /* <DEDUP_REMOVED lines=25> */
.L_x_179:
        /* <DEDUP_REMOVED lines=9> */
.L_x_180:
[----:B------:R-:W-:Y:S05]  /*5f30*/  BSYNC.RECONVERGENT B0 ;  /* 0x0000000000007941 */ /* 0x000fea0003800200 */
.L_x_178:
        /* <DEDUP_REMOVED lines=42> */
.L_x_184:
[----:B------:R-:W-:Y:S05]  /*61e0*/  BSYNC.RECONVERGENT B8 ;  /* 0x0000000000087941 */ /* 0x000fea0003800200 */
.L_x_183:
        /* <DEDUP_REMOVED lines=48> */
.L_x_182:
[----:B------:R-:W-:Y:S05]  /*64f0*/  BSYNC.RECONVERGENT B7 ;  /* 0x0000000000077941 */ /* 0x000fea0003800200 */
.L_x_181:
[----:B------:R-:W1:Y:S01]  /*6500*/  LDCU.64 UR4, c[0x0][0x380] ;  /* 0x00007000ff0477ac */ /* 0x000e620008000a00 */
[----:B------:R-:W-:-:S05]  /*6510*/  IADD3 R26, P0, PT, R23, R26, RZ ;  /* 0x0000001a171a7210 */ /* 0x000fca0007f1e0ff */
[----:B------:R-:W-:Y:S01]  /*6520*/  IMAD.X R24, RZ, RZ, R24, P0 ;  /* 0x000000ffff187224 */ /* 0x000fe200000e0618 */
[----:B-1----:R-:W-:-:S04]  /*6530*/  ISETP.GE.U32.AND P0, PT, R26, UR4, PT ;  /* 0x000000041a007c0c */ /* 0x002fc8000bf06070 */
[----:B------:R-:W-:-:S13]  /*6540*/  ISETP.GE.AND.EX P0, PT, R24, UR5, PT, P0 ;  /* 0x0000000518007c0c */ /* 0x000fda000bf06300 */
[----:B------:R-:W-:Y:S05]  /*6550*/  @!P0 BRA `(.L_x_185) ;  /* 0xffffffe0004c8947 */ /* 0x000fea000383ffff */
[----:B------:R-:W-:Y:S05]  /*6560*/  BSYNC.RECONVERGENT B6 ;  /* 0x0000000000067941 */ /* 0x000fea0003800200 */
.L_x_152:
[----:B------:R-:W-:Y:S05]  /*6570*/  EXIT ;  /* 0x000000000000794d */ /* 0x000fea0003800000 */
        .weak           $__internal_1_$__cuda_sm20_div_s64
        .type           $__internal_1_$__cuda_sm20_div_s64,@function
        .size           $__internal_1_$__cuda_sm20_div_s64,($__internal_2_$__cuda_sm20_div_u64 - $__internal_1_$__cuda_sm20_div_s64)
$__internal_1_$__cuda_sm20_div_s64:
[-C--:B------:R-:W-:Y:S02]  /*6580*/  IADD3 R14, P1, PT, RZ, -R9.reuse, RZ ;  /* 0x80000009ff0e7210 */ /* 0x080fe40007f3e0ff */
[----:B------:R-:W-:Y:S02]  /*6590*/  ISETP.GE.AND P0, PT, R8, RZ, PT ;  /* 0x000000ff0800720c */ /* 0x000fe40003f06270 */
[-C--:B------:R-:W-:Y:S02]  /*65a0*/  IADD3.X R0, PT, PT, RZ, ~R8.reuse, RZ, P1, !PT ;  /* 0x80000008ff007210 */ /* 0x080fe40000ffe4ff */
[----:B------:R-:W-:Y:S02]  /*65b0*/  SEL R14, R14, R9, !P0 ;  /* 0x000000090e0e7207 */ /* 0x000fe40004000000 */
[----:B------:R-:W-:Y:S02]  /*65c0*/  SEL R15, R0, R8, !P0 ;  /* 0x00000008000f7207 */ /* 0x000fe40004000000 */
[----:B------:R-:W-:-:S02]  /*65d0*/  ISETP.GE.AND P3, PT, R10, RZ, PT ;  /* 0x000000ff0a00720c */ /* 0x000fc40003f66270 */
[----:B------:R-:W0:Y:S08]  /*65e0*/  I2F.U64.RP R0, R14 ;  /* 0x0000000e00007312 */ /* 0x000e300000309000 */
[----:B0-----:R-:W0:Y:S02]  /*65f0*/  MUFU.RCP R0, R0 ;  /* 0x0000000000007308 */ /* 0x001e240000001000 */
[----:B0-----:R-:W-:-:S06]  /*6600*/  VIADD R0, R0, 0x1ffffffe ;  /* 0x1ffffffe00007836 */ /* 0x001fcc0000000000 */
[----:B------:R-:W0:Y:S02]  /*6610*/  F2I.U64.TRUNC R32, R0 ;  /* 0x0000000000207311 */ /* 0x000e24000020d800 */
[----:B0-----:R-:W-:-:S04]  /*6620*/  IMAD.WIDE.U32 R4, R32, R14, RZ ;  /* 0x0000000e20047225 */ /* 0x001fc800078e00ff */
[C---:B------:R-:W-:Y:S01]  /*6630*/  IMAD R3, R32.reuse, R15, R5 ;  /* 0x0000000f20037224 */ /* 0x040fe200078e0205 */
[----:B------:R-:W-:Y:S01]  /*6640*/  IADD3 R4, P0, PT, RZ, -R4, RZ ;  /* 0x80000004ff047210 */ /* 0x000fe20007f1e0ff */
[----:B------:R-:W-:Y:S02]  /*6650*/  IMAD.MOV.U32 R31, RZ, RZ, R32 ;  /* 0x000000ffff1f7224 */ /* 0x000fe400078e0020 */
[----:B------:R-:W-:Y:S02]  /*6660*/  IMAD R3, R33, R14, R3 ;  /* 0x0000000e21037224 */ /* 0x000fe400078e0203 */
[----:B------:R-:W-:-:S03]  /*6670*/  IMAD.HI.U32 R30, R32, R4, RZ ;  /* 0x00000004201e7227 */ /* 0x000fc600078e00ff */
[----:B------:R-:W-:-:S05]  /*6680*/  IADD3.X R3, PT, PT, RZ, ~R3, RZ, P0, !PT ;  /* 0x80000003ff037210 */ /* 0x000fca00007fe4ff */
[----:B------:R-:W-:-:S04]  /*6690*/  IMAD.WIDE.U32 R30, P0, R32, R3, R30 ;  /* 0x00000003201e7225 */ /* 0x000fc8000780001e */
[C---:B------:R-:W-:Y:S02]  /*66a0*/  IMAD R0, R33.reuse, R3, RZ ;  /* 0x0000000321007224 */ /* 0x040fe400078e02ff */
[----:B------:R-:W-:-:S04]  /*66b0*/  IMAD.HI.U32 R4, P1, R33, R4, R30 ;  /* 0x0000000421047227 */ /* 0x000fc8000782001e */
[----:B------:R-:W-:Y:S01]  /*66c0*/  IMAD.HI.U32 R3, R33, R3, RZ ;  /* 0x0000000321037227 */ /* 0x000fe200078e00ff */
[----:B------:R-:W-:Y:S02]  /*66d0*/  IADD3 R31, P2, PT, R0, R4, RZ ;  /* 0x00000004001f7210 */ /* 0x000fe40007f5e0ff */
[----:B------:R-:W-:Y:S02]  /*66e0*/  IADD3 R0, P4, PT, RZ, -R11, RZ ;  /* 0x8000000bff007210 */ /* 0x000fe40007f9e0ff */
[----:B------:R-:W-:Y:S01]  /*66f0*/  IADD3.X R3, PT, PT, R3, R33, RZ, P0, !PT ;  /* 0x0000002103037210 */ /* 0x000fe200007fe4ff */
[C---:B------:R-:W-:Y:S01]  /*6700*/  IMAD.WIDE.U32 R32, R31.reuse, R14, RZ ;  /* 0x0000000e1f207225 */ /* 0x040fe200078e00ff */
[----:B------:R-:W-:Y:S02]  /*6710*/  SEL R0, R0, R11, !P3 ;  /* 0x0000000b00007207 */ /* 0x000fe40005800000 */
[----:B------:R-:W-:Y:S01]  /*6720*/  IADD3.X R4, PT, PT, RZ, RZ, R3, P2, P1 ;  /* 0x000000ffff047210 */ /* 0x000fe200017e2403 */
[----:B------:R-:W-:Y:S01]  /*6730*/  IMAD R3, R31, R15, R33 ;  /* 0x0000000f1f037224 */ /* 0x000fe200078e0221 */
[----:B------:R-:W-:-:S03]  /*6740*/  IADD3 R6, P0, PT, RZ, -R32, RZ ;  /* 0x80000020ff067210 */ /* 0x000fc60007f1e0ff */
[----:B------:R-:W-:Y:S02]  /*6750*/  IMAD R3, R4, R14, R3 ;  /* 0x0000000e04037224 */ /* 0x000fe400078e0203 */
[----:B------:R-:W-:-:S04]  /*6760*/  IMAD.HI.U32 R30, R31, R6, RZ ;  /* 0x000000061f1e7227 */ /* 0x000fc800078e00ff */
[----:B------:R-:W-:-:S04]  /*6770*/  IMAD.X R3, RZ, RZ, ~R3, P0 ;  /* 0x000000ffff037224 */ /* 0x000fc800000e0e03 */
[----:B------:R-:W-:-:S04]  /*6780*/  IMAD.WIDE.U32 R30, P0, R31, R3, R30 ;  /* 0x000000031f1e7225 */ /* 0x000fc8000780001e */
[C---:B------:R-:W-:Y:S02]  /*6790*/  IMAD R5, R4.reuse, R3, RZ ;  /* 0x0000000304057224 */ /* 0x040fe400078e02ff */
[----:B------:R-:W-:-:S04]  /*67a0*/  IMAD.HI.U32 R6, P1, R4, R6, R30 ;  /* 0x0000000604067227 */ /* 0x000fc8000782001e */
[----:B------:R-:W-:Y:S02]  /*67b0*/  HFMA2 R31, -RZ, RZ, 0, 0 ;  /* 0x00000000ff1f7431 */ /* 0x000fe400000001ff */
[----:B------:R-:W-:Y:S01]  /*67c0*/  IMAD.HI.U32 R3, R4, R3, RZ ;  /* 0x0000000304037227 */ /* 0x000fe200078e00ff */
[----:B------:R-:W-:Y:S02]  /*67d0*/  IADD3 R5, P2, PT, R5, R6, RZ ;  /* 0x0000000605057210 */ /* 0x000fe40007f5e0ff */
[----:B------:R-:W-:Y:S01]  /*67e0*/  IADD3.X R6, PT, PT, RZ, ~R10, RZ, P4, !PT ;  /* 0x8000000aff067210 */ /* 0x000fe200027fe4ff */
[----:B------:R-:W-:Y:S02]  /*67f0*/  IMAD.X R4, R3, 0x1, R4, P0 ;  /* 0x0000000103047824 */ /* 0x000fe400000e0604 */
[----:B------:R-:W-:Y:S01]  /*6800*/  IMAD.HI.U32 R30, R5, R0, RZ ;  /* 0x00000000051e7227 */ /* 0x000fe200078e00ff */
[----:B------:R-:W-:Y:S02]  /*6810*/  SEL R3, R6, R10, !P3 ;  /* 0x0000000a06037207 */ /* 0x000fe40005800000 */
[----:B------:R-:W-:-:S03]  /*6820*/  IADD3.X R4, PT, PT, RZ, RZ, R4, P2, P1 ;  /* 0x000000ffff047210 */ /* 0x000fc600017e2404 */
[----:B------:R-:W-:-:S04]  /*6830*/  IMAD.WIDE.U32 R30, R5, R3, R30 ;  /* 0x00000003051e7225 */ /* 0x000fc800078e001e */
[C---:B------:R-:W-:Y:S02]  /*6840*/  IMAD R12, R4.reuse, R3, RZ ;  /* 0x00000003040c7224 */ /* 0x040fe400078e02ff */
[----:B------:R-:W-:-:S04]  /*6850*/  IMAD.HI.U32 R5, P0, R4, R0, R30 ;  /* 0x0000000004057227 */ /* 0x000fc8000780001e */
[----:B------:R-:W-:Y:S01]  /*6860*/  IMAD.HI.U32 R4, R4, R3, RZ ;  /* 0x0000000304047227 */ /* 0x000fe200078e00ff */
[----:B------:R-:W-:-:S03]  /*6870*/  IADD3 R12, P1, PT, R12, R5, RZ ;  /* 0x000000050c0c7210 */ /* 0x000fc60007f3e0ff */
[----:B------:R-:W-:Y:S01]  /*6880*/  IMAD.X R4, RZ, RZ, R4, P0 ;  /* 0x000000ffff047224 */ /* 0x000fe200000e0604 */
[C---:B------:R-:W-:Y:S01]  /*6890*/  IADD3 R5, P2, PT, R12.reuse, 0x1, RZ ;  /* 0x000000010c057810 */ /* 0x040fe20007f5e0ff */
[----:B------:R-:W-:-:S03]  /*68a0*/  IMAD.WIDE.U32 R30, R12, R14, RZ ;  /* 0x0000000e0c1e7225 */ /* 0x000fc600078e00ff */
[----:B------:R-:W-:Y:S01]  /*68b0*/  IADD3.X R11, PT, PT, RZ, R4, RZ, P1, !PT ;  /* 0x00000004ff0b7210 */ /* 0x000fe20000ffe4ff */
[----:B------:R-:W-:Y:S01]  /*68c0*/  IMAD R4, R12, R15, R31 ;  /* 0x0000000f0c047224 */ /* 0x000fe200078e021f */
[----:B------:R-:W-:-:S03]  /*68d0*/  IADD3 R0, P1, PT, -R30, R0, RZ ;  /* 0x000000001e007210 */ /* 0x000fc60007f3e1ff */
[-C--:B------:R-:W-:Y:S01]  /*68e0*/  IMAD R4, R11, R14.reuse, R4 ;  /* 0x0000000e0b047224 */ /* 0x080fe200078e0204 */
[----:B------:R-:W-:-:S03]  /*68f0*/  ISETP.GE.U32.AND P0, PT, R0, R14, PT ;  /* 0x0000000e0000720c */ /* 0x000fc60003f06070 */
[----:B------:R-:W-:Y:S01]  /*6900*/  IMAD.X R3, R3, 0x1, ~R4, P1 ;  /* 0x0000000103037824 */ /* 0x000fe200008e0e04 */
[----:B------:R-:W-:-:S04]  /*6910*/  IADD3 R4, P1, PT, R0, -R14, RZ ;  /* 0x8000000e00047210 */ /* 0x000fc80007f3e0ff */
[CC--:B------:R-:W-:Y:S02]  /*6920*/  ISETP.GE.U32.AND.EX P0, PT, R3.reuse, R15.reuse, PT, P0 ;  /* 0x0000000f0300720c */ /* 0x0c0fe40003f06100 */
[----:B------:R-:W-:Y:S02]  /*6930*/  IADD3.X R6, PT, PT, R3, ~R15, RZ, P1, !PT ;  /* 0x8000000f03067210 */ /* 0x000fe40000ffe4ff */
[----:B------:R-:W-:Y:S01]  /*6940*/  SEL R4, R4, R0, P0 ;  /* 0x0000000004047207 */ /* 0x000fe20000000000 */
[----:B------:R-:W-:Y:S01]  /*6950*/  IMAD.X R0, RZ, RZ, R11, P2 ;  /* 0x000000ffff007224 */ /* 0x000fe200010e060b */
[----:B------:R-:W-:Y:S02]  /*6960*/  SEL R5, R5, R12, P0 ;  /* 0x0000000c05057207 */ /* 0x000fe40000000000 */
[----:B------:R-:W-:Y:S02]  /*6970*/  SEL R6, R6, R3, P0 ;  /* 0x0000000306067207 */ /* 0x000fe40000000000 */
[----:B------:R-:W-:-:S02]  /*6980*/  ISETP.GE.U32.AND P1, PT, R4, R14, PT ;  /* 0x0000000e0400720c */ /* 0x000fc40003f26070 */
[----:B------:R-:W-:Y:S02]  /*6990*/  SEL R0, R0, R11, P0 ;  /* 0x0000000b00007207 */ /* 0x000fe40000000000 */
[----:B------:R-:W-:Y:S02]  /*69a0*/  IADD3 R3, P2, PT, R5, 0x1, RZ ;  /* 0x0000000105037810 */ /* 0x000fe40007f5e0ff */
[----:B------:R-:W-:Y:S02]  /*69b0*/  ISETP.GE.U32.AND.EX P0, PT, R6, R15, PT, P1 ;  /* 0x0000000f0600720c */ /* 0x000fe40003f06110 */
[-C--:B------:R-:W-:Y:S02]  /*69c0*/  IADD3.X R4, PT, PT, RZ, R0.reuse, RZ, P2, !PT ;  /* 0x00000000ff047210 */ /* 0x080fe400017fe4ff */
[----:B------:R-:W-:Y:S02]  /*69d0*/  SEL R3, R3, R5, P0 ;  /* 0x0000000503037207 */ /* 0x000fe40000000000 */
[----:B------:R-:W-:-:S02]  /*69e0*/  SEL R4, R4, R0, P0 ;  /* 0x0000000004047207 */ /* 0x000fc40000000000 */
[C---:B------:R-:W-:Y:S02]  /*69f0*/  LOP3.LUT R5, R8.reuse, R10, RZ, 0x3c, !PT ;  /* 0x0000000a08057212 */ /* 0x040fe400078e3cff */
[----:B------:R-:W-:Y:S02]  /*6a00*/  IADD3 R0, P2, PT, RZ, -R3, RZ ;  /* 0x80000003ff007210 */ /* 0x000fe40007f5e0ff */
[----:B------:R-:W-:Y:S02]  /*6a10*/  ISETP.GE.AND P1, PT, R5, RZ, PT ;  /* 0x000000ff0500720c */ /* 0x000fe40003f26270 */
[----:B------:R-:W-:Y:S01]  /*6a20*/  ISETP.NE.U32.AND P0, PT, R9, RZ, PT ;  /* 0x000000ff0900720c */ /* 0x000fe20003f05070 */
[----:B------:R-:W-:Y:S01]  /*6a30*/  IMAD.X R5, RZ, RZ, ~R4, P2 ;  /* 0x000000ffff057224 */ /* 0x000fe200010e0e04 */
[----:B------:R-:W-:Y:S01]  /*6a40*/  MOV R6, R7 ;  /* 0x0000000700067202 */ /* 0x000fe20000000f00 */
[----:B------:R-:W-:Y:S01]  /*6a50*/  IMAD.MOV.U32 R7, RZ, RZ, 0x0 ;  /* 0x00000000ff077424 */ /* 0x000fe200078e00ff */
[----:B------:R-:W-:-:S02]  /*6a60*/  ISETP.NE.AND.EX P0, PT, R8, RZ, PT, P0 ;  /* 0x000000ff0800720c */ /* 0x000fc40003f05300 */
[----:B------:R-:W-:Y:S02]  /*6a70*/  SEL R0, R0, R3, !P1 ;  /* 0x0000000300007207 */ /* 0x000fe40004800000 */
[----:B------:R-:W-:Y:S02]  /*6a80*/  SEL R5, R5, R4, !P1 ;  /* 0x0000000405057207 */ /* 0x000fe40004800000 */
[----:B------:R-:W-:Y:S02]  /*6a90*/  SEL R0, R0, 0xffffffff, P0 ;  /* 0xffffffff00007807 */ /* 0x000fe40000000000 */
[----:B------:R-:W-:Y:S01]  /*6aa0*/  SEL R5, R5, 0xffffffff, P0 ;  /* 0xffffffff05057807 */ /* 0x000fe20000000000 */
[----:B------:R-:W-:Y:S06]  /*6ab0*/  RET.REL.NODEC R6 `(_ZN2at6native45_GLOBAL__N__efdd3984_12_NLLLoss2d_cu_e9278b4636nll_loss2d_backward_no_reduce_kernelIN3c108BFloat16EEEvlNS_27GenericPackedTensorAccessorIlLm3ENS_16DefaultPtrTraitsElEENS5_IT_Lm3ES6_lEENS5_IS8_Lm4ES6_lEEPKS8_l) ;  /* 0xffffff9406507950 */ /* 0x000fec0003c3ffff */
        .weak           $__internal_2_$__cuda_sm20_div_u64
        .type           $__internal_2_$__cuda_sm20_div_u64,@function
        .size           $__internal_2_$__cuda_sm20_div_u64,($__internal_3_$__cuda_sm20_rem_s64 - $__internal_2_$__cuda_sm20_div_u64)
$__internal_2_$__cuda_sm20_div_u64:
[----:B------:R-:W-:Y:S01]  /*6ac0*/  MOV R5, UR4 ;  /* 0x0000000400057c02 */ /* 0x000fe20008000f00 */
[----:B------:R-:W-:-:S04]  /*6ad0*/  IMAD.MOV.U32 R4, RZ, RZ, R6 ;  /* 0x000000ffff047224 */ /* 0x000fc800078e0006 */
[----:B------:R-:W0:Y:S08]  /*6ae0*/  I2F.U64.RP R7, R4 ;  /* 0x0000000400077312 */ /* 0x000e300000309000 */
[----:B0-----:R-:W0:Y:S02]  /*6af0*/  MUFU.RCP R7, R7 ;  /* 0x0000000700077308 */ /* 0x001e240000001000 */
[----:B0-----:R-:W-:-:S06]  /*6b00*/  IADD3 R10, PT, PT, R7, 0x1ffffffe, RZ ;  /* 0x1ffffffe070a7810 */ /* 0x001fcc0007ffe0ff */
[----:B------:R-:W0:Y:S02]  /*6b10*/  F2I.U64.TRUNC R4, R10 ;  /* 0x0000000a00047311 */ /* 0x000e24000020d800 */
[----:B0-----:R-:W-:-:S04]  /*6b20*/  IMAD.WIDE.U32 R8, R4, R6, RZ ;  /* 0x0000000604087225 */ /* 0x001fc800078e00ff */
[----:B------:R-:W-:Y:S01]  /*6b30*/  IMAD R9, R4, UR4, R9 ;  /* 0x0000000404097c24 */ /* 0x000fe2000f8e0209 */
[----:B------:R-:W-:-:S03]  /*6b40*/  IADD3 R11, P0, PT, RZ, -R8, RZ ;  /* 0x80000008ff0b7210 */ /* 0x000fc60007f1e0ff */
[----:B------:R-:W-:Y:S02]  /*6b50*/  IMAD R9, R5, R6, R9 ;  /* 0x0000000605097224 */ /* 0x000fe400078e0209 */
[----:B------:R-:W-:-:S04]  /*6b60*/  IMAD.HI.U32 R8, R4, R11, RZ ;  /* 0x0000000b04087227 */ /* 0x000fc800078e00ff */
[----:B------:R-:W-:Y:S01]  /*6b70*/  IMAD.X R13, RZ, RZ, ~R9, P0 ;  /* 0x000000ffff0d7224 */ /* 0x000fe200000e0e09 */
[----:B------:R-:W-:-:S03]  /*6b80*/  MOV R9, R4 ;  /* 0x0000000400097202 */ /* 0x000fc60000000f00 */
[-C--:B------:R-:W-:Y:S02]  /*6b90*/  IMAD R15, R5, R13.reuse, RZ ;  /* 0x0000000d050f7224 */ /* 0x080fe400078e02ff */
[----:B------:R-:W-:-:S04]  /*6ba0*/  IMAD.WIDE.U32 R8, P0, R4, R13, R8 ;  /* 0x0000000d04087225 */ /* 0x000fc80007800008 */
[----:B------:R-:W-:-:S04]  /*6bb0*/  IMAD.HI.U32 R7, R5, R13, RZ ;  /* 0x0000000d05077227 */ /* 0x000fc800078e00ff */
[----:B------:R-:W-:-:S04]  /*6bc0*/  IMAD.HI.U32 R8, P1, R5, R11, R8 ;  /* 0x0000000b05087227 */ /* 0x000fc80007820008 */
[----:B------:R-:W-:Y:S01]  /*6bd0*/  IMAD.X R7, R7, 0x1, R5, P0 ;  /* 0x0000000107077824 */ /* 0x000fe200000e0605 */
[----:B------:R-:W-:-:S04]  /*6be0*/  IADD3 R9, P2, PT, R15, R8, RZ ;  /* 0x000000080f097210 */ /* 0x000fc80007f5e0ff */
[----:B------:R-:W-:Y:S01]  /*6bf0*/  IADD3.X R7, PT, PT, RZ, RZ, R7, P2, P1 ;  /* 0x000000ffff077210 */ /* 0x000fe200017e2407 */
[----:B------:R-:W-:-:S04]  /*6c00*/  IMAD.WIDE.U32 R4, R9, R6, RZ ;  /* 0x0000000609047225 */ /* 0x000fc800078e00ff */
[----:B------:R-:W-:Y:S01]  /*6c10*/  IMAD R5, R9, UR4, R5 ;  /* 0x0000000409057c24 */ /* 0x000fe2000f8e0205 */
[----:B------:R-:W-:-:S03]  /*6c20*/  IADD3 R11, P0, PT, RZ, -R4, RZ ;  /* 0x80000004ff0b7210 */ /* 0x000fc60007f1e0ff */
[----:B------:R-:W-:Y:S02]  /*6c30*/  IMAD R5, R7, R6, R5 ;  /* 0x0000000607057224 */ /* 0x000fe400078e0205 */
[----:B------:R-:W-:-:S03]  /*6c40*/  IMAD.HI.U32 R8, R9, R11, RZ ;  /* 0x0000000b09087227 */ /* 0x000fc600078e00ff */
[----:B------:R-:W-:Y:S01]  /*6c50*/  IADD3.X R4, PT, PT, RZ, ~R5, RZ, P0, !PT ;  /* 0x80000005ff047210 */ /* 0x000fe200007fe4ff */
[----:B------:R-:W-:-:S04]  /*6c60*/  HFMA2 R5, -RZ, RZ, 0, 0 ;  /* 0x00000000ff057431 */ /* 0x000fc800000001ff */
[----:B------:R-:W-:-:S04]  /*6c70*/  IMAD.WIDE.U32 R8, P0, R9, R4, R8 ;  /* 0x0000000409087225 */ /* 0x000fc80007800008 */
[C---:B------:R-:W-:Y:S02]  /*6c80*/  IMAD R10, R7.reuse, R4, RZ ;  /* 0x00000004070a7224 */ /* 0x040fe400078e02ff */
[----:B------:R-:W-:-:S04]  /*6c90*/  IMAD.HI.U32 R9, P1, R7, R11, R8 ;  /* 0x0000000b07097227 */ /* 0x000fc80007820008 */
[----:B------:R-:W-:Y:S01]  /*6ca0*/  IMAD.HI.U32 R4, R7, R4, RZ ;  /* 0x0000000407047227 */ /* 0x000fe200078e00ff */
[----:B------:R-:W-:-:S03]  /*6cb0*/  IADD3 R9, P2, PT, R10, R9, RZ ;  /* 0x000000090a097210 */ /* 0x000fc60007f5e0ff */
[----:B------:R-:W-:Y:S02]  /*6cc0*/  IMAD.X R7, R4, 0x1, R7, P0 ;  /* 0x0000000104077824 */ /* 0x000fe400000e0607 */
[----:B------:R-:W-:-:S03]  /*6cd0*/  IMAD.HI.U32 R4, R9, R2, RZ ;  /* 0x0000000209047227 */ /* 0x000fc600078e00ff */
[----:B------:R-:W-:Y:S01]  /*6ce0*/  IADD3.X R7, PT, PT, RZ, RZ, R7, P2, P1 ;  /* 0x000000ffff077210 */ /* 0x000fe200017e2407 */
[----:B------:R-:W-:-:S04]  /*6cf0*/  IMAD.WIDE.U32 R4, R9, R3, R4 ;  /* 0x0000000309047225 */ /* 0x000fc800078e0004 */
[C---:B------:R-:W-:Y:S02]  /*6d00*/  IMAD R9, R7.reuse, R3, RZ ;  /* 0x0000000307097224 */ /* 0x040fe400078e02ff */
[----:B------:R-:W-:-:S04]  /*6d10*/  IMAD.HI.U32 R4, P0, R7, R2, R4 ;  /* 0x0000000207047227 */ /* 0x000fc80007800004 */
[----:B------:R-:W-:Y:S01]  /*6d20*/  IMAD.HI.U32 R7, R7, R3, RZ ;  /* 0x0000000307077227 */ /* 0x000fe200078e00ff */
[----:B------:R-:W-:-:S03]  /*6d30*/  IADD3 R9, P1, PT, R9, R4, RZ ;  /* 0x0000000409097210 */ /* 0x000fc60007f3e0ff */
[----:B------:R-:W-:Y:S02]  /*6d40*/  IMAD.X R7, RZ, RZ, R7, P0 ;  /* 0x000000ffff077224 */ /* 0x000fe400000e0607 */
[----:B------:R-:W-:-:S03]  /*6d50*/  IMAD.WIDE.U32 R4, R9, R6, RZ ;  /* 0x0000000609047225 */ /* 0x000fc600078e00ff */
[----:B------:R-:W-:Y:S01]  /*6d60*/  IADD3.X R7, PT, PT, RZ, R7, RZ, P1, !PT ;  /* 0x00000007ff077210 */ /* 0x000fe20000ffe4ff */
[----:B------:R-:W-:Y:S01]  /*6d70*/  IMAD R5, R9, UR4, R5 ;  /* 0x0000000409057c24 */ /* 0x000fe2000f8e0205 */
[----:B------:R-:W-:-:S03]  /*6d80*/  IADD3 R11, P1, PT, -R4, R2, RZ ;  /* 0x00000002040b7210 */ /* 0x000fc60007f3e1ff */
[-C--:B------:R-:W-:Y:S01]  /*6d90*/  IMAD R2, R7, R6.reuse, R5 ;  /* 0x0000000607027224 */ /* 0x080fe200078e0205 */
[----:B------:R-:W-:-:S03]  /*6da0*/  ISETP.GE.U32.AND P0, PT, R11, R6, PT ;  /* 0x000000060b00720c */ /* 0x000fc60003f06070 */
[----:B------:R-:W-:Y:S01]  /*6db0*/  IMAD.X R8, R3, 0x1, ~R2, P1 ;  /* 0x0000000103087824 */ /* 0x000fe200008e0e02 */
[----:B------:R-:W-:Y:S02]  /*6dc0*/  IADD3 R3, P1, PT, -R6, R11, RZ ;  /* 0x0000000b06037210 */ /* 0x000fe40007f3e1ff */
[----:B------:R-:W-:Y:S02]  /*6dd0*/  IADD3 R2, P2, PT, R9, 0x1, RZ ;  /* 0x0000000109027810 */ /* 0x000fe40007f5e0ff */
[C---:B------:R-:W-:Y:S02]  /*6de0*/  ISETP.GE.U32.AND.EX P0, PT, R8.reuse, UR4, PT, P0 ;  /* 0x0000000408007c0c */ /* 0x040fe4000bf06100 */
[----:B------:R-:W-:Y:S02]  /*6df0*/  IADD3.X R5, PT, PT, R8, ~UR4, RZ, P1, !PT ;  /* 0x8000000408057c10 */ /* 0x000fe40008ffe4ff */
[----:B------:R-:W-:Y:S02]  /*6e00*/  IADD3.X R4, PT, PT, RZ, R7, RZ, P2, !PT ;  /* 0x00000007ff047210 */ /* 0x000fe400017fe4ff */
[----:B------:R-:W-:-:S02]  /*6e10*/  SEL R3, R3, R11, P0 ;  /* 0x0000000b03037207 */ /* 0x000fc40000000000 */
[----:B------:R-:W-:Y:S02]  /*6e20*/  SEL R9, R2, R9, P0 ;  /* 0x0000000902097207 */ /* 0x000fe40000000000 */
[----:B------:R-:W-:Y:S02]  /*6e30*/  SEL R5, R5, R8, P0 ;  /* 0x0000000805057207 */ /* 0x000fe40000000000 */
[----:B------:R-:W-:Y:S02]  /*6e40*/  SEL R2, R4, R7, P0 ;  /* 0x0000000704027207 */ /* 0x000fe40000000000 */
[----:B------:R-:W-:Y:S01]  /*6e50*/  ISETP.GE.U32.AND P0, PT, R3, R6, PT ;  /* 0x000000060300720c */ /* 0x000fe20003f06070 */
[----:B------:R-:W-:Y:S01]  /*6e60*/  IMAD.MOV.U32 R3, RZ, RZ, 0x0 ;  /* 0x00000000ff037424 */ /* 0x000fe200078e00ff */
[----:B------:R-:W-:Y:S02]  /*6e70*/  IADD3 R4, P2, PT, R9, 0x1, RZ ;  /* 0x0000000109047810 */ /* 0x000fe40007f5e0ff */
[----:B------:R-:W-:-:S02]  /*6e80*/  ISETP.GE.U32.AND.EX P0, PT, R5, UR4, PT, P0 ;  /* 0x0000000405007c0c */ /* 0x000fc4000bf06100 */
[----:B------:R-:W-:Y:S01]  /*6e90*/  ISETP.NE.U32.AND P1, PT, R6, RZ, PT ;  /* 0x000000ff0600720c */ /* 0x000fe20003f25070 */
[----:B------:R-:W-:Y:S01]  /*6ea0*/  IMAD.X R5, RZ, RZ, R2, P2 ;  /* 0x000000ffff057224 */ /* 0x000fe200010e0602 */
[----:B------:R-:W-:Y:S02]  /*6eb0*/  SEL R4, R4, R9, P0 ;  /* 0x0000000904047207 */ /* 0x000fe40000000000 */
[----:B------:R-:W-:Y:S02]  /*6ec0*/  ISETP.NE.AND.EX P1, PT, RZ, UR4, PT, P1 ;  /* 0x00000004ff007c0c */ /* 0x000fe4000bf25310 */
[----:B------:R-:W-:Y:S02]  /*6ed0*/  SEL R5, R5, R2, P0 ;  /* 0x0000000205057207 */ /* 0x000fe40000000000 */
[----:B------:R-:W-:Y:S02]  /*6ee0*/  MOV R2, R0 ;  /* 0x0000000000027202 */ /* 0x000fe40000000f00 */
[----:B------:R-:W-:-:S02]  /*6ef0*/  SEL R4, R4, 0xffffffff, P1 ;  /* 0xffffffff04047807 */ /* 0x000fc40000800000 */
[----:B------:R-:W-:Y:S01]  /*6f00*/  SEL R5, R5, 0xffffffff, P1 ;  /* 0xffffffff05057807 */ /* 0x000fe20000800000 */
[----:B------:R-:W-:Y:S06]  /*6f10*/  RET.REL.NODEC R2 `(_ZN2at6native45_GLOBAL__N__efdd3984_12_NLLLoss2d_cu_e9278b4636nll_loss2d_backward_no_reduce_kernelIN3c108BFloat16EEEvlNS_27GenericPackedTensorAccessorIlLm3ENS_16DefaultPtrTraitsElEENS5_IT_Lm3ES6_lEENS5_IS8_Lm4ES6_lEEPKS8_l) ;  /* 0xffffff9002387950 */ /* 0x000fec0003c3ffff */
        .weak           $__internal_3_$__cuda_sm20_rem_s64
        .type           $__internal_3_$__cuda_sm20_rem_s64,@function
        .size           $__internal_3_$__cuda_sm20_rem_s64,(.L_x_1138 - $__internal_3_$__cuda_sm20_rem_s64)
$__internal_3_$__cuda_sm20_rem_s64:
[-C--:B------:R-:W-:Y:S02]  /*6f20*/  IADD3 R14, P1, PT, RZ, -R7.reuse, RZ ;  /* 0x80000007ff0e7210 */ /* 0x080fe40007f3e0ff */
[----:B------:R-:W-:Y:S02]  /*6f30*/  ISETP.GE.AND P0, PT, R6, RZ, PT ;  /* 0x000000ff0600720c */ /* 0x000fe40003f06270 */
[-C--:B------:R-:W-:Y:S02]  /*6f40*/  IADD3.X R0, PT, PT, RZ, ~R6.reuse, RZ, P1, !PT ;  /* 0x80000006ff007210 */ /* 0x080fe40000ffe4ff */
[----:B------:R-:W-:Y:S02]  /*6f50*/  SEL R14, R14, R7, !P0 ;  /* 0x000000070e0e7207 */ /* 0x000fe40004000000 */
[----:B------:R-:W-:-:S04]  /*6f60*/  SEL R15, R0, R6, !P0 ;  /* 0x00000006000f7207 */ /* 0x000fc80004000000 */
        /* <DEDUP_REMOVED lines=18> */
[----:B------:R-:W-:-:S03]  /*7090*/  IMAD.WIDE.U32 R32, R31, R14, RZ ;  /* 0x0000000e1f207225 */ /* 0x000fc600078e00ff */
[----:B------:R-:W-:Y:S01]  /*70a0*/  IADD3.X R11, PT, PT, RZ, RZ, R3, P2, P1 ;  /* 0x000000ffff0b7210 */ /* 0x000fe200017e2403 */
[----:B------:R-:W-:Y:S01]  /*70b0*/  IMAD R3, R31, R15, R33 ;  /* 0x0000000f1f037224 */ /* 0x000fe200078e0221 */
[----:B------:R-:W-:Y:S02]  /*70c0*/  IADD3 R10, P0, PT, RZ, -R32, RZ ;  /* 0x80000020ff0a7210 */ /* 0x000fe40007f1e0ff */
[----:B------:R-:W-:Y:S01]  /*70d0*/  ISETP.GE.AND P1, PT, R8, RZ, PT ;  /* 0x000000ff0800720c */ /* 0x000fe20003f26270 */
[----:B------:R-:W-:Y:S02]  /*70e0*/  IMAD R3, R11, R14, R3 ;  /* 0x0000000e0b037224 */ /* 0x000fe400078e0203 */
[----:B------:R-:W-:Y:S01]  /*70f0*/  IMAD.HI.U32 R30, R31, R10, RZ ;  /* 0x0000000a1f1e7227 */ /* 0x000fe200078e00ff */
[----:B------:R-:W-:-:S03]  /*7100*/  SEL R4, R4, R9, !P1 ;  /* 0x0000000904047207 */ /* 0x000fc60004800000 */
        /* <DEDUP_REMOVED lines=28> */
[----:B------:R-:W-:Y:S02]  /*72d0*/  SEL R8, R8, R4, P0 ;  /* 0x0000000408087207 */ /* 0x000fe40000000000 */
[----:B------:R-:W-:Y:S02]  /*72e0*/  SEL R3, R3, R0, P0 ;  /* 0x0000000003037207 */ /* 0x000fe40000000000 */
[CC--:B------:R-:W-:Y:S02]  /*72f0*/  ISETP.GE.U32.AND P0, PT, R8.reuse, R14.reuse, PT ;  /* 0x0000000e0800720c */ /* 0x0c0fe40003f06070 */
[----:B------:R-:W-:-:S02]  /*7300*/  IADD3 R0, P2, PT, R8, -R14, RZ ;  /* 0x8000000e08007210 */ /* 0x000fc40007f5e0ff */
[----:B------:R-:W-:-:S03]  /*7310*/  ISETP.GE.U32.AND.EX P0, PT, R3, R15, PT, P0 ;  /* 0x0000000f0300720c */ /* 0x000fc60003f06100 */
[----:B------:R-:W-:Y:S01]  /*7320*/  IMAD.X R14, R3, 0x1, ~R15, P2 ;  /* 0x00000001030e7824 */ /* 0x000fe200010e0e0f */
[----:B------:R-:W-:-:S04]  /*7330*/  SEL R0, R0, R8, P0 ;  /* 0x0000000800007207 */ /* 0x000fc80000000000 */
[----:B------:R-:W-:Y:S02]  /*7340*/  SEL R14, R14, R3, P0 ;  /* 0x000000030e0e7207 */ /* 0x000fe40000000000 */
[----:B------:R-:W-:Y:S02]  /*7350*/  IADD3 R3, P2, PT, RZ, -R0, RZ ;  /* 0x80000000ff037210 */ /* 0x000fe40007f5e0ff */
[----:B------:R-:W-:Y:S02]  /*7360*/  ISETP.NE.U32.AND P0, PT, R7, RZ, PT ;  /* 0x000000ff0700720c */ /* 0x000fe40003f05070 */
[----:B------:R-:W-:Y:S02]  /*7370*/  IADD3.X R4, PT, PT, RZ, ~R14, RZ, P2, !PT ;  /* 0x8000000eff047210 */ /* 0x000fe400017fe4ff */
[----:B------:R-:W-:Y:S01]  /*7380*/  ISETP.NE.AND.EX P0, PT, R6, RZ, PT, P0 ;  /* 0x000000ff0600720c */ /* 0x000fe20003f05300 */
[----:B------:R-:W-:Y:S01]  /*7390*/  IMAD.MOV.U32 R6, RZ, RZ, R5 ;  /* 0x000000ffff067224 */ /* 0x000fe200078e0005 */
[----:B------:R-:W-:-:S02]  /*73a0*/  MOV R7, 0x0 ;  /* 0x0000000000077802 */ /* 0x000fc40000000f00 */
[----:B------:R-:W-:Y:S02]  /*73b0*/  SEL R3, R3, R0, !P1 ;  /* 0x0000000003037207 */ /* 0x000fe40004800000 */
[----:B------:R-:W-:Y:S02]  /*73c0*/  SEL R4, R4, R14, !P1 ;  /* 0x0000000e04047207 */ /* 0x000fe40004800000 */
[----:B------:R-:W-:Y:S02]  /*73d0*/  SEL R3, R3, 0xffffffff, P0 ;  /* 0xffffffff03037807 */ /* 0x000fe40000000000 */
[----:B------:R-:W-:Y:S01]  /*73e0*/  SEL R4, R4, 0xffffffff, P0 ;  /* 0xffffffff04047807 */ /* 0x000fe20000000000 */
[----:B------:R-:W-:Y:S06]  /*73f0*/  RET.REL.NODEC R6 `(_ZN2at6native45_GLOBAL__N__efdd3984_12_NLLLoss2d_cu_e9278b4636nll_loss2d_backward_no_reduce_kernelIN3c108BFloat16EEEvlNS_27GenericPackedTensorAccessorIlLm3ENS_16DefaultPtrTraitsElEENS5_IT_Lm3ES6_lEENS5_IS8_Lm4ES6_lEEPKS8_l) ;  /* 0xffffff8c06007950 */ /* 0x000fec0003c3ffff */
.L_x_186:
        /* <DEDUP_REMOVED lines=16> */
.L_x_1138:


//--------------------- .text._ZN2at6native45_GLOBAL__N__efdd3984_12_NLLLoss2d_cu_e9278b4636nll_loss2d_backward_no_reduce_kernelIN3c104HalfEEEvlNS_27GenericPackedTensorAccessorIlLm3ENS_16DefaultPtrTraitsElEENS5_IT_Lm3ES6_lEENS5_IS8_Lm4ES6_lEEPKS8_l --------------------------
	.section	.text._ZN2at6native45_GLOBAL__N__efdd3984_12_NLLLoss2d_cu_e9278b4636nll_loss2d_backward_no_reduce_kernelIN3c104HalfEEEvlNS_27GenericPackedTensorAccessorIlLm3ENS_16DefaultPtrTraitsElEENS5_IT_Lm3ES6_lEENS5_IS8_Lm4ES6_lEEPKS8_l,"ax",@progbits
	.align	128
.text._ZN2at6native45_GLOBAL__N__efdd3984_12_NLLLoss2d_cu_e9278b4636nll_loss2d_backward_no_reduce_kernelIN3c104HalfEEEvlNS_27GenericPackedTensorAccessorIlLm3ENS_16DefaultPtrTraitsElEENS5_IT_Lm3ES6_lEENS5_IS8_Lm4ES6_lEEPKS8_l:
        .type           _ZN2at6native45_GLOBAL__N__efdd3984_12_NLLLoss2d_cu_e9278b4636nll_loss2d_backward_no_reduce_kernelIN3c104HalfEEEvlNS_27GenericPackedTensorAccessorIlLm3ENS_16DefaultPtrTraitsElEENS5_IT_Lm3ES6_lEENS5_IS8_Lm4ES6_lEEPKS8_l,@function
        .size           _ZN2at6native45_GLOBAL__N__efdd3984_12_NLLLoss2d_cu_e9278b4636nll_loss2d_backward_no_reduce_kernelIN3c104HalfEEEvlNS_27GenericPackedTensorAccessorIlLm3ENS_16DefaultPtrTraitsElEENS5_IT_Lm3ES6_lEENS5_IS8_Lm4ES6_lEEPKS8_l,(.L_x_1142 - _ZN2at6native45_GLOBAL__N__efdd3984_12_NLLLoss2d_cu_e9278b4636nll_loss2d_backward_no_reduce_kernelIN3c104HalfEEEvlNS_27GenericPackedTensorAccessorIlLm3ENS_16DefaultPtrTraitsElEENS5_IT_Lm3ES6_lEENS5_IS8_Lm4ES6_lEEPKS8_l)
        .other          _ZN2at6native45_GLOBAL__N__efdd3984_12_NLLLoss2d_cu_e9278b4636nll_loss2d_backward_no_reduce_kernelIN3c104HalfEEEvlNS_27GenericPackedTensorAccessorIlLm3ENS_16DefaultPtrTraitsElEENS5_IT_Lm3ES6_lEENS5_IS8_Lm4ES6_lEEPKS8_l,@"STO_CUDA_ENTRY STV_DEFAULT"
_ZN2at6native45_GLOBAL__N__efdd3984_12_NLLLoss2d_cu_e9278b4636nll_loss2d_backward_no_reduce_kernelIN3c104HalfEEEvlNS_27GenericPackedTensorAccessorIlLm3ENS_16DefaultPtrTraitsElEENS5_IT_Lm3ES6_lEENS5_IS8_Lm4ES6_lEEPKS8_l:
        /* <DEDUP_REMOVED lines=58> */
.L_x_189:
[----:B------:R-:W-:Y:S01]  /*03a0*/  IMAD.MOV.U32 R2, RZ, RZ, R6 ;  /* 0x000000ffff027224 */ /* 0x000fe200078e0006 */
[----:B------:R-:W-:Y:S01]  /*03b0*/  MOV R0, 0x3e0 ;  /* 0x000003e000007802 */ /* 0x000fe20000000f00 */
[----:B------:R-:W-:-:S07]  /*03c0*/  IMAD.MOV.U32 R6, RZ, RZ, R23 ;  /* 0x000000ffff067224 */ /* 0x000fce00078e0017 */
[----:B------:R-:W-:Y:S05]  /*03d0*/  CALL.REL.NOINC `($__internal_5_$__cuda_sm20_div_u64) ;  /* 0x0000006400947944 */ /* 0x000fea0003c00000 */
[----:B------:R-:W-:Y:S01]  /*03e0*/  MOV R2, R4 ;  /* 0x0000000400027202 */ /* 0x000fe20000000f00 */
[----:B------:R-:W-:-:S07]  /*03f0*/  IMAD.MOV.U32 R3, RZ, RZ, R5 ;  /* 0x000000ffff037224 */ /* 0x000fce00078e0005 */
.L_x_190:
[----:B------:R-:W-:Y:S05]  /*0400*/  BSYNC.RECONVERGENT B0 ;  /* 0x0000000000007941 */ /* 0x000fea0003800200 */
.L_x_188:
        /* <DEDUP_REMOVED lines=46> */
.L_x_194:
[----:B------:R-:W1:Y:S01]  /*06f0*/  LDCU.64 UR4, c[0x0][0x390] ;  /* 0x00007200ff0477ac */ /* 0x000e620008000a00 */
[----:B------:R-:W-:Y:S01]  /*0700*/  IMAD.MOV.U32 R11, RZ, RZ, R26 ;  /* 0x000000ffff0b7224 */ /* 0x000fe200078e001a */
[----:B------:R-:W-:Y:S01]  /*0710*/  MOV R7, 0x760 ;  /* 0x0000076000077802 */ /* 0x000fe20000000f00 */
[----:B------:R-:W-:Y:S02]  /*0720*/  IMAD.MOV.U32 R10, RZ, RZ, R21 ;  /* 0x000000ffff0a7224 */ /* 0x000fe400078e0015 */
[----:B-1----:R-:W-:Y:S01]  /*0730*/  IMAD.U32 R9, RZ, RZ, UR4 ;  /* 0x00000004ff097e24 */ /* 0x002fe2000f8e00ff */
[----:B------:R-:W-:-:S07]  /*0740*/  MOV R8, UR5 ;  /* 0x0000000500087c02 */ /* 0x000fce0008000f00 */
[----:B0-234-:R-:W-:Y:S05]  /*0750*/  CALL.REL.NOINC `($__internal_4_$__cuda_sm20_div_s64) ;  /* 0x0000005c00647944 */ /* 0x01dfea0003c00000 */
        /* <DEDUP_REMOVED lines=9> */
.L_x_195:
[----:B0-234-:R-:W-:Y:S05]  /*07f0*/  BSYNC.RECONVERGENT B0 ;  /* 0x0000000000007941 */ /* 0x01dfea0003800200 */
.L_x_193:
        /* <DEDUP_REMOVED lines=25> */
.L_x_197:
[----:B------:R-:W0:Y:S01]  /*0990*/  LDCU.64 UR4, c[0x0][0x398] ;  /* 0x00007300ff0477ac */ /* 0x000e220008000a00 */
[----:B------:R-:W-:Y:S01]  /*09a0*/  IMAD.MOV.U32 R8, RZ, RZ, R5 ;  /* 0x000000ffff087224 */ /* 0x000fe200078e0005 */
[----:B------:R-:W-:Y:S01]  /*09b0*/  MOV R5, 0xa00 ;  /* 0x00000a0000057802 */ /* 0x000fe20000000f00 */
[----:B------:R-:W-:Y:S01]  /*09c0*/  IMAD.MOV.U32 R9, RZ, RZ, R4 ;  /* 0x000000ffff097224 */ /* 0x000fe200078e0004 */
[----:B0-----:R-:W-:Y:S01]  /*09d0*/  MOV R7, UR4 ;  /* 0x0000000400077c02 */ /* 0x001fe20008000f00 */
[----:B------:R-:W-:-:S07]  /*09e0*/  IMAD.U32 R6, RZ, RZ, UR5 ;  /* 0x00000005ff067e24 */ /* 0x000fce000f8e00ff */
[----:B------:R-:W-:Y:S05]  /*09f0*/  CALL.REL.NOINC `($__internal_6_$__cuda_sm20_rem_s64) ;  /* 0x0000006400247944 */ /* 0x000fea0003c00000 */
[----:B------:R-:W-:Y:S01]  /*0a00*/  IMAD.MOV.U32 R28, RZ, RZ, R3 ;  /* 0x000000ffff1c7224 */ /* 0x000fe200078e0003 */
[----:B------:R-:W-:-:S07]  /*0a10*/  MOV R29, R4 ;  /* 0x00000004001d7202 */ /* 0x000fce0000000f00 */
.L_x_198:
[----:B------:R-:W-:Y:S05]  /*0a20*/  BSYNC.RECONVERGENT B0 ;  /* 0x0000000000007941 */ /* 0x000fea0003800200 */
.L_x_196:
        /* <DEDUP_REMOVED lines=25> */
.L_x_200:
        /* <DEDUP_REMOVED lines=8> */
[----:B------:R-:W-:Y:S05]  /*0c40*/  CALL.REL.NOINC `($__internal_4_$__cuda_sm20_div_s64) ;  /* 0x0000005800287944 */ /* 0x000fea0003c00000 */
[----:B------:R-:W-:-:S07]  /*0c50*/  MOV R4, R0 ;  /* 0x0000000000047202 */ /* 0x000fce0000000f00 */
.L_x_201:
[----:B------:R-:W-:Y:S05]  /*0c60*/  BSYNC.RECONVERGENT B0 ;  /* 0x0000000000007941 */ /* 0x000fea0003800200 */
.L_x_199:
        /* <DEDUP_REMOVED lines=25> */
.L_x_203:
[----:B------:R-:W0:Y:S01]  /*0e00*/  LDCU.64 UR4, c[0x0][0x3a0] ;  /* 0x00007400ff0477ac */ /* 0x000e220008000a00 */
[----:B------:R-:W-:Y:S01]  /*0e10*/  MOV R8, R5 ;  /* 0x0000000500087202 */ /* 0x000fe20000000f00 */
[----:B------:R-:W-:Y:S01]  /*0e20*/  IMAD.MOV.U32 R9, RZ, RZ, R4 ;  /* 0x000000ffff097224 */ /* 0x000fe200078e0004 */
[----:B------:R-:W-:Y:S01]  /*0e30*/  MOV R5, 0xe70 ;  /* 0x00000e7000057802 */ /* 0x000fe20000000f00 */
[----:B0-----:R-:W-:Y:S02]  /*0e40*/  IMAD.U32 R7, RZ, RZ, UR4 ;  /* 0x00000004ff077e24 */ /* 0x001fe4000f8e00ff */
[----:B------:R-:W-:-:S07]  /*0e50*/  IMAD.U32 R6, RZ, RZ, UR5 ;  /* 0x00000005ff067e24 */ /* 0x000fce000f8e00ff */
[----:B------:R-:W-:Y:S05]  /*0e60*/  CALL.REL.NOINC `($__internal_6_$__cuda_sm20_rem_s64) ;  /* 0x0000006000087944 */ /* 0x000fea0003c00000 */
[----:B------:R-:W-:Y:S01]  /*0e70*/  MOV R32, R3 ;  /* 0x0000000300207202 */ /* 0x000fe20000000f00 */
[----:B------:R-:W-:-:S07]  /*0e80*/  IMAD.MOV.U32 R33, RZ, RZ, R4 ;  /* 0x000000ffff217224 */ /* 0x000fce00078e0004 */
.L_x_204:
[----:B------:R-:W-:Y:S05]  /*0e90*/  BSYNC.RECONVERGENT B0 ;  /* 0x0000000000007941 */ /* 0x000fea0003800200 */
.L_x_202:
        /* <DEDUP_REMOVED lines=48> */
.L_x_206:
[----:B------:R-:W-:Y:S05]  /*11a0*/  BSYNC.RECONVERGENT B7 ;  /* 0x0000000000077941 */ /* 0x000fea0003800200 */
.L_x_205:
        /* <DEDUP_REMOVED lines=41> */
[----:B--2---:R-:W-:-:S05]  /*1440*/  HADD2.F32 R0, -RZ, R0.H0_H0 ;  /* 0x20000000ff007230 */ /* 0x004fca0000004100 */
[----:B------:R-:W-:-:S05]  /*1450*/  FADD.FTZ R0, -R0, -RZ ;  /* 0x800000ff00007221 */ /* 0x000fca0000010100 */
[----:B------:R-:W-:-:S05]  /*1460*/  F2FP.F16.F32.PACK_AB R0, RZ, R0 ;  /* 0x00000000ff00723e */ /* 0x000fca00000000ff */
[----:B------:R1:W-:Y:S02]  /*1470*/  STG.E.U16 desc[UR16][R4.64], R0 ;  /* 0x0000000004007986 */ /* 0x0003e4000c101510 */
.L_x_192:
[----:B0-234-:R-:W-:Y:S05]  /*1480*/  BSYNC.RECONVERGENT B6 ;  /* 0x0000000000067941 */ /* 0x01dfea0003800200 */
.L_x_191:
[----:B------:R-:W-:-:S04]  /*1490*/  ISETP.NE.U32.AND P0, PT, R18, RZ, PT ;  /* 0x000000ff1200720c */ /* 0x000fc80003f05070 */
[----:B------:R-:W-:-:S13]  /*14a0*/  ISETP.NE.AND.EX P0, PT, R17, RZ, PT, P0 ;  /* 0x000000ff1100720c */ /* 0x000fda0003f05300 */
[----:B------:R-:W-:Y:S05]  /*14b0*/  @!P0 EXIT ;  /* 0x000000000000894d */ /* 0x000fea0003800000 */
[----:B------:R-:W-:Y:S01]  /*14c0*/  BSSY.RECONVERGENT B6, `(.L_x_207) ;  /* 0x00001de000067945 */ /* 0x000fe20003800200 */
.L_x_240:
        /* <DEDUP_REMOVED lines=10> */
[----:B0-----:R-:W-:Y:S01]  /*1570*/  VIADD R2, R5, 0xffffffe ;  /* 0x0ffffffe05027836 */ /* 0x001fe20000000000 */
[----:B------:R-:W-:-:S05]  /*1580*/  MOV R5, RZ ;  /* 0x000000ff00057202 */ /* 0x000fca0000000f00 */
        /* <DEDUP_REMOVED lines=9> */
[----:B------:R-:W-:Y:S01]  /*1620*/  @P0 VIADD R0, R0, -UR4 ;  /* 0x8000000400000c36 */ /* 0x000fe20008000000 */
[----:B------:R-:W-:-:S04]  /*1630*/  @P0 IADD3 R4, PT, PT, R4, 0x1, RZ ;  /* 0x0000000104040810 */ /* 0x000fc80007ffe0ff */
[----:B------:R-:W-:-:S13]  /*1640*/  ISETP.GE.U32.AND P1, PT, R0, UR4, PT ;  /* 0x0000000400007c0c */ /* 0x000fda000bf26070 */
[----:B------:R-:W-:Y:S01]  /*1650*/  @P1 VIADD R4, R4, 0x1 ;  /* 0x0000000104041836 */ /* 0x000fe20000000000 */
[----:B------:R-:W-:-:S05]  /*1660*/  @!P2 LOP3.LUT R4, RZ, UR4, RZ, 0x33, !PT ;  /* 0x00000004ff04ac12 */ /* 0x000fca000f8e33ff */
[----:B------:R-:W-:-:S04]  /*1670*/  IMAD.MOV R3, RZ, RZ, -R4 ;  /* 0x000000ffff037224 */ /* 0x000fc800078e0a04 */
[----:B------:R-:W-:Y:S01]  /*1680*/  IMAD R16, R3, UR4, R26 ;  /* 0x0000000403107c24 */ /* 0x000fe2000f8e021a */
[----:B------:R-:W-:Y:S06]  /*1690*/  BRA `(.L_x_210) ;  /* 0x00000000003c7947 */ /* 0x000fec0003800000 */
.L_x_209:
[----:B------:R-:W0:Y:S01]  /*16a0*/  LDCU.64 UR4, c[0x0][0x390] ;  /* 0x00007200ff0477ac */ /* 0x000e220008000a00 */
[----:B------:R-:W-:Y:S01]  /*16b0*/  IMAD.MOV.U32 R11, RZ, RZ, R26 ;  /* 0x000000ffff0b7224 */ /* 0x000fe200078e001a */
[----:B------:R-:W-:Y:S01]  /*16c0*/  MOV R7, 0x1710 ;  /* 0x0000171000077802 */ /* 0x000fe20000000f00 */
[----:B------:R-:W-:Y:S02]  /*16d0*/  IMAD.MOV.U32 R10, RZ, RZ, R13 ;  /* 0x000000ffff0a7224 */ /* 0x000fe400078e000d */
[----:B0-----:R-:W-:Y:S01]  /*16e0*/  IMAD.U32 R9, RZ, RZ, UR4 ;  /* 0x00000004ff097e24 */ /* 0x001fe2000f8e00ff */
[----:B------:R-:W-:-:S07]  /*16f0*/  MOV R8, UR5 ;  /* 0x0000000500087c02 */ /* 0x000fce0008000f00 */
[----:B------:R-:W-:Y:S05]  /*1700*/  CALL.REL.NOINC `($__internal_4_$__cuda_sm20_div_s64) ;  /* 0x0000004c00787944 */ /* 0x000fea0003c00000 */
[----:B------:R-:W-:Y:S01]  /*1710*/  IADD3 R3, P0, PT, RZ, -R0, RZ ;  /* 0x80000000ff037210 */ /* 0x000fe20007f1e0ff */
[----:B------:R-:W-:Y:S01]  /*1720*/  IMAD.MOV.U32 R4, RZ, RZ, R0 ;  /* 0x000000ffff047224 */ /* 0x000fe200078e0000 */
[----:B------:R-:W-:-:S03]  /*1730*/  MOV R12, R26 ;  /* 0x0000001a000c7202 */ /* 0x000fc60000000f00 */
[----:B------:R-:W-:Y:S02]  /*1740*/  IMAD.X R2, RZ, RZ, ~R5, P0 ;  /* 0x000000ffff027224 */ /* 0x000fe400000e0e05 */
[----:B------:R-:W-:-:S04]  /*1750*/  IMAD.WIDE.U32 R16, R3, UR38, R12 ;  /* 0x0000002603107c25 */ /* 0x000fc8000f8e000c */
[----:B------:R-:W-:-:S04]  /*1760*/  IMAD R2, R2, UR38, RZ ;  /* 0x0000002602027c24 */ /* 0x000fc8000f8e02ff */
[----:B------:R-:W-:-:S04]  /*1770*/  IMAD R3, R3, UR39, R2 ;  /* 0x0000002703037c24 */ /* 0x000fc8000f8e0202 */
[----:B------:R-:W-:-:S07]  /*1780*/  IMAD.IADD R2, R3, 0x1, R17 ;  /* 0x0000000103027824 */ /* 0x000fce00078e0211 */
.L_x_210:
[----:B------:R-:W-:Y:S05]  /*1790*/  BSYNC.RECONVERGENT B0 ;  /* 0x0000000000007941 */ /* 0x000fea0003800200 */
.L_x_208:
        /* <DEDUP_REMOVED lines=22> */
[----:B------:R-:W-:Y:S02]  /*1900*/  @P0 IADD3 R18, PT, PT, R18, -UR4, RZ ;  /* 0x8000000412120c10 */ /* 0x000fe4000fffe0ff */
[----:B------:R-:W-:Y:S01]  /*1910*/  @!P1 LOP3.LUT R18, RZ, UR4, RZ, 0x33, !PT ;  /* 0x00000004ff129c12 */ /* 0x000fe2000f8e33ff */
[----:B------:R-:W-:Y:S06]  /*1920*/  BRA `(.L_x_213) ;  /* 0x0000000000247947 */ /* 0x000fec0003800000 */
.L_x_212:
[----:B------:R-:W0:Y:S01]  /*1930*/  LDCU.64 UR4, c[0x0][0x398] ;  /* 0x00007300ff0477ac */ /* 0x000e220008000a00 */
[----:B------:R-:W-:Y:S01]  /*1940*/  IMAD.MOV.U32 R8, RZ, RZ, R5 ;  /* 0x000000ffff087224 */ /* 0x000fe200078e0005 */
[----:B------:R-:W-:Y:S02]  /*1950*/  MOV R9, R4 ;  /* 0x0000000400097202 */ /* 0x000fe40000000f00 */
[----:B------:R-:W-:Y:S02]  /*1960*/  MOV R5, 0x19a0 ;  /* 0x000019a000057802 */ /* 0x000fe40000000f00 */
[----:B0-----:R-:W-:Y:S01]  /*1970*/  MOV R7, UR4 ;  /* 0x0000000400077c02 */ /* 0x001fe20008000f00 */
[----:B------:R-:W-:-:S07]  /*1980*/  IMAD.U32 R6, RZ, RZ, UR5 ;  /* 0x00000005ff067e24 */ /* 0x000fce000f8e00ff */
[----:B------:R-:W-:Y:S05]  /*1990*/  CALL.REL.NOINC `($__internal_6_$__cuda_sm20_rem_s64) ;  /* 0x00000054003c7944 */ /* 0x000fea0003c00000 */
[----:B------:R-:W-:Y:S01]  /*19a0*/  MOV R18, R3 ;  /* 0x0000000300127202 */ /* 0x000fe20000000f00 */
[----:B------:R-:W-:-:S07]  /*19b0*/  IMAD.MOV.U32 R19, RZ, RZ, R4 ;  /* 0x000000ffff137224 */ /* 0x000fce00078e0004 */
.L_x_213:
[----:B------:R-:W-:Y:S05]  /*19c0*/  BSYNC.RECONVERGENT B0 ;  /* 0x0000000000007941 */ /* 0x000fea0003800200 */
.L_x_211:
[----:B------:R-:W-:Y:S01]  /*19d0*/  R2UR UR4, R25 ;  /* 0x00000000190472ca */ /* 0x000fe200000e0000 */
[----:B------:R-:W-:-:S12]  /*19e0*/  BSSY.RECONVERGENT B0, `(.L_x_214) ;  /* 0x0000022000007945 */ /* 0x000fd80003800200 */
[----:B------:R-:W-:-:S04]  /*19f0*/  LOP3.LUT R0, R13, UR4, RZ, 0xfc, !PT ;  /* 0x000000040d007c12 */ /* 0x000fc8000f8efcff */
[----:B------:R-:W-:-:S13]  /*1a00*/  ISETP.NE.U32.AND P0, PT, R0, RZ, PT ;  /* 0x000000ff0000720c */ /* 0x000fda0003f05070 */
[----:B------:R-:W-:Y:S05]  /*1a10*/  @P0 BRA `(.L_x_215) ;  /* 0x0000000000500947 */ /* 0x000fea0003800000 */
[----:B------:R-:W0:Y:S01]  /*1a20*/  I2F.U32.RP R6, UR36 ;  /* 0x0000002400067d06 */ /* 0x000e220008209000 */
[----:B------:R-:W-:Y:S01]  /*1a30*/  HFMA2 R4, -RZ, RZ, 0, 0 ;  /* 0x00000000ff047431 */ /* 0x000fe200000001ff */
[----:B------:R-:W-:-:S06]  /*1a40*/  ISETP.NE.U32.AND P2, PT, RZ, UR36, PT ;  /* 0x00000024ff007c0c */ /* 0x000fcc000bf45070 */
[----:B0-----:R-:W0:Y:S02]  /*1a50*/  MUFU.RCP R6, R6 ;  /* 0x0000000600067308 */ /* 0x001e240000001000 */
[----:B0-----:R-:W-:-:S06]  /*1a60*/  IADD3 R5, PT, PT, R6, 0xffffffe, RZ ;  /* 0x0ffffffe06057810 */ /* 0x001fcc0007ffe0ff */
[----:B------:R-:W0:Y:S02]  /*1a70*/  F2I.FTZ.U32.TRUNC.NTZ R5, R5 ;  /* 0x0000000500057305 */ /* 0x000e24000021f000 */
[----:B0-----:R-:W-:-:S04]  /*1a80*/  IMAD.MOV R3, RZ, RZ, -R5 ;  /* 0x000000ffff037224 */ /* 0x001fc800078e0a05 */
[----:B------:R-:W-:-:S04]  /*1a90*/  IMAD R3, R3, UR36, RZ ;  /* 0x0000002403037c24 */ /* 0x000fc8000f8e02ff */
[----:B------:R-:W-:-:S04]  /*1aa0*/  IMAD.HI.U32 R3, R5, R3, R4 ;  /* 0x0000000305037227 */ /* 0x000fc800078e0004 */
[----:B------:R-:W-:Y:S02]  /*1ab0*/  IMAD.MOV.U32 R5, RZ, RZ, RZ ;  /* 0x000000ffff057224 */ /* 0x000fe400078e00ff */
        /* <DEDUP_REMOVED lines=8> */
[----:B------:R-:W-:Y:S01]  /*1b40*/  @!P2 LOP3.LUT R4, RZ, UR36, RZ, 0x33, !PT ;  /* 0x00000024ff04ac12 */ /* 0x000fe2000f8e33ff */
[----:B------:R-:W-:Y:S06]  /*1b50*/  BRA `(.L_x_216) ;  /* 0x0000000000287947 */ /* 0x000fec0003800000 */
.L_x_215:
[----:B------:R-:W-:Y:S01]  /*1b60*/  R2UR UR4, R25 ;  /* 0x00000000190472ca */ /* 0x000fe200000e0000 */
[----:B------:R-:W-:Y:S01]  /*1b70*/  IMAD.U32 R5, RZ, RZ, UR37 ;  /* 0x00000025ff057e24 */ /* 0x000fe2000f8e00ff */
[----:B------:R-:W-:Y:S01]  /*1b80*/  MOV R4, UR36 ;  /* 0x0000002400047c02 */ /* 0x000fe20008000f00 */
[----:B------:R-:W-:Y:S01]  /*1b90*/  IMAD.MOV.U32 R11, RZ, RZ, R26 ;  /* 0x000000ffff0b7224 */ /* 0x000fe200078e001a */
[----:B------:R-:W-:Y:S02]  /*1ba0*/  MOV R10, R13 ;  /* 0x0000000d000a7202 */ /* 0x000fe40000000f00 */
[----:B------:R-:W-:Y:S02]  /*1bb0*/  MOV R9, R4 ;  /* 0x0000000400097202 */ /* 0x000fe40000000f00 */
[----:B------:R-:W-:-:S05]  /*1bc0*/  MOV R7, 0x1bf0 ;  /* 0x00001bf000077802 */ /* 0x000fca0000000f00 */
[----:B------:R-:W-:-:S07]  /*1bd0*/  IMAD.U32 R8, RZ, RZ, UR4 ;  /* 0x00000004ff087e24 */ /* 0x000fce000f8e00ff */
[----:B------:R-:W-:Y:S05]  /*1be0*/  CALL.REL.NOINC `($__internal_4_$__cuda_sm20_div_s64) ;  /* 0x0000004800407944 */ /* 0x000fea0003c00000 */
[----:B------:R-:W-:-:S07]  /*1bf0*/  MOV R4, R0 ;  /* 0x0000000000047202 */ /* 0x000fce0000000f00 */
.L_x_216:
[----:B------:R-:W-:Y:S05]  /*1c00*/  BSYNC.RECONVERGENT B0 ;  /* 0x0000000000007941 */ /* 0x000fea0003800200 */
.L_x_214:
        /* <DEDUP_REMOVED lines=25> */
.L_x_218:
        /* <DEDUP_REMOVED lines=9> */
.L_x_219:
[----:B------:R-:W-:Y:S05]  /*1e30*/  BSYNC.RECONVERGENT B0 ;  /* 0x0000000000007941 */ /* 0x000fea0003800200 */
.L_x_217:
[----:B------:R-:W-:Y:S01]  /*1e40*/  IMAD R3, R2, UR56, RZ ;  /* 0x0000003802037c24 */ /* 0x000fe2000f8e02ff */
[----:B------:R-:W0:Y:S01]  /*1e50*/  LDCU.64 UR4, c[0x0][0x358] ;  /* 0x00006b00ff0477ac */ /* 0x000e220008000a00 */
[----:B------:R-:W-:-:S04]  /*1e60*/  IMAD.WIDE.U32 R4, R16, UR56, RZ ;  /* 0x0000003810047c25 */ /* 0x000fc8000f8e00ff */
[----:B------:R-:W-:Y:S02]  /*1e70*/  IMAD R3, R16, UR57, R3 ;  /* 0x0000003910037c24 */ /* 0x000fe4000f8e0203 */
[----:B------:R-:W-:-:S03]  /*1e80*/  IMAD R7, R19, UR40, RZ ;  /* 0x0000002813077c24 */ /* 0x000fc6000f8e02ff */
[----:B------:R-:W-:Y:S01]  /*1e90*/  IADD3 R5, PT, PT, R5, R3, RZ ;  /* 0x0000000305057210 */ /* 0x000fe20007ffe0ff */
[C---:B------:R-:W-:Y:S02]  /*1ea0*/  IMAD R7, R18.reuse, UR41, R7 ;  /* 0x0000002912077c24 */ /* 0x040fe4000f8e0207 */
[----:B------:R-:W-:Y:S02]  /*1eb0*/  IMAD R3, R31, UR42, RZ ;  /* 0x0000002a1f037c24 */ /* 0x000fe4000f8e02ff */
[----:B------:R-:W-:-:S04]  /*1ec0*/  IMAD.WIDE.U32 R4, R18, UR40, R4 ;  /* 0x0000002812047c25 */ /* 0x000fc8000f8e0004 */
[----:B------:R-:W-:Y:S02]  /*1ed0*/  IMAD.IADD R5, R5, 0x1, R7 ;  /* 0x0000000105057824 */ /* 0x000fe400078e0207 */
[C---:B------:R-:W-:Y:S02]  /*1ee0*/  IMAD R3, R30.reuse, UR43, R3 ;  /* 0x0000002b1e037c24 */ /* 0x040fe4000f8e0203 */
[----:B------:R-:W-:-:S05]  /*1ef0*/  IMAD.WIDE.U32 R4, R30, UR42, R4 ;  /* 0x0000002a1e047c25 */ /* 0x000fca000f8e0004 */
[----:B------:R-:W-:Y:S02]  /*1f00*/  IADD3 R3, PT, PT, R5, R3, RZ ;  /* 0x0000000305037210 */ /* 0x000fe40007ffe0ff */
        /* <DEDUP_REMOVED lines=15> */
[----:B------:R-:W-:Y:S02]  /*2000*/  HFMA2 R12, -RZ, RZ, 0, 5.9604644775390625e-08 ;  /* 0x00000001ff0c7431 */ /* 0x000fe400000001ff */
[----:B------:R-:W-:Y:S01]  /*2010*/  IMAD.MOV.U32 R8, RZ, RZ, 0xa0 ;  /* 0x000000a0ff087424 */ /* 0x000fe200078e00ff */
[----:B------:R-:W1:Y:S01]  /*2020*/  LDCU.64 UR6, c[0x4][0x190] ;  /* 0x01003200ff0677ac */ /* 0x000e620008000a00 */
[----:B------:R-:W2:Y:S01]  /*2030*/  LDC.64 R14, c[0x4][R14] ;  /* 0x010000000e0e7b82 */ /* 0x000ea20000000a00 */
[----:B------:R-:W-:Y:S01]  /*2040*/  IMAD.MOV.U32 R13, RZ, RZ, RZ ;  /* 0x000000ffff0d7224 */ /* 0x000fe200078e00ff */
[----:B------:R-:W3:Y:S01]  /*2050*/  LDCU.64 UR8, c[0x4][0x78] ;  /* 0x01000f00ff0877ac */ /* 0x000ee20008000a00 */
[----:B0-----:R-:W-:Y:S01]  /*2060*/  IMAD.U32 R4, RZ, RZ, UR4 ;  /* 0x00000004ff047e24 */ /* 0x001fe2000f8e00ff */
[----:B------:R-:W-:Y:S01]  /*2070*/  MOV R5, UR5 ;  /* 0x0000000500057c02 */ /* 0x000fe20008000f00 */
[----:B-1----:R-:W-:Y:S01]  /*2080*/  IMAD.U32 R6, RZ, RZ, UR6 ;  /* 0x00000006ff067e24 */ /* 0x002fe2000f8e00ff */
[----:B------:R-:W-:Y:S01]  /*2090*/  MOV R7, UR7 ;  /* 0x0000000700077c02 */ /* 0x000fe20008000f00 */
[----:B---3--:R-:W-:Y:S01]  /*20a0*/  IMAD.U32 R10, RZ, RZ, UR8 ;  /* 0x00000008ff0a7e24 */ /* 0x008fe2000f8e00ff */
[----:B------:R-:W-:-:S07]  /*20b0*/  MOV R11, UR9 ;  /* 0x00000009000b7c02 */ /* 0x000fce0008000f00 */
[----:B------:R-:W-:-:S07]  /*20c0*/  LEPC R20, `(.L_x_223) ;  /* 0x000000001014794e */ /* 0x000fce0000000000 */
[----:B--2---:R-:W-:Y:S05]  /*20d0*/  CALL.ABS.NOINC R14 ;  /* 0x000000000e007343 */ /* 0x004fea0003c00000 */
.L_x_223:
[----:B------:R-:W-:Y:S05]  /*20e0*/  BSYNC.RECONVERGENT B8 ;  /* 0x0000000000087941 */ /* 0x000fea0003800200 */
.L_x_222:
[----:B------:R-:W-:Y:S01]  /*20f0*/  IMAD R3, R2, UR44, RZ ;  /* 0x0000002c02037c24 */ /* 0x000fe2000f8e02ff */
[----:B------:R-:W0:Y:S01]  /*2100*/  LDCU.128 UR4, c[0x0][0x3f0] ;  /* 0x00007e00ff0477ac */ /* 0x000e220008000c00 */
[C---:B------:R-:W-:Y:S01]  /*2110*/  IMAD.WIDE.U32 R4, R16.reuse, UR44, RZ ;  /* 0x0000002c10047c25 */ /* 0x040fe2000f8e00ff */
[----:B------:R-:W1:Y:S03]  /*2120*/  LDCU.64 UR8, c[0x0][0x3c0] ;  /* 0x00007800ff0877ac */ /* 0x000e660008000a00 */
[----:B------:R-:W-:Y:S01]  /*2130*/  IMAD R3, R16, UR45, R3 ;  /* 0x0000002d10037c24 */ /* 0x000fe2000f8e0203 */
[----:B------:R-:W2:Y:S04]  /*2140*/  LDCU.64 UR10, c[0x0][0x358] ;  /* 0x00006b00ff0a77ac */ /* 0x000ea80008000a00 */
[----:B------:R-:W-:Y:S01]  /*2150*/  IADD3 R5, PT, PT, R5, R3, RZ ;  /* 0x0000000305057210 */ /* 0x000fe20007ffe0ff */
[----:B------:R-:W-:-:S04]  /*2160*/  IMAD R3, R19, UR46, RZ ;  /* 0x0000002e13037c24 */ /* 0x000fc8000f8e02ff */
[C---:B------:R-:W-:Y:S02]  /*2170*/  IMAD R3, R18.reuse, UR47, R3 ;  /* 0x0000002f12037c24 */ /* 0x040fe4000f8e0203 */
[----:B------:R-:W-:-:S04]  /*2180*/  IMAD.WIDE.U32 R4, R18, UR46, R4 ;  /* 0x0000002e12047c25 */ /* 0x000fc8000f8e0004 */
[----:B0-----:R-:W-:Y:S02]  /*2190*/  IMAD R7, R31, UR4, RZ ;  /* 0x000000041f077c24 */ /* 0x001fe4000f8e02ff */
[----:B------:R-:W-:Y:S02]  /*21a0*/  IMAD.IADD R5, R5, 0x1, R3 ;  /* 0x0000000105057824 */ /* 0x000fe400078e0203 */
[C---:B------:R-:W-:Y:S02]  /*21b0*/  IMAD R3, R30.reuse, UR5, R7 ;  /* 0x000000051e037c24 */ /* 0x040fe4000f8e0207 */
[----:B------:R-:W-:-:S05]  /*21c0*/  IMAD.WIDE.U32 R4, R30, UR4, R4 ;  /* 0x000000041e047c25 */ /* 0x000fca000f8e0004 */
[----:B------:R-:W-:Y:S02]  /*21d0*/  IADD3 R3, PT, PT, R5, R3, RZ ;  /* 0x0000000305037210 */ /* 0x000fe40007ffe0ff */
[----:B-1----:R-:W-:-:S04]  /*21e0*/  LEA R6, P0, R4, UR8, 0x1 ;  /* 0x0000000804067c11 */ /* 0x002fc8000f8008ff */
[----:B------:R-:W-:-:S05]  /*21f0*/  LEA.HI.X R7, R4, UR9, R3, 0x1, P0 ;  /* 0x0000000904077c11 */ /* 0x000fca00080f0c03 */
[----:B--2---:R-:W2:Y:S01]  /*2200*/  LDG.E.U16 R0, desc[UR10][R6.64] ;  /* 0x0000000a06007981 */ /* 0x004ea2000c1e1500 */
[----:B------:R-:W-:Y:S02]  /*2210*/  IMAD R5, R2, UR52, RZ ;  /* 0x0000003402057c24 */ /* 0x000fe4000f8e02ff */
[----:B------:R-:W-:-:S04]  /*2220*/  IMAD.WIDE.U32 R2, R16, UR52, RZ ;  /* 0x0000003410027c25 */ /* 0x000fc8000f8e00ff */
[----:B------:R-:W-:Y:S02]  /*2230*/  IMAD R5, R16, UR53, R5 ;  /* 0x0000003510057c24 */ /* 0x000fe4000f8e0205 */
[----:B------:R-:W-:Y:S02]  /*2240*/  IMAD R9, R19, UR48, RZ ;  /* 0x0000003013097c24 */ /* 0x000fe4000f8e02ff */
[----:B------:R-:W-:Y:S02]  /*2250*/  IMAD.IADD R3, R3, 0x1, R5 ;  /* 0x0000000103037824 */ /* 0x000fe400078e0205 */
[C---:B------:R-:W-:Y:S02]  /*2260*/  IMAD R9, R18.reuse, UR49, R9 ;  /* 0x0000003112097c24 */ /* 0x040fe4000f8e0209 */
[----:B------:R-:W-:-:S04]  /*2270*/  IMAD.WIDE.U32 R18, R18, UR48, R2 ;  /* 0x0000003012127c25 */ /* 0x000fc8000f8e0002 */
[----:B------:R-:W-:Y:S01]  /*2280*/  IMAD R3, R31, UR50, RZ ;  /* 0x000000321f037c24 */ /* 0x000fe2000f8e02ff */
[----:B------:R-:W-:Y:S01]  /*2290*/  IADD3 R19, PT, PT, R19, R9, RZ ;  /* 0x0000000913137210 */ /* 0x000fe20007ffe0ff */
[----:B------:R-:W-:Y:S02]  /*22a0*/  IMAD R5, R29, UR54, RZ ;  /* 0x000000361d057c24 */ /* 0x000fe4000f8e02ff */
[C---:B------:R-:W-:Y:S02]  /*22b0*/  IMAD R3, R30.reuse, UR51, R3 ;  /* 0x000000331e037c24 */ /* 0x040fe4000f8e0203 */
[----:B------:R-:W-:-:S04]  /*22c0*/  IMAD.WIDE.U32 R30, R30, UR50, R18 ;  /* 0x000000321e1e7c25 */ /* 0x000fc8000f8e0012 */
[----:B------:R-:W-:Y:S02]  /*22d0*/  IMAD.IADD R31, R31, 0x1, R3 ;  /* 0x000000011f1f7824 */ /* 0x000fe400078e0203 */
[C---:B------:R-:W-:Y:S02]  /*22e0*/  IMAD R5, R28.reuse, UR55, R5 ;  /* 0x000000371c057c24 */ /* 0x040fe4000f8e0205 */
[----:B------:R-:W-:-:S03]  /*22f0*/  IMAD.WIDE.U32 R2, R28, UR54, R30 ;  /* 0x000000361c027c25 */ /* 0x000fc6000f8e001e */
[----:B------:R-:W-:Y:S02]  /*2300*/  LEA R4, P0, R2, UR6, 0x1 ;  /* 0x0000000602047c11 */ /* 0x000fe4000f8008ff */
[----:B------:R-:W-:-:S04]  /*2310*/  IADD3 R3, PT, PT, R3, R5, RZ ;  /* 0x0000000503037210 */ /* 0x000fc80007ffe0ff */
[----:B------:R-:W-:Y:S01]  /*2320*/  LEA.HI.X R5, R2, UR7, R3, 0x1, P0 ;  /* 0x0000000702057c11 */ /* 0x000fe200080f0c03 */
[----:B--2---:R-:W-:-:S05]  /*2330*/  HADD2.F32 R0, -RZ, R0.H0_H0 ;  /* 0x20000000ff007230 */ /* 0x004fca0000004100 */
[----:B------:R-:W-:-:S05]  /*2340*/  FADD.FTZ R0, -R0, -RZ ;  /* 0x800000ff00007221 */ /* 0x000fca0000010100 */
[----:B------:R-:W-:-:S05]  /*2350*/  F2FP.F16.F32.PACK_AB R0, RZ, R0 ;  /* 0x00000000ff00723e */ /* 0x000fca00000000ff */
[----:B------:R0:W-:Y:S02]  /*2360*/  STG.E.U16 desc[UR10][R4.64], R0 ;  /* 0x0000000004007986 */ /* 0x0001e4000c10150a */
.L_x_221:
[----:B------:R-:W-:Y:S05]  /*2370*/  BSYNC.RECONVERGENT B7 ;  /* 0x0000000000077941 */ /* 0x000fea0003800200 */
.L_x_220:
        /* <DEDUP_REMOVED lines=12> */
[----:B0-----:R-:W-:Y:S01]  /*2440*/  IADD3 R2, PT, PT, R5, 0xffffffe, RZ ;  /* 0x0ffffffe05027810 */ /* 0x001fe20007ffe0ff */
[----:B------:R-:W-:-:S05]  /*2450*/  HFMA2 R5, -RZ, RZ, 0, 0 ;  /* 0x00000000ff057431 */ /* 0x000fca00000001ff */
[----:B------:R0:W1:Y:S02]  /*2460*/  F2I.FTZ.U32.TRUNC.NTZ R3, R2 ;  /* 0x0000000200037305 */ /* 0x000064000021f000 */
[----:B0-----:R-:W-:Y:S01]  /*2470*/  MOV R2, RZ ;  /* 0x000000ff00027202 */ /* 0x001fe20000000f00 */
        /* <DEDUP_REMOVED lines=15> */
.L_x_225:
[----:B------:R-:W0:Y:S01]  /*2570*/  LDCU.64 UR4, c[0x0][0x390] ;  /* 0x00007200ff0477ac */ /* 0x000e220008000a00 */
[----:B------:R-:W-:Y:S01]  /*2580*/  IMAD.MOV.U32 R11, RZ, RZ, R26 ;  /* 0x000000ffff0b7224 */ /* 0x000fe200078e001a */
[----:B------:R-:W-:Y:S02]  /*2590*/  MOV R10, R27 ;  /* 0x0000001b000a7202 */ /* 0x000fe40000000f00 */
[----:B------:R-:W-:Y:S02]  /*25a0*/  MOV R7, 0x25e0 ;  /* 0x000025e000077802 */ /* 0x000fe40000000f00 */
[----:B0-----:R-:W-:Y:S01]  /*25b0*/  MOV R9, UR4 ;  /* 0x0000000400097c02 */ /* 0x001fe20008000f00 */
[----:B------:R-:W-:-:S07]  /*25c0*/  IMAD.U32 R8, RZ, RZ, UR5 ;  /* 0x00000005ff087e24 */ /* 0x000fce000f8e00ff */
[----:B------:R-:W-:Y:S05]  /*25d0*/  CALL.REL.NOINC `($__internal_4_$__cuda_sm20_div_s64) ;  /* 0x0000003c00c47944 */ /* 0x000fea0003c00000 */
[----:B------:R-:W-:Y:S01]  /*25e0*/  IADD3 R3, P0, PT, RZ, -R0, RZ ;  /* 0x80000000ff037210 */ /* 0x000fe20007f1e0ff */
[----:B------:R-:W-:-:S04]  /*25f0*/  IMAD.MOV.U32 R4, RZ, RZ, R0 ;  /* 0x000000ffff047224 */ /* 0x000fc800078e0000 */
[----:B------:R-:W-:Y:S02]  /*2600*/  IMAD.X R2, RZ, RZ, ~R5, P0 ;  /* 0x000000ffff027224 */ /* 0x000fe400000e0e05 */
[----:B------:R-:W-:-:S04]  /*2610*/  IMAD.WIDE.U32 R16, R3, UR38, R26 ;  /* 0x0000002603107c25 */ /* 0x000fc8000f8e001a */
[----:B------:R-:W-:-:S04]  /*2620*/  IMAD R2, R2, UR38, RZ ;  /* 0x0000002602027c24 */ /* 0x000fc8000f8e02ff */
[----:B------:R-:W-:-:S05]  /*2630*/  IMAD R3, R3, UR39, R2 ;  /* 0x0000002703037c24 */ /* 0x000fca000f8e0202 */
[----:B------:R-:W-:-:S07]  /*2640*/  IADD3 R2, PT, PT, R3, R17, RZ ;  /* 0x0000001103027210 */ /* 0x000fce0007ffe0ff */
.L_x_226:
[----:B------:R-:W-:Y:S05]  /*2650*/  BSYNC.RECONVERGENT B0 ;  /* 0x0000000000007941 */ /* 0x000fea0003800200 */
.L_x_224:
        /* <DEDUP_REMOVED lines=25> */
.L_x_228:
[----:B------:R-:W0:Y:S01]  /*27f0*/  LDCU.64 UR4, c[0x0][0x398] ;  /* 0x00007300ff0477ac */ /* 0x000e220008000a00 */
[----:B------:R-:W-:Y:S01]  /*2800*/  MOV R8, R5 ;  /* 0x0000000500087202 */ /* 0x000fe20000000f00 */
[----:B------:R-:W-:Y:S01]  /*2810*/  IMAD.MOV.U32 R9, RZ, RZ, R4 ;  /* 0x000000ffff097224 */ /* 0x000fe200078e0004 */
[----:B------:R-:W-:Y:S01]  /*2820*/  MOV R5, 0x2860 ;  /* 0x0000286000057802 */ /* 0x000fe20000000f00 */
[----:B0-----:R-:W-:Y:S01]  /*2830*/  IMAD.U32 R7, RZ, RZ, UR4 ;  /* 0x00000004ff077e24 */ /* 0x001fe2000f8e00ff */
[----:B------:R-:W-:-:S07]  /*2840*/  MOV R6, UR5 ;  /* 0x0000000500067c02 */ /* 0x000fce0008000f00 */
[----:B------:R-:W-:Y:S05]  /*2850*/  CALL.REL.NOINC `($__internal_6_$__cuda_sm20_rem_s64) ;  /* 0x00000044008c7944 */ /* 0x000fea0003c00000 */
[----:B------:R-:W-:Y:S01]  /*2860*/  IMAD.MOV.U32 R18, RZ, RZ, R3 ;  /* 0x000000ffff127224 */ /* 0x000fe200078e0003 */
[----:B------:R-:W-:-:S07]  /*2870*/  MOV R19, R4 ;  /* 0x0000000400137202 */ /* 0x000fce0000000f00 */
.L_x_229:
[----:B------:R-:W-:Y:S05]  /*2880*/  BSYNC.RECONVERGENT B0 ;  /* 0x0000000000007941 */ /* 0x000fea0003800200 */
.L_x_227:
        /* <DEDUP_REMOVED lines=25> */
.L_x_231:
        /* <DEDUP_REMOVED lines=8> */
[----:B------:R-:W-:Y:S05]  /*2aa0*/  CALL.REL.NOINC `($__internal_4_$__cuda_sm20_div_s64) ;  /* 0x0000003800907944 */ /* 0x000fea0003c00000 */
[----:B------:R-:W-:-:S07]  /*2ab0*/  IMAD.MOV.U32 R4, RZ, RZ, R0 ;  /* 0x000000ffff047224 */ /* 0x000fce00078e0000 */
.L_x_232:
[----:B------:R-:W-:Y:S05]  /*2ac0*/  BSYNC.RECONVERGENT B0 ;  /* 0x0000000000007941 */ /* 0x000fea0003800200 */
.L_x_230:
        /* <DEDUP_REMOVED lines=25> */
.L_x_234:
        /* <DEDUP_REMOVED lines=9> */
.L_x_235:
[----:B------:R-:W-:Y:S05]  /*2cf0*/  BSYNC.RECONVERGENT B0 ;  /* 0x0000000000007941 */ /* 0x000fea0003800200 */
.L_x_233:
        /* <DEDUP_REMOVED lines=42> */
.L_x_239:
[----:B------:R-:W-:Y:S05]  /*2fa0*/  BSYNC.RECONVERGENT B8 ;  /* 0x0000000000087941 */ /* 0x000fea0003800200 */
.L_x_238:
        /* <DEDUP_REMOVED lines=40> */
.L_x_237:
[----:B------:R-:W-:Y:S05]  /*3230*/  BSYNC.RECONVERGENT B7 ;  /* 0x0000000000077941 */ /* 0x000fea0003800200 */
.L_x_236:
[----:B------:R-:W1:Y:S01]  /*3240*/  LDCU.64 UR4, c[0x0][0x380] ;  /* 0x00007000ff0477ac */ /* 0x000e620008000a00 */
[----:B------:R-:W-:-:S04]  /*3250*/  IADD3 R26, P0, PT, R23, R26, RZ ;  /* 0x0000001a171a7210 */ /* 0x000fc80007f1e0ff */
[----:B------:R-:W-:Y:S02]  /*3260*/  IADD3.X R24, PT, PT, RZ, R24, RZ, P0, !PT ;  /* 0x00000018ff187210 */ /* 0x000fe400007fe4ff */
[----:B-1----:R-:W-:-:S04]  /*3270*/  ISETP.GE.U32.AND P0, PT, R26, UR4, PT ;  /* 0x000000041a007c0c */ /* 0x002fc8000bf06070 */
[----:B------:R-:W-:-:S13]  /*3280*/  ISETP.GE.AND.EX P0, PT, R24, UR5, PT, P0 ;  /* 0x0000000518007c0c */ /* 0x000fda000bf06300 */
[----:B------:R-:W-:Y:S05]  /*3290*/  @!P0 BRA `(.L_x_240) ;  /* 0xffffffe0008c8947 */ /* 0x000fea000383ffff */
[----:B------:R-:W-:Y:S05]  /*32a0*/  BSYNC.RECONVERGENT B6 ;  /* 0x0000000000067941 */ /* 0x000fea0003800200 */
.L_x_207:
[----:B------:R-:W-:Y:S05]  /*32b0*/  EXIT ;  /* 0x000000000000794d */ /* 0x000fea0003800000 */
.L_x_187:
        /* <DEDUP_REMOVED lines=15> */
[----:B------:R-:W-:Y:S02]  /*33b0*/  HFMA2 R2, -RZ, RZ, 0, 0 ;  /* 0x00000000ff027431 */ /* 0x000fe400000001ff */
[----:B------:R-:W-:Y:S01]  /*33c0*/  IMAD.MOV R7, RZ, RZ, -R23 ;  /* 0x000000ffff077224 */ /* 0x000fe200078e0a17 */
[----:B------:R-:W-:-:S04]  /*33d0*/  ISETP.NE.U32.AND P2, PT, R23, RZ, PT ;  /* 0x000000ff1700720c */ /* 0x000fc80003f45070 */
[----:B0-----:R-:W0:Y:S02]  /*33e0*/  MUFU.RCP R5, R5 ;  /* 0x0000000500057308 */ /* 0x001e240000001000 */
[----:B0-----:R-:W-:-:S06]  /*33f0*/  IADD3 R3, PT, PT, R5, 0xffffffe, RZ ;  /* 0x0ffffffe05037810 */ /* 0x001fcc0007ffe0ff */
[----:B------:R-:W0:Y:S02]  /*3400*/  F2I.FTZ.U32.TRUNC.NTZ R3, R3 ;  /* 0x0000000300037305 */ /* 0x000e24000021f000 */
[----:B0-----:R-:W-:-:S04]  /*3410*/  IMAD R7, R7, R3, RZ ;  /* 0x0000000307077224 */ /* 0x001fc800078e02ff */
[----:B------:R-:W-:-:S04]  /*3420*/  IMAD.HI.U32 R7, R3, R7, R2 ;  /* 0x0000000703077227 */ /* 0x000fc800078e0002 */
[----:B------:R-:W-:Y:S02]  /*3430*/  IMAD.MOV.U32 R3, RZ, RZ, RZ ;  /* 0x000000ffff037224 */ /* 0x000fe400078e00ff */
[----:B------:R-:W-:-:S04]  /*3440*/  IMAD.HI.U32 R2, R7, R4, RZ ;  /* 0x0000000407027227 */ /* 0x000fc800078e00ff */
[----:B------:R-:W-:-:S04]  /*3450*/  IMAD.MOV R0, RZ, RZ, -R2 ;  /* 0x000000ffff007224 */ /* 0x000fc800078e0a02 */
[----:B------:R-:W-:-:S05]  /*3460*/  IMAD R0, R23, R0, R4 ;  /* 0x0000000017007224 */ /* 0x000fca00078e0204 */
[----:B------:R-:W-:-:S13]  /*3470*/  ISETP.GE.U32.AND P0, PT, R0, R23, PT ;  /* 0x000000170000720c */ /* 0x000fda0003f06070 */
[----:B------:R-:W-:Y:S01]  /*3480*/  @P0 IADD3 R0, PT, PT, -R23, R0, RZ ;  /* 0x0000000017000210 */ /* 0x000fe20007ffe1ff */
[----:B------:R-:W-:-:S03]  /*3490*/  @P0 VIADD R2, R2, 0x1 ;  /* 0x0000000102020836 */ /* 0x000fc60000000000 */
[----:B------:R-:W-:-:S13]  /*34a0*/  ISETP.GE.U32.AND P1, PT, R0, R23, PT ;  /* 0x000000170000720c */ /* 0x000fda0003f26070 */
[----:B------:R-:W-:Y:S02]  /*34b0*/  @P1 IADD3 R2, PT, PT, R2, 0x1, RZ ;  /* 0x0000000102021810 */ /* 0x000fe40007ffe0ff */
[----:B------:R-:W-:Y:S01]  /*34c0*/  @!P2 LOP3.LUT R2, RZ, R23, RZ, 0x33, !PT ;  /* 0x00000017ff02a212 */ /* 0x000fe200078e33ff */
[----:B------:R-:W-:Y:S06]  /*34d0*/  BRA `(.L_x_243) ;  /* 0x0000000000187947 */ /* 0x000fec0003800000 */
.L_x_242:
[----:B------:R-:W-:Y:S01]  /*34e0*/  MOV R2, R4 ;  /* 0x0000000400027202 */ /* 0x000fe20000000f00 */
[----:B------:R-:W-:Y:S01]  /*34f0*/  IMAD.MOV.U32 R6, RZ, RZ, R23 ;  /* 0x000000ffff067224 */ /* 0x000fe200078e0017 */
[----:B------:R-:W-:-:S07]  /*3500*/  MOV R0, 0x3520 ;  /* 0x0000352000007802 */ /* 0x000fce0000000f00 */
[----:B------:R-:W-:Y:S05]  /*3510*/  CALL.REL.NOINC `($__internal_5_$__cuda_sm20_div_u64) ;  /* 0x0000003400447944 */ /* 0x000fea0003c00000 */
[----:B------:R-:W-:Y:S01]  /*3520*/  MOV R2, R4 ;  /* 0x0000000400027202 */ /* 0x000fe20000000f00 */
[----:B------:R-:W-:-:S07]  /*3530*/  IMAD.MOV.U32 R3, RZ, RZ, R5 ;  /* 0x000000ffff037224 */ /* 0x000fce00078e0005 */
.L_x_243:
[----:B------:R-:W-:Y:S05]  /*3540*/  BSYNC.RECONVERGENT B0 ;  /* 0x0000000000007941 */ /* 0x000fea0003800200 */
.L_x_241:
[----:B------:R-:W-:Y:S01]  /*3550*/  IADD3 R18, P1, PT, R2, R18, RZ ;  /* 0x0000001202127210 */ /* 0x000fe20007f3e0ff */
[----:B------:R-:W0:Y:S01]  /*3560*/  LDCU.64 UR38, c[0x0][0x390] ;  /* 0x00007200ff2677ac */ /* 0x000e220008000a00 */
[----:B------:R-:W-:Y:S02]  /*3570*/  BSSY.RECONVERGENT B6, `(.L_x_244) ;  /* 0x000010a000067945 */ /* 0x000fe40003800200 */
[----:B------:R-:W-:Y:S01]  /*3580*/  LOP3.LUT R0, R18, 0x1, RZ, 0xc0, !PT ;  /* 0x0000000112007812 */ /* 0x000fe200078ec0ff */
[----:B------:R-:W1:Y:S01]  /*3590*/  LDCU.64 UR56, c[0x0][0x3a8] ;  /* 0x00007500ff3877ac */ /* 0x000e620008000a00 */
[----:B------:R-:W-:Y:S02]  /*35a0*/  IADD3.X R17, PT, PT, RZ, R3, RZ, P1, !PT ;  /* 0x00000003ff117210 */ /* 0x000fe40000ffe4ff */
        /* <DEDUP_REMOVED lines=21> */
[----:B-1----:R-:W-:Y:S02]  /*3700*/  VIADD R2, R5, 0xffffffe ;  /* 0x0ffffffe05027836 */ /* 0x002fe40000000000 */
[----:B------:R-:W-:-:S04]  /*3710*/  HFMA2 R5, -RZ, RZ, 0, 0 ;  /* 0x00000000ff057431 */ /* 0x000fc800000001ff */
[----:B------:R1:W5:Y:S02]  /*3720*/  F2I.FTZ.U32.TRUNC.NTZ R3, R2 ;  /* 0x0000000200037305 */ /* 0x000364000021f000 */
[----:B-1----:R-:W-:Y:S01]  /*3730*/  IMAD.MOV.U32 R2, RZ, RZ, RZ ;  /* 0x000000ffff027224 */ /* 0x002fe200078e00ff */
[----:B-----5:R-:W-:-:S05]  /*3740*/  IADD3 R7, PT, PT, RZ, -R3, RZ ;  /* 0x80000003ff077210 */ /* 0x020fca0007ffe0ff */
        /* <DEDUP_REMOVED lines=14> */
.L_x_247:
[----:B------:R-:W1:Y:S01]  /*3830*/  LDCU.64 UR4, c[0x0][0x390] ;  /* 0x00007200ff0477ac */ /* 0x000e620008000a00 */
[----:B------:R-:W-:Y:S01]  /*3840*/  IMAD.MOV.U32 R11, RZ, RZ, R26 ;  /* 0x000000ffff0b7224 */ /* 0x000fe200078e001a */
[----:B------:R-:W-:Y:S02]  /*3850*/  MOV R10, R21 ;  /* 0x00000015000a7202 */ /* 0x000fe40000000f00 */
[----:B------:R-:W-:Y:S02]  /*3860*/  MOV R7, 0x38a0 ;  /* 0x000038a000077802 */ /* 0x000fe40000000f00 */
[----:B-1----:R-:W-:Y:S01]  /*3870*/  MOV R9, UR4 ;  /* 0x0000000400097c02 */ /* 0x002fe20008000f00 */
[----:B------:R-:W-:-:S07]  /*3880*/  IMAD.U32 R8, RZ, RZ, UR5 ;  /* 0x00000005ff087e24 */ /* 0x000fce000f8e00ff */
[----:B0-234-:R-:W-:Y:S05]  /*3890*/  CALL.REL.NOINC `($__internal_4_$__cuda_sm20_div_s64) ;  /* 0x0000002c00147944 */ /* 0x01dfea0003c00000 */
[----:B------:R-:W0:Y:S01]  /*38a0*/  LDCU.64 UR4, c[0x0][0x390] ;  /* 0x00007200ff0477ac */ /* 0x000e220008000a00 */
[----:B------:R-:W-:Y:S02]  /*38b0*/  IADD3 R7, P0, PT, RZ, -R0, RZ ;  /* 0x80000000ff077210 */ /* 0x000fe40007f1e0ff */
[----:B------:R-:W-:-:S03]  /*38c0*/  MOV R20, R26 ;  /* 0x0000001a00147202 */ /* 0x000fc60000000f00 */
[----:B------:R-:W-:-:S04]  /*38d0*/  IMAD.X R2, RZ, RZ, ~R5, P0 ;  /* 0x000000ffff027224 */ /* 0x000fc800000e0e05 */
[----:B0-----:R-:W-:Y:S02]  /*38e0*/  IMAD R4, R2, UR4, RZ ;  /* 0x0000000402047c24 */ /* 0x001fe4000f8e02ff */
[----:B------:R-:W-:-:S04]  /*38f0*/  IMAD.WIDE.U32 R2, R7, UR4, R20 ;  /* 0x0000000407027c25 */ /* 0x000fc8000f8e0014 */
[----:B------:R-:W-:Y:S01]  /*3900*/  IMAD R7, R7, UR5, R4 ;  /* 0x0000000507077c24 */ /* 0x000fe2000f8e0204 */
[----:B------:R-:W-:-:S03]  /*3910*/  MOV R4, R0 ;  /* 0x0000000000047202 */ /* 0x000fc60000000f00 */
[----:B------:R-:W-:-:S07]  /*3920*/  IMAD.IADD R16, R7, 0x1, R3 ;  /* 0x0000000107107824 */ /* 0x000fce00078e0203 */
.L_x_248:
[----:B0-234-:R-:W-:Y:S05]  /*3930*/  BSYNC.RECONVERGENT B0 ;  /* 0x0000000000007941 */ /* 0x01dfea0003800200 */
.L_x_246:
        /* <DEDUP_REMOVED lines=25> */
.L_x_250:
        /* <DEDUP_REMOVED lines=9> */
.L_x_251:
[----:B------:R-:W-:Y:S05]  /*3b60*/  BSYNC.RECONVERGENT B0 ;  /* 0x0000000000007941 */ /* 0x000fea0003800200 */
.L_x_249:
        /* <DEDUP_REMOVED lines=25> */
.L_x_253:
        /* <DEDUP_REMOVED lines=10> */
.L_x_254:
[----:B------:R-:W-:Y:S05]  /*3da0*/  BSYNC.RECONVERGENT B0 ;  /* 0x0000000000007941 */ /* 0x000fea0003800200 */
.L_x_252:
        /* <DEDUP_REMOVED lines=25> */
.L_x_256:
        /* <DEDUP_REMOVED lines=9> */
.L_x_257:
[----:B------:R-:W-:Y:S05]  /*3fd0*/  BSYNC.RECONVERGENT B0 ;  /* 0x0000000000007941 */ /* 0x000fea0003800200 */
.L_x_255:
[----:B------:R-:W0:Y:S01]  /*3fe0*/  LDCU.64 UR8, c[0x0][0x3a8] ;  /* 0x00007500ff0877ac */ /* 0x000e220008000a00 */
[----:B------:R-:W1:Y:S01]  /*3ff0*/  LDCU.128 UR4, c[0x0][0x3b0] ;  /* 0x00007600ff0477ac */ /* 0x000e620008000c00 */
[----:B------:R-:W2:Y:S01]  /*4000*/  LDCU.64 UR10, c[0x0][0x358] ;  /* 0x00006b00ff0a77ac */ /* 0x000ea20008000a00 */
[----:B0-----:R-:W-:Y:S02]  /*4010*/  IMAD R3, R16, UR8, RZ ;  /* 0x0000000810037c24 */ /* 0x001fe4000f8e02ff */
[----:B------:R-:W-:-:S04]  /*4020*/  IMAD.WIDE.U32 R4, R2, UR8, RZ ;  /* 0x0000000802047c25 */ /* 0x000fc8000f8e00ff */
[----:B------:R-:W-:Y:S01]  /*4030*/  IMAD R3, R2, UR9, R3 ;  /* 0x0000000902037c24 */ /* 0x000fe2000f8e0203 */
[----:B------:R-:W0:Y:S01]  /*4040*/  LDCU.64 UR8, c[0x0][0x388] ;  /* 0x00007100ff0877ac */ /* 0x000e220008000a00 */
[----:B-1----:R-:W-:-:S03]  /*4050*/  IMAD R7, R29, UR4, RZ ;  /* 0x000000041d077c24 */ /* 0x002fc6000f8e02ff */
[----:B------:R-:W-:Y:S01]  /*4060*/  IADD3 R5, PT, PT, R5, R3, RZ ;  /* 0x0000000305057210 */ /* 0x000fe20007ffe0ff */
[C---:B------:R-:W-:Y:S02]  /*4070*/  IMAD R7, R28.reuse, UR5, R7 ;  /* 0x000000051c077c24 */ /* 0x040fe4000f8e0207 */
[----:B------:R-:W-:Y:S02]  /*4080*/  IMAD R3, R33, UR6, RZ ;  /* 0x0000000621037c24 */ /* 0x000fe4000f8e02ff */
[----:B------:R-:W-:Y:S01]  /*4090*/  IMAD.WIDE.U32 R4, R28, UR4, R4 ;  /* 0x000000041c047c25 */ /* 0x000fe2000f8e0004 */
[----:B------:R-:W1:Y:S03]  /*40a0*/  LDCU.64 UR4, c[0x0][0x448] ;  /* 0x00008900ff0477ac */ /* 0x000e660008000a00 */
[----:B------:R-:W-:Y:S02]  /*40b0*/  IMAD.IADD R5, R5, 0x1, R7 ;  /* 0x0000000105057824 */ /* 0x000fe400078e0207 */
[----:B------:R-:W-:-:S02]  /*40c0*/  IMAD R3, R32, UR7, R3 ;  /* 0x0000000720037c24 */ /* 0x000fc4000f8e0203 */
[----:B------:R-:W-:-:S05]  /*40d0*/  IMAD.WIDE.U32 R4, R32, UR6, R4 ;  /* 0x0000000620047c25 */ /* 0x000fca000f8e0004 */
[----:B------:R-:W-:Y:S02]  /*40e0*/  IADD3 R3, PT, PT, R5, R3, RZ ;  /* 0x0000000305037210 */ /* 0x000fe40007ffe0ff */
        /* <DEDUP_REMOVED lines=31> */
.L_x_259:
[----:B------:R-:W-:Y:S05]  /*42e0*/  BSYNC.RECONVERGENT B7 ;  /* 0x0000000000077941 */ /* 0x000fea0003800200 */
.L_x_258:
[----:B------:R-:W0:Y:S01]  /*42f0*/  LDCU.128 UR8, c[0x0][0x3e0] ;  /* 0x00007c00ff0877ac */ /* 0x000e220008000c00 */
[----:B------:R-:W1:Y:S01]  /*4300*/  LDCU.128 UR4, c[0x0][0x3f0] ;  /* 0x00007e00ff0477ac */ /* 0x000e620008000c00 */
[----:B------:R-:W2:Y:S01]  /*4310*/  LDCU.64 UR16, c[0x0][0x358] ;  /* 0x00006b00ff1077ac */ /* 0x000ea20008000a00 */
[----:B------:R-:W3:Y:S01]  /*4320*/  LDCU.128 UR12, c[0x0][0x430] ;  /* 0x00008600ff0c77ac */ /* 0x000ee20008000c00 */
[----:B0-----:R-:W-:Y:S02]  /*4330*/  IMAD R3, R16, UR8, RZ ;  /* 0x0000000810037c24 */ /* 0x001fe4000f8e02ff */
[----:B------:R-:W-:-:S04]  /*4340*/  IMAD.WIDE.U32 R4, R2, UR8, RZ ;  /* 0x0000000802047c25 */ /* 0x000fc8000f8e00ff */
[----:B------:R-:W-:Y:S01]  /*4350*/  IMAD R3, R2, UR9, R3 ;  /* 0x0000000902037c24 */ /* 0x000fe2000f8e0203 */
[----:B------:R-:W0:Y:S04]  /*4360*/  LDCU.64 UR8, c[0x0][0x440] ;  /* 0x00008800ff0877ac */ /* 0x000e280008000a00 */
[----:B------:R-:W-:Y:S01]  /*4370*/  IADD3 R5, PT, PT, R5, R3, RZ ;  /* 0x0000000305057210 */ /* 0x000fe20007ffe0ff */
[----:B------:R-:W-:-:S04]  /*4380*/  IMAD R3, R29, UR10, RZ ;  /* 0x0000000a1d037c24 */ /* 0x000fc8000f8e02ff */
[C---:B------:R-:W-:Y:S02]  /*4390*/  IMAD R3, R28.reuse, UR11, R3 ;  /* 0x0000000b1c037c24 */ /* 0x040fe4000f8e0203 */
[----:B------:R-:W-:Y:S01]  /*43a0*/  IMAD.WIDE.U32 R4, R28, UR10, R4 ;  /* 0x0000000a1c047c25 */ /* 0x000fe2000f8e0004 */
[----:B------:R-:W4:Y:S03]  /*43b0*/  LDCU.64 UR10, c[0x0][0x3c0] ;  /* 0x00007800ff0a77ac */ /* 0x000f260008000a00 */
[----:B------:R-:W-:Y:S02]  /*43c0*/  IMAD.IADD R5, R5, 0x1, R3 ;  /* 0x0000000105057824 */ /* 0x000fe400078e0203 */
[----:B-1----:R-:W-:Y:S01]  /*43d0*/  IMAD R3, R33, UR4, RZ ;  /* 0x0000000421037c24 */ /* 0x002fe2000f8e02ff */
[----:B0-----:R-:W-:Y:S01]  /*43e0*/  LEA R6, P0, R30, UR8, 0x1 ;  /* 0x000000081e067c11 */ /* 0x001fe2000f8008ff */
[----:B------:R-:W-:-:S03]  /*43f0*/  IMAD.WIDE.U32 R8, R32, UR4, R4 ;  /* 0x0000000420087c25 */ /* 0x000fc6000f8e0004 */
[----:B------:R-:W-:Y:S01]  /*4400*/  LEA.HI.X R7, R30, UR9, R31, 0x1, P0 ;  /* 0x000000091e077c11 */ /* 0x000fe200080f0c1f */
[----:B------:R-:W-:-:S04]  /*4410*/  IMAD R3, R32, UR5, R3 ;  /* 0x0000000520037c24 */ /* 0x000fc8000f8e0203 */
[----:B--2---:R0:W2:Y:S01]  /*4420*/  LDG.E.U16 R0, desc[UR16][R6.64] ;  /* 0x0000001006007981 */ /* 0x0040a2000c1e1500 */
[----:B------:R-:W-:Y:S02]  /*4430*/  IADD3 R3, PT, PT, R9, R3, RZ ;  /* 0x0000000309037210 */ /* 0x000fe40007ffe0ff */
[----:B----4-:R-:W-:-:S04]  /*4440*/  LEA R4, P1, R8, UR10, 0x1 ;  /* 0x0000000a08047c11 */ /* 0x010fc8000f8208ff */
[----:B------:R-:W-:Y:S01]  /*4450*/  LEA.HI.X R5, R8, UR11, R3, 0x1, P1 ;  /* 0x0000000b08057c11 */ /* 0x000fe200088f0c03 */
[----:B------:R-:W1:Y:S04]  /*4460*/  LDCU.128 UR8, c[0x0][0x420] ;  /* 0x00008400ff0877ac */ /* 0x000e680008000c00 */
[----:B------:R-:W4:Y:S01]  /*4470*/  LDG.E.U16 R4, desc[UR16][R4.64] ;  /* 0x0000001004047981 */ /* 0x000f22000c1e1500 */
[----:B-1----:R-:W-:-:S04]  /*4480*/  IMAD R3, R16, UR8, RZ ;  /* 0x0000000810037c24 */ /* 0x002fc8000f8e02ff */
[C---:B------:R-:W-:Y:S02]  /*4490*/  IMAD R9, R2.reuse, UR9, R3 ;  /* 0x0000000902097c24 */ /* 0x040fe4000f8e0203 */
[----:B------:R-:W-:-:S04]  /*44a0*/  IMAD.WIDE.U32 R2, R2, UR8, RZ ;  /* 0x0000000802027c25 */ /* 0x000fc8000f8e00ff */
[----:B------:R-:W-:Y:S02]  /*44b0*/  IMAD.IADD R3, R3, 0x1, R9 ;  /* 0x0000000103037824 */ /* 0x000fe400078e0209 */
[----:B---3--:R-:W-:-:S04]  /*44c0*/  IMAD R9, R29, UR12, RZ ;  /* 0x0000000c1d097c24 */ /* 0x008fc8000f8e02ff */
[C---:B------:R-:W-:Y:S02]  /*44d0*/  IMAD R9, R28.reuse, UR13, R9 ;  /* 0x0000000d1c097c24 */ /* 0x040fe4000f8e0209 */
[----:B------:R-:W-:-:S04]  /*44e0*/  IMAD.WIDE.U32 R28, R28, UR12, R2 ;  /* 0x0000000c1c1c7c25 */ /* 0x000fc8000f8e0002 */
[----:B------:R-:W-:Y:S01]  /*44f0*/  IMAD R3, R33, UR14, RZ ;  /* 0x0000000e21037c24 */ /* 0x000fe2000f8e02ff */
[----:B------:R-:W-:-:S03]  /*4500*/  IADD3 R29, PT, PT, R29, R9, RZ ;  /* 0x000000091d1d7210 */ /* 0x000fc60007ffe0ff */
[C---:B------:R-:W-:Y:S02]  /*4510*/  IMAD R3, R32.reuse, UR15, R3 ;  /* 0x0000000f20037c24 */ /* 0x040fe4000f8e0203 */
[----:B------:R-:W-:-:S04]  /*4520*/  IMAD.WIDE.U32 R32, R32, UR14, R28 ;  /* 0x0000000e20207c25 */ /* 0x000fc8000f8e001c */
[----:B------:R-:W-:Y:S02]  /*4530*/  IMAD.IADD R33, R33, 0x1, R3 ;  /* 0x0000000121217824 */ /* 0x000fe400078e0203 */
[----:B0-----:R-:W-:Y:S02]  /*4540*/  IMAD R7, R31, UR10, RZ ;  /* 0x0000000a1f077c24 */ /* 0x001fe4000f8e02ff */
[----:B------:R-:W-:-:S04]  /*4550*/  IMAD.WIDE.U32 R2, R30, UR10, R32 ;  /* 0x0000000a1e027c25 */ /* 0x000fc8000f8e0020 */
[----:B------:R-:W-:-:S05]  /*4560*/  IMAD R7, R30, UR11, R7 ;  /* 0x0000000b1e077c24 */ /* 0x000fca000f8e0207 */
[----:B------:R-:W-:Y:S01]  /*4570*/  IADD3 R3, PT, PT, R3, R7, RZ ;  /* 0x0000000703037210 */ /* 0x000fe20007ffe0ff */
[----:B------:R-:W-:Y:S01]  /*4580*/  IMAD.MOV.U32 R26, RZ, RZ, R22 ;  /* 0x000000ffff1a7224 */ /* 0x000fe200078e0016 */
[----:B------:R-:W-:Y:S01]  /*4590*/  MOV R24, R19 ;  /* 0x0000001300187202 */ /* 0x000fe20000000f00 */
[----:B--2---:R-:W-:Y:S02]  /*45a0*/  HADD2.F32 R0, -RZ, -R0.H0_H0 ;  /* 0xa0000000ff007230 */ /* 0x004fe40000004100 */
[----:B----4-:R-:W-:Y:S01]  /*45b0*/  HADD2.F32 R5, -RZ, R4.H0_H0 ;  /* 0x20000004ff057230 */ /* 0x010fe20000004100 */
[----:B------:R-:W-:-:S04]  /*45c0*/  LEA R4, P0, R2, UR6, 0x1 ;  /* 0x0000000602047c11 */ /* 0x000fc8000f8008ff */
[----:B------:R-:W-:Y:S01]  /*45d0*/  FMUL.FTZ R0, R0, R5 ;  /* 0x0000000500007220 */ /* 0x000fe20000410000 */
[----:B------:R-:W-:-:S04]  /*45e0*/  LEA.HI.X R5, R2, UR7, R3, 0x1, P0 ;  /* 0x0000000702057c11 */ /* 0x000fc800080f0c03 */
[----:B------:R-:W-:-:S05]  /*45f0*/  F2FP.F16.F32.PACK_AB R0, RZ, R0 ;  /* 0x00000000ff00723e */ /* 0x000fca00000000ff */
[----:B------:R1:W-:Y:S02]  /*4600*/  STG.E.U16 desc[UR16][R4.64], R0 ;  /* 0x0000000004007986 */ /* 0x0003e4000c101510 */
.L_x_245:
[----:B0-234-:R-:W-:Y:S05]  /*4610*/  BSYNC.RECONVERGENT B6 ;  /* 0x0000000000067941 */ /* 0x01dfea0003800200 */
.L_x_244:
[----:B------:R-:W-:-:S04]  /*4620*/  ISETP.NE.U32.AND P0, PT, R18, RZ, PT ;  /* 0x000000ff1200720c */ /* 0x000fc80003f05070 */
[----:B------:R-:W-:-:S13]  /*4630*/  ISETP.NE.AND.EX P0, PT, R17, RZ, PT, P0 ;  /* 0x000000ff1100720c */ /* 0x000fda0003f05300 */
[----:B------:R-:W-:Y:S05]  /*4640*/  @!P0 EXIT ;  /* 0x000000000000894d */ /* 0x000fea0003800000 */
[----:B------:R-:W-:Y:S01]  /*4650*/  BSSY.RECONVERGENT B6, `(.L_x_260) ;  /* 0x00001e8000067945 */ /* 0x000fe20003800200 */
.L_x_293:
        /* <DEDUP_REMOVED lines=29> */
.L_x_262:
[----:B------:R-:W0:Y:S01]  /*4830*/  LDCU.64 UR4, c[0x0][0x390] ;  /* 0x00007200ff0477ac */ /* 0x000e220008000a00 */
[----:B------:R-:W-:Y:S01]  /*4840*/  MOV R11, R26 ;  /* 0x0000001a000b7202 */ /* 0x000fe20000000f00 */
[----:B------:R-:W-:Y:S01]  /*4850*/  IMAD.MOV.U32 R10, RZ, RZ, R13 ;  /* 0x000000ffff0a7224 */ /* 0x000fe200078e000d */
[----:B------:R-:W-:Y:S01]  /*4860*/  MOV R7, 0x48a0 ;  /* 0x000048a000077802 */ /* 0x000fe20000000f00 */
[----:B0-----:R-:W-:Y:S01]  /*4870*/  IMAD.U32 R9, RZ, RZ, UR4 ;  /* 0x00000004ff097e24 */ /* 0x001fe2000f8e00ff */
[----:B------:R-:W-:-:S07]  /*4880*/  MOV R8, UR5 ;  /* 0x0000000500087c02 */ /* 0x000fce0008000f00 */
[----:B------:R-:W-:Y:S05]  /*4890*/  CALL.REL.NOINC `($__internal_4_$__cuda_sm20_div_s64) ;  /* 0x0000001c00147944 */ /* 0x000fea0003c00000 */
        /* <DEDUP_REMOVED lines=8> */
.L_x_263:
[----:B------:R-:W-:Y:S05]  /*4920*/  BSYNC.RECONVERGENT B0 ;  /* 0x0000000000007941 */ /* 0x000fea0003800200 */
.L_x_261:
        /* <DEDUP_REMOVED lines=25> */
.L_x_265:
        /* <DEDUP_REMOVED lines=9> */
.L_x_266:
[----:B------:R-:W-:Y:S05]  /*4b50*/  BSYNC.RECONVERGENT B0 ;  /* 0x0000000000007941 */ /* 0x000fea0003800200 */
.L_x_264:
        /* <DEDUP_REMOVED lines=25> */
.L_x_268:
        /* <DEDUP_REMOVED lines=10> */
.L_x_269:
[----:B------:R-:W-:Y:S05]  /*4d90*/  BSYNC.RECONVERGENT B0 ;  /* 0x0000000000007941 */ /* 0x000fea0003800200 */
.L_x_267:
        /* <DEDUP_REMOVED lines=25> */
.L_x_271:
        /* <DEDUP_REMOVED lines=9> */
.L_x_272:
[----:B------:R-:W-:Y:S05]  /*4fc0*/  BSYNC.RECONVERGENT B0 ;  /* 0x0000000000007941 */ /* 0x000fea0003800200 */
.L_x_270:
        /* <DEDUP_REMOVED lines=42> */
.L_x_276:
[----:B------:R-:W-:Y:S05]  /*5270*/  BSYNC.RECONVERGENT B8 ;  /* 0x0000000000087941 */ /* 0x000fea0003800200 */
.L_x_275:
[----:B------:R-:W-:Y:S01]  /*5280*/  IMAD R3, R2, UR44, RZ ;  /* 0x0000002c02037c24 */ /* 0x000fe2000f8e02ff */
[----:B------:R-:W0:Y:S01]  /*5290*/  LDCU.128 UR4, c[0x0][0x3f0] ;  /* 0x00007e00ff0477ac */ /* 0x000e220008000c00 */
[C---:B------:R-:W-:Y:S01]  /*52a0*/  IMAD.WIDE.U32 R4, R16.reuse, UR44, RZ ;  /* 0x0000002c10047c25 */ /* 0x040fe2000f8e00ff */
[----:B------:R-:W1:Y:S03]  /*52b0*/  LDCU.64 UR8, c[0x0][0x440] ;  /* 0x00008800ff0877ac */ /* 0x000e660008000a00 */
[----:B------:R-:W-:Y:S01]  /*52c0*/  IMAD R3, R16, UR45, R3 ;  /* 0x0000002d10037c24 */ /* 0x000fe2000f8e0203 */
[----:B------:R-:W2:Y:S03]  /*52d0*/  LDCU.64 UR10, c[0x0][0x3c0] ;  /* 0x00007800ff0a77ac */ /* 0x000ea60008000a00 */
[----:B------:R-:W-:-:S02]  /*52e0*/  IMAD.IADD R5, R5, 0x1, R3 ;  /* 0x0000000105057824 */ /* 0x000fc400078e0203 */
[----:B------:R-:W-:Y:S01]  /*52f0*/  IMAD R3, R19, UR46, RZ ;  /* 0x0000002e13037c24 */ /* 0x000fe2000f8e02ff */
[----:B------:R-:W3:Y:S01]  /*5300*/  LDCU.64 UR12, c[0x0][0x358] ;  /* 0x00006b00ff0c77ac */ /* 0x000ee20008000a00 */
[----:B------:R-:W-:-:S04]  /*5310*/  IMAD.WIDE.U32 R4, R18, UR46, R4 ;  /* 0x0000002e12047c25 */ /* 0x000fc8000f8e0004 */
[----:B------:R-:W-:-:S05]  /*5320*/  IMAD R3, R18, UR47, R3 ;  /* 0x0000002f12037c24 */ /* 0x000fca000f8e0203 */
[----:B------:R-:W-:Y:S01]  /*5330*/  IADD3 R5, PT, PT, R5, R3, RZ ;  /* 0x0000000305057210 */ /* 0x000fe20007ffe0ff */
[----:B0-----:R-:W-:-:S04]  /*5340*/  IMAD R3, R31, UR4, RZ ;  /* 0x000000041f037c24 */ /* 0x001fc8000f8e02ff */
[C---:B------:R-:W-:Y:S02]  /*5350*/  IMAD R3, R30.reuse, UR5, R3 ;  /* 0x000000051e037c24 */ /* 0x040fe4000f8e0203 */
[----:B------:R-:W-:Y:S01]  /*5360*/  IMAD.WIDE.U32 R6, R30, UR4, R4 ;  /* 0x000000041e067c25 */ /* 0x000fe2000f8e0004 */
[----:B-1----:R-:W-:-:S03]  /*5370*/  LEA R4, P0, R28, UR8, 0x1 ;  /* 0x000000081c047c11 */ /* 0x002fc6000f8008ff */
[----:B------:R-:W-:Y:S01]  /*5380*/  IMAD.IADD R3, R7, 0x1, R3 ;  /* 0x0000000107037824 */ /* 0x000fe200078e0203 */
[----:B--2---:R-:W-:Y:S02]  /*5390*/  LEA R8, P1, R6, UR10, 0x1 ;  /* 0x0000000a06087c11 */ /* 0x004fe4000f8208ff */
[----:B------:R-:W-:Y:S02]  /*53a0*/  LEA.HI.X R5, R28, UR9, R29, 0x1, P0 ;  /* 0x000000091c057c11 */ /* 0x000fe400080f0c1d */
[----:B------:R-:W-:-:S03]  /*53b0*/  LEA.HI.X R9, R6, UR11, R3, 0x1, P1 ;  /* 0x0000000b06097c11 */ /* 0x000fc600088f0c03 */
[----:B---3--:R0:W2:Y:S04]  /*53c0*/  LDG.E.U16 R0, desc[UR12][R4.64] ;  /* 0x0000000c04007981 */ /* 0x0080a8000c1e1500 */
[----:B------:R-:W3:Y:S01]  /*53d0*/  LDG.E.U16 R3, desc[UR12][R8.64] ;  /* 0x0000000c08037981 */ /* 0x000ee2000c1e1500 */
[----:B------:R-:W-:-:S04]  /*53e0*/  IMAD R7, R2, UR52, RZ ;  /* 0x0000003402077c24 */ /* 0x000fc8000f8e02ff */
[C---:B------:R-:W-:Y:S02]  /*53f0*/  IMAD R7, R16.reuse, UR53, R7 ;  /* 0x0000003510077c24 */ /* 0x040fe4000f8e0207 */
[----:B------:R-:W-:-:S04]  /*5400*/  IMAD.WIDE.U32 R16, R16, UR52, RZ ;  /* 0x0000003410107c25 */ /* 0x000fc8000f8e00ff */
[----:B0-----:R-:W-:Y:S01]  /*5410*/  IMAD R5, R31, UR50, RZ ;  /* 0x000000321f057c24 */ /* 0x001fe2000f8e02ff */
[----:B------:R-:W-:Y:S01]  /*5420*/  IADD3 R17, PT, PT, R17, R7, RZ ;  /* 0x0000000711117210 */ /* 0x000fe20007ffe0ff */
[----:B------:R-:W-:Y:S02]  /*5430*/  IMAD R7, R19, UR48, RZ ;  /* 0x0000003013077c24 */ /* 0x000fe4000f8e02ff */
[----:B------:R-:W-:Y:S02]  /*5440*/  IMAD R5, R30, UR51, R5 ;  /* 0x000000331e057c24 */ /* 0x000fe4000f8e0205 */
[C---:B------:R-:W-:Y:S02]  /*5450*/  IMAD R7, R18.reuse, UR49, R7 ;  /* 0x0000003112077c24 */ /* 0x040fe4000f8e0207 */
[----:B------:R-:W-:-:S04]  /*5460*/  IMAD.WIDE.U32 R18, R18, UR48, R16 ;  /* 0x0000003012127c25 */ /* 0x000fc8000f8e0010 */
[----:B------:R-:W-:Y:S02]  /*5470*/  IMAD.IADD R19, R19, 0x1, R7 ;  /* 0x0000000113137824 */ /* 0x000fe400078e0207 */
[----:B------:R-:W-:Y:S02]  /*5480*/  IMAD R7, R29, UR54, RZ ;  /* 0x000000361d077c24 */ /* 0x000fe4000f8e02ff */
[----:B------:R-:W-:-:S04]  /*5490*/  IMAD.WIDE.U32 R30, R30, UR50, R18 ;  /* 0x000000321e1e7c25 */ /* 0x000fc8000f8e0012 */
[C---:B------:R-:W-:Y:S01]  /*54a0*/  IMAD R7, R28.reuse, UR55, R7 ;  /* 0x000000371c077c24 */ /* 0x040fe2000f8e0207 */
[----:B------:R-:W-:Y:S01]  /*54b0*/  IADD3 R31, PT, PT, R31, R5, RZ ;  /* 0x000000051f1f7210 */ /* 0x000fe20007ffe0ff */
[----:B--2---:R-:W-:Y:S02]  /*54c0*/  HADD2.F32 R0, -RZ, -R0.H0_H0 ;  /* 0xa0000000ff007230 */ /* 0x004fe40000004100 */
[----:B---3--:R-:W-:Y:S02]  /*54d0*/  HADD2.F32 R5, -RZ, R3.H0_H0 ;  /* 0x20000003ff057230 */ /* 0x008fe40000004100 */
[----:B------:R-:W-:-:S04]  /*54e0*/  IMAD.WIDE.U32 R2, R28, UR54, R30 ;  /* 0x000000361c027c25 */ /* 0x000fc8000f8e001e */
[----:B------:R-:W-:Y:S01]  /*54f0*/  FMUL.FTZ R0, R0, R5 ;  /* 0x0000000500007220 */ /* 0x000fe20000410000 */
[----:B------:R-:W-:Y:S01]  /*5500*/  IMAD.IADD R3, R3, 0x1, R7 ;  /* 0x0000000103037824 */ /* 0x000fe200078e0207 */
[----:B------:R-:W-:-:S03]  /*5510*/  LEA R4, P0, R2, UR6, 0x1 ;  /* 0x0000000602047c11 */ /* 0x000fc6000f8008ff */
[----:B------:R-:W-:Y:S02]  /*5520*/  F2FP.F16.F32.PACK_AB R0, RZ, R0 ;  /* 0x00000000ff00723e */ /* 0x000fe400000000ff */
[----:B------:R-:W-:-:S05]  /*5530*/  LEA.HI.X R5, R2, UR7, R3, 0x1, P0 ;  /* 0x0000000702057c11 */ /* 0x000fca00080f0c03 */
[----:B------:R0:W-:Y:S03]  /*5540*/  STG.E.U16 desc[UR12][R4.64], R0 ;  /* 0x0000000004007986 */ /* 0x0001e6000c10150c */
.L_x_274:
[----:B------:R-:W-:Y:S05]  /*5550*/  BSYNC.RECONVERGENT B7 ;  /* 0x0000000000077941 */ /* 0x000fea0003800200 */
.L_x_273:
[----:B------:R-:W0:Y:S01]  /*5560*/  LDCU UR4, c[0x0][0x394] ;  /* 0x00007280ff0477ac */ /* 0x000e220008000800 */
[----:B------:R-:W-:Y:S01]  /*5570*/  IADD3 R26, P1, PT, R23, R26, RZ ;  /* 0x0000001a171a7210 */ /* 0x000fe20007f3e0ff */
[----:B------:R-:W-:Y:S03]  /*5580*/  BSSY.RECONVERGENT B0, `(.L_x_277) ;  /* 0x000002b000007945 */ /* 0x000fe60003800200 */
[----:B------:R-:W-:Y:S02]  /*5590*/  SHF.R.S32.HI R27, RZ, 0x1f, R26 ;  /* 0x0000001fff1b7819 */ /* 0x000fe4000001141a */
[----:B------:R-:W-:Y:S02]  /*55a0*/  IADD3.X R24, PT, PT, RZ, R24, RZ, P1, !PT ;  /* 0x00000018ff187210 */ /* 0x000fe40000ffe4ff */
[----:B0-----:R-:W-:-:S04]  /*55b0*/  LOP3.LUT R0, R27, UR4, RZ, 0xfc, !PT ;  /* 0x000000041b007c12 */ /* 0x001fc8000f8efcff */
        /* <DEDUP_REMOVED lines=25> */
.L_x_278:
[----:B------:R-:W0:Y:S01]  /*5750*/  LDCU.64 UR4, c[0x0][0x390] ;  /* 0x00007200ff0477ac */ /* 0x000e220008000a00 */
[----:B------:R-:W-:Y:S01]  /*5760*/  MOV R11, R26 ;  /* 0x0000001a000b7202 */ /* 0x000fe20000000f00 */
[----:B------:R-:W-:Y:S01]  /*5770*/  IMAD.MOV.U32 R10, RZ, RZ, R27 ;  /* 0x000000ffff0a7224 */ /* 0x000fe200078e001b */
[----:B------:R-:W-:Y:S01]  /*5780*/  MOV R7, 0x57c0 ;  /* 0x000057c000077802 */ /* 0x000fe20000000f00 */
[----:B0-----:R-:W-:Y:S01]  /*5790*/  IMAD.U32 R9, RZ, RZ, UR4 ;  /* 0x00000004ff097e24 */ /* 0x001fe2000f8e00ff */
[----:B------:R-:W-:-:S07]  /*57a0*/  MOV R8, UR5 ;  /* 0x0000000500087c02 */ /* 0x000fce0008000f00 */
[----:B------:R-:W-:Y:S05]  /*57b0*/  CALL.REL.NOINC `($__internal_4_$__cuda_sm20_div_s64) ;  /* 0x0000000c004c7944 */ /* 0x000fea0003c00000 */
[-C--:B------:R-:W-:Y:S02]  /*57c0*/  IADD3 R3, P0, PT, RZ, -R0.reuse, RZ ;  /* 0x80000000ff037210 */ /* 0x080fe40007f1e0ff */
[----:B------:R-:W-:Y:S02]  /*57d0*/  MOV R4, R0 ;  /* 0x0000000000047202 */ /* 0x000fe40000000f00 */
[----:B------:R-:W-:Y:S01]  /*57e0*/  IADD3.X R2, PT, PT, RZ, ~R5, RZ, P0, !PT ;  /* 0x80000005ff027210 */ /* 0x000fe200007fe4ff */
[----:B------:R-:W-:-:S04]  /*57f0*/  IMAD.WIDE.U32 R16, R3, UR38, R26 ;  /* 0x0000002603107c25 */ /* 0x000fc8000f8e001a */
[----:B------:R-:W-:-:S04]  /*5800*/  IMAD R2, R2, UR38, RZ ;  /* 0x0000002602027c24 */ /* 0x000fc8000f8e02ff */
[----:B------:R-:W-:-:S04]  /*5810*/  IMAD R3, R3, UR39, R2 ;  /* 0x0000002703037c24 */ /* 0x000fc8000f8e0202 */
[----:B------:R-:W-:-:S07]  /*5820*/  IMAD.IADD R2, R3, 0x1, R17 ;  /* 0x0000000103027824 */ /* 0x000fce00078e0211 */
.L_x_279:
[----:B------:R-:W-:Y:S05]  /*5830*/  BSYNC.RECONVERGENT B0 ;  /* 0x0000000000007941 */ /* 0x000fea0003800200 */
.L_x_277:
        /* <DEDUP_REMOVED lines=25> */
.L_x_281:
        /* <DEDUP_REMOVED lines=9> */
.L_x_282:
[----:B------:R-:W-:Y:S05]  /*5a60*/  BSYNC.RECONVERGENT B0 ;  /* 0x0000000000007941 */ /* 0x000fea0003800200 */
.L_x_280:
        /* <DEDUP_REMOVED lines=25> */
.L_x_284:
        /* <DEDUP_REMOVED lines=10> */
.L_x_285:
[----:B------:R-:W-:Y:S05]  /*5ca0*/  BSYNC.RECONVERGENT B0 ;  /* 0x0000000000007941 */ /* 0x000fea0003800200 */
.L_x_283:
        /* <DEDUP_REMOVED lines=25> */
.L_x_287:
        /* <DEDUP_REMOVED lines=9> */
.L_x_288:
[----:B------:R-:W-:Y:S05]  /*5ed0*/  BSYNC.RECONVERGENT B0 ;  /* 0x0000000000007941 */ /* 0x000fea0003800200 */
.L_x_286:
        /* <DEDUP_REMOVED lines=42> */
.L_x_292:
[----:B------:R-:W-:Y:S05]  /*6180*/  BSYNC.RECONVERGENT B8 ;  /* 0x0000000000087941 */ /* 0x000fea0003800200 */
.L_x_291:
[----:B------:R-:W-:Y:S01]  /*6190*/  IMAD R3, R2, UR44, RZ ;  /* 0x0000002c02037c24 */ /* 0x000fe2000f8e02ff */
[----:B------:R-:W0:Y:S01]  /*61a0*/  LDCU.128 UR4, c[0x0][0x3f0] ;  /* 0x00007e00ff0477ac */ /* 0x000e220008000c00 */
[C---:B------:R-:W-:Y:S01]  /*61b0*/  IMAD.WIDE.U32 R4, R16.reuse, UR44, RZ ;  /* 0x0000002c10047c25 */ /* 0x040fe2000f8e00ff */
[----:B------:R-:W1:Y:S03]  /*61c0*/  LDCU.64 UR8, c[0x0][0x440] ;  /* 0x00008800ff0877ac */ /* 0x000e660008000a00 */
[----:B------:R-:W-:Y:S01]  /*61d0*/  IMAD R3, R16, UR45, R3 ;  /* 0x0000002d10037c24 */ /* 0x000fe2000f8e0203 */
[----:B------:R-:W2:Y:S04]  /*61e0*/  LDCU.64 UR10, c[0x0][0x3c0] ;  /* 0x00007800ff0a77ac */ /* 0x000ea80008000a00 */
[----:B------:R-:W-:Y:S01]  /*61f0*/  IADD3 R5, PT, PT, R5, R3, RZ ;  /* 0x0000000305057210 */ /* 0x000fe20007ffe0ff */
[----:B------:R-:W-:Y:S01]  /*6200*/  IMAD R3, R19, UR46, RZ ;  /* 0x0000002e13037c24 */ /* 0x000fe2000f8e02ff */
[----:B------:R-:W3:Y:S03]  /*6210*/  LDCU.64 UR12, c[0x0][0x358] ;  /* 0x00006b00ff0c77ac */ /* 0x000ee60008000a00 */
[----:B------:R-:W-:-:S02]  /*6220*/  IMAD R3, R18, UR47, R3 ;  /* 0x0000002f12037c24 */ /* 0x000fc4000f8e0203 */
[----:B------:R-:W-:-:S04]  /*6230*/  IMAD.WIDE.U32 R4, R18, UR46, R4 ;  /* 0x0000002e12047c25 */ /* 0x000fc8000f8e0004 */
[----:B------:R-:W-:Y:S02]  /*6240*/  IMAD.IADD R5, R5, 0x1, R3 ;  /* 0x0000000105057824 */ /* 0x000fe400078e0203 */
[----:B0-----:R-:W-:Y:S02]  /*6250*/  IMAD R3, R31, UR4, RZ ;  /* 0x000000041f037c24 */ /* 0x001fe4000f8e02ff */
[----:B------:R-:W-:Y:S01]  /*6260*/  IMAD.WIDE.U32 R6, R30, UR4, R4 ;  /* 0x000000041e067c25 */ /* 0x000fe2000f8e0004 */
[----:B-1----:R-:W-:-:S03]  /*6270*/  LEA R4, P0, R28, UR8, 0x1 ;  /* 0x000000081c047c11 */ /* 0x002fc6000f8008ff */
[----:B------:R-:W-:Y:S01]  /*6280*/  IMAD R3, R30, UR5, R3 ;  /* 0x000000051e037c24 */ /* 0x000fe2000f8e0203 */
[----:B--2---:R-:W-:Y:S02]  /*6290*/  LEA R8, P1, R6, UR10, 0x1 ;  /* 0x0000000a06087c11 */ /* 0x004fe4000f8208ff */
[----:B------:R-:W-:Y:S02]  /*62a0*/  LEA.HI.X R5, R28, UR9, R29, 0x1, P0 ;  /* 0x000000091c057c11 */ /* 0x000fe400080f0c1d */
[----:B------:R-:W-:-:S03]  /*62b0*/  IADD3 R3, PT, PT, R7, R3, RZ ;  /* 0x0000000307037210 */ /* 0x000fc60007ffe0ff */
[----:B---3--:R0:W2:Y:S01]  /*62c0*/  LDG.E.U16 R0, desc[UR12][R4.64] ;  /* 0x0000000c04007981 */ /* 0x0080a2000c1e1500 */
[----:B------:R-:W-:-:S05]  /*62d0*/  LEA.HI.X R9, R6, UR11, R3, 0x1, P1 ;  /* 0x0000000b06097c11 */ /* 0x000fca00088f0c03 */
[----:B------:R-:W3:Y:S01]  /*62e0*/  LDG.E.U16 R3, desc[UR12][R8.64] ;  /* 0x0000000c08037981 */ /* 0x000ee2000c1e1500 */
[----:B------:R-:W-:-:S04]  /*62f0*/  IMAD R7, R2, UR52, RZ ;  /* 0x0000003402077c24 */ /* 0x000fc8000f8e02ff */
[C---:B------:R-:W-:Y:S02]  /*6300*/  IMAD R7, R16.reuse, UR53, R7 ;  /* 0x0000003510077c24 */ /* 0x040fe4000f8e0207 */
[----:B------:R-:W-:-:S04]  /*6310*/  IMAD.WIDE.U32 R16, R16, UR52, RZ ;  /* 0x0000003410107c25 */ /* 0x000fc8000f8e00ff */
[----:B------:R-:W-:Y:S02]  /*6320*/  IMAD.IADD R17, R17, 0x1, R7 ;  /* 0x0000000111117824 */ /* 0x000fe400078e0207 */
[----:B------:R-:W-:-:S04]  /*6330*/  IMAD R7, R19, UR48, RZ ;  /* 0x0000003013077c24 */ /* 0x000fc8000f8e02ff */
[C---:B------:R-:W-:Y:S02]  /*6340*/  IMAD R7, R18.reuse, UR49, R7 ;  /* 0x0000003112077c24 */ /* 0x040fe4000f8e0207 */
[----:B------:R-:W-:-:S04]  /*6350*/  IMAD.WIDE.U32 R18, R18, UR48, R16 ;  /* 0x0000003012127c25 */ /* 0x000fc8000f8e0010 */
[----:B0-----:R-:W-:Y:S01]  /*6360*/  IMAD R5, R31, UR50, RZ ;  /* 0x000000321f057c24 */ /* 0x001fe2000f8e02ff */
[----:B------:R-:W-:-:S03]  /*6370*/  IADD3 R19, PT, PT, R19, R7, RZ ;  /* 0x0000000713137210 */ /* 0x000fc60007ffe0ff */
[C---:B------:R-:W-:Y:S02]  /*6380*/  IMAD R5, R30.reuse, UR51, R5 ;  /* 0x000000331e057c24 */ /* 0x040fe4000f8e0205 */
[----:B------:R-:W-:-:S04]  /*6390*/  IMAD.WIDE.U32 R30, R30, UR50, R18 ;  /* 0x000000321e1e7c25 */ /* 0x000fc8000f8e0012 */
[----:B------:R-:W-:Y:S02]  /*63a0*/  IMAD.IADD R31, R31, 0x1, R5 ;  /* 0x000000011f1f7824 */ /* 0x000fe400078e0205 */
[----:B------:R-:W-:-:S04]  /*63b0*/  IMAD R7, R29, UR54, RZ ;  /* 0x000000361d077c24 */ /* 0x000fc8000f8e02ff */
[C---:B------:R-:W-:Y:S02]  /*63c0*/  IMAD R7, R28.reuse, UR55, R7 ;  /* 0x000000371c077c24 */ /* 0x040fe4000f8e0207 */
[----:B--2---:R-:W-:Y:S02]  /*63d0*/  HADD2.F32 R0, -RZ, -R0.H0_H0 ;  /* 0xa0000000ff007230 */ /* 0x004fe40000004100 */
[----:B---3--:R-:W-:Y:S02]  /*63e0*/  HADD2.F32 R5, -RZ, R3.H0_H0 ;  /* 0x20000003ff057230 */ /* 0x008fe40000004100 */
[----:B------:R-:W-:-:S04]  /*63f0*/  IMAD.WIDE.U32 R2, R28, UR54, R30 ;  /* 0x000000361c027c25 */ /* 0x000fc8000f8e001e */
[----:B------:R-:W-:Y:S01]  /*6400*/  FMUL.FTZ R0, R0, R5 ;  /* 0x0000000500007220 */ /* 0x000fe20000410000 */
[C---:B------:R-:W-:Y:S02]  /*6410*/  LEA R4, P0, R2.reuse, UR6, 0x1 ;  /* 0x0000000602047c11 */ /* 0x040fe4000f8008ff */
[----:B------:R-:W-:Y:S02]  /*6420*/  IADD3 R3, PT, PT, R3, R7, RZ ;  /* 0x0000000703037210 */ /* 0x000fe40007ffe0ff */
[----:B------:R-:W-:Y:S02]  /*6430*/  F2FP.F16.F32.PACK_AB R0, RZ, R0 ;  /* 0x00000000ff00723e */ /* 0x000fe400000000ff */
[----:B------:R-:W-:-:S05]  /*6440*/  LEA.HI.X R5, R2, UR7, R3, 0x1, P0 ;  /* 0x0000000702057c11 */ /* 0x000fca00080f0c03 */
[----:B------:R0:W-:Y:S02]  /*6450*/  STG.E.U16 desc[UR12][R4.64], R0 ;  /* 0x0000000004007986 */ /* 0x0001e4000c10150c */
.L_x_290:
[----:B------:R-:W-:Y:S05]  /*6460*/  BSYNC.RECONVERGENT B7 ;  /* 0x0000000000077941 */ /* 0x000fea0003800200 */
.L_x_289:
[----:B------:R-:W1:Y:S01]  /*6470*/  LDCU.64 UR4, c[0x0][0x380] ;  /* 0x00007000ff0477ac */ /* 0x000e620008000a00 */
[----:B------:R-:W-:-:S05]  /*6480*/  IADD3 R26, P0, PT, R23, R26, RZ ;  /* 0x0000001a171a7210 */ /* 0x000fca0007f1e0ff */
[----:B------:R-:W-:Y:S01]  /*6490*/  IMAD.X R24, RZ, RZ, R24, P0 ;  /* 0x000000ffff187224 */ /* 0x000fe200000e0618 */
[----:B-1----:R-:W-:-:S04]  /*64a0*/  ISETP.GE.U32.AND P0, PT, R26, UR4, PT ;  /* 0x000000041a007c0c */ /* 0x002fc8000bf06070 */
[----:B------:R-:W-:-:S13]  /*64b0*/  ISETP.GE.AND.EX P0, PT, R24, UR5, PT, P0 ;  /* 0x0000000518007c0c */ /* 0x000fda000bf06300 */
[----:B------:R-:W-:Y:S05]  /*64c0*/  @!P0 BRA `(.L_x_293) ;  /* 0xffffffe000648947 */ /* 0x000fea000383ffff */
[----:B------:R-:W-:Y:S05]  /*64d0*/  BSYNC.RECONVERGENT B6 ;  /* 0x0000000000067941 */ /* 0x000fea0003800200 */
.L_x_260:
[----:B------:R-:W-:Y:S05]  /*64e0*/  EXIT ;  /* 0x000000000000794d */ /* 0x000fea0003800000 */
        .weak           $__internal_4_$__cuda_sm20_div_s64
        .type           $__internal_4_$__cuda_sm20_div_s64,@function
        .size           $__internal_4_$__cuda_sm20_div_s64,($__internal_5_$__cuda_sm20_div_u64 - $__internal_4_$__cuda_sm20_div_s64)
$__internal_4_$__cuda_sm20_div_s64:
        /* <DEDUP_REMOVED lines=34> */
[----:B------:R-:W-:Y:S01]  /*6710*/  IMAD.HI.U32 R6, P1, R4, R6, R30 ;  /* 0x0000000604067227 */ /* 0x000fe2000782001e */
[----:B------:R-:W-:-:S03]  /*6720*/  MOV R31, RZ ;  /* 0x000000ff001f7202 */ /* 0x000fc60000000f00 */
        /* <DEDUP_REMOVED lines=47> */
[----:B------:R-:W-:Y:S06]  /*6a20*/  RET.REL.NODEC R6 `(_ZN2at6native45_GLOBAL__N__efdd3984_12_NLLLoss2d_cu_e9278b4636nll_loss2d_backward_no_reduce_kernelIN3c104HalfEEEvlNS_27GenericPackedTensorAccessorIlLm3ENS_16DefaultPtrTraitsElEENS5_IT_Lm3ES6_lEENS5_IS8_Lm4ES6_lEEPKS8_l) ;  /* 0xffffff9406747950 */ /* 0x000fec0003c3ffff */
        .weak           $__internal_5_$__cuda_sm20_div_u64
        .type           $__internal_5_$__cuda_sm20_div_u64,@function
        .size           $__internal_5_$__cuda_sm20_div_u64,($__internal_6_$__cuda_sm20_rem_s64 - $__internal_5_$__cuda_sm20_div_u64)
$__internal_5_$__cuda_sm20_div_u64:
        /* <DEDUP_REMOVED lines=69> */
[----:B------:R-:W-:Y:S06]  /*6e80*/  RET.REL.NODEC R2 `(_ZN2at6native45_GLOBAL__N__efdd3984_12_NLLLoss2d_cu_e9278b4636nll_loss2d_backward_no_reduce_kernelIN3c104HalfEEEvlNS_27GenericPackedTensorAccessorIlLm3ENS_16DefaultPtrTraitsElEENS5_IT_Lm3ES6_lEENS5_IS8_Lm4ES6_lEEPKS8_l) ;  /* 0xffffff90025c7950 */ /* 0x000fec0003c3ffff */
        .weak           $__internal_6_$__cuda_sm20_rem_s64
        .type           $__internal_6_$__cuda_sm20_rem_s64,@function
        .size           $__internal_6_$__cuda_sm20_rem_s64,(.L_x_1142 - $__internal_6_$__cuda_sm20_rem_s64)
$__internal_6_$__cuda_sm20_rem_s64:
        /* <DEDUP_REMOVED lines=77> */
[----:B------:R-:W-:Y:S06]  /*7360*/  RET.REL.NODEC R6 `(_ZN2at6native45_GLOBAL__N__efdd3984_12_NLLLoss2d_cu_e9278b4636nll_loss2d_backward_no_reduce_kernelIN3c104HalfEEEvlNS_27GenericPackedTensorAccessorIlLm3ENS_16DefaultPtrTraitsElEENS5_IT_Lm3ES6_lEENS5_IS8_Lm4ES6_lEEPKS8_l) ;  /* 0xffffff8c06247950 */ /* 0x000fec0003c3ffff */
.L_x_294:
        /* <DEDUP_REMOVED lines=9> */
.L_x_1142:


//--------------------- .text._ZN2at6native45_GLOBAL__N__efdd3984_12_NLLLoss2d_cu_e9278b4636nll_loss2d_backward_no_reduce_kernelIfEEvlNS_27GenericPackedTensorAccessorIlLm3ENS_16DefaultPtrTraitsElEENS3_IT_Lm3ES4_lEENS3_IS6_Lm4ES4_lEEPKS6_l --------------------------
	.section	.text._ZN2at6native45_GLOBAL__N__efdd3984_12_NLLLoss2d_cu_e9278b4636nll_loss2d_backward_no_reduce_kernelIfEEvlNS_27GenericPackedTensorAccessorIlLm3ENS_16DefaultPtrTraitsElEENS3_IT_Lm3ES4_lEENS3_IS6_Lm4ES4_lEEPKS6_l,"ax",@progbits
	.align	128
.text._ZN2at6native45_GLOBAL__N__efdd3984_12_NLLLoss2d_cu_e9278b4636nll_loss2d_backward_no_reduce_kernelIfEEvlNS_27GenericPackedTensorAccessorIlLm3ENS_16DefaultPtrTraitsElEENS3_IT_Lm3ES4_lEENS3_IS6_Lm4ES4_lEEPKS6_l:
        .type           _ZN2at6native45_GLOBAL__N__efdd3984_12_NLLLoss2d_cu_e9278b4636nll_loss2d_backward_no_reduce_kernelIfEEvlNS_27GenericPackedTensorAccessorIlLm3ENS_16DefaultPtrTraitsElEENS3_IT_Lm3ES4_lEENS3_IS6_Lm4ES4_lEEPKS6_l,@function
        .size           _ZN2at6native45_GLOBAL__N__efdd3984_12_NLLLoss2d_cu_e9278b4636nll_loss2d_backward_no_reduce_kernelIfEEvlNS_27GenericPackedTensorAccessorIlLm3ENS_16DefaultPtrTraitsElEENS3_IT_Lm3ES4_lEENS3_IS6_Lm4ES4_lEEPKS6_l,(.L_x_1146 - _ZN2at6native45_GLOBAL__N__efdd3984_12_NLLLoss2d_cu_e9278b4636nll_loss2d_backward_no_reduce_kernelIfEEvlNS_27GenericPackedTensorAccessorIlLm3ENS_16DefaultPtrTraitsElEENS3_IT_Lm3ES4_lEENS3_IS6_Lm4ES4_lEEPKS6_l)
        .other          _ZN2at6native45_GLOBAL__N__efdd3984_12_NLLLoss2d_cu_e9278b4636nll_loss2d_backward_no_reduce_kernelIfEEvlNS_27GenericPackedTensorAccessorIlLm3ENS_16DefaultPtrTraitsElEENS3_IT_Lm3ES4_lEENS3_IS6_Lm4ES4_lEEPKS6_l,@"STO_CUDA_ENTRY STV_DEFAULT"
_ZN2at6native45_GLOBAL__N__efdd3984_12_NLLLoss2d_cu_e9278b4636nll_loss2d_backward_no_reduce_kernelIfEEvlNS_27GenericPackedTensorAccessorIlLm3ENS_16DefaultPtrTraitsElEENS3_IT_Lm3ES4_lEENS3_IS6_Lm4ES4_lEEPKS6_l:
        /* <DEDUP_REMOVED lines=58> */
.L_x_297:
[----:B------:R-:W-:Y:S01]  /*03a0*/  IMAD.MOV.U32 R2, RZ, RZ, R6 ;  /* 0x000000ffff027224 */ /* 0x000fe200078e0006 */
[----:B------:R-:W-:Y:S01]  /*03b0*/  MOV R0, 0x3e0 ;  /* 0x000003e000007802 */ /* 0x000fe20000000f00 */
[----:B------:R-:W-:-:S07]  /*03c0*/  IMAD.MOV.U32 R6, RZ, RZ, R23 ;  /* 0x000000ffff067224 */ /* 0x000fce00078e0017 */
[----:B------:R-:W-:Y:S05]  /*03d0*/  CALL.REL.NOINC `($__internal_8_$__cuda_sm20_div_u64) ;  /* 0x0000006400587944 */ /* 0x000fea0003c00000 */
[----:B------:R-:W-:Y:S01]  /*03e0*/  MOV R2, R4 ;  /* 0x0000000400027202 */ /* 0x000fe20000000f00 */
[----:B------:R-:W-:-:S07]  /*03f0*/  IMAD.MOV.U32 R3, RZ, RZ, R5 ;  /* 0x000000ffff037224 */ /* 0x000fce00078e0005 */
.L_x_298:
[----:B------:R-:W-:Y:S05]  /*0400*/  BSYNC.RECONVERGENT B0 ;  /* 0x0000000000007941 */ /* 0x000fea0003800200 */
.L_x_296:
        /* <DEDUP_REMOVED lines=46> */
.L_x_302:
[----:B------:R-:W1:Y:S01]  /*06f0*/  LDCU.64 UR4, c[0x0][0x390] ;  /* 0x00007200ff0477ac */ /* 0x000e620008000a00 */
[----:B------:R-:W-:Y:S01]  /*0700*/  IMAD.MOV.U32 R11, RZ, RZ, R26 ;  /* 0x000000ffff0b7224 */ /* 0x000fe200078e001a */
[----:B------:R-:W-:Y:S01]  /*0710*/  MOV R7, 0x760 ;  /* 0x0000076000077802 */ /* 0x000fe20000000f00 */
[----:B------:R-:W-:Y:S02]  /*0720*/  IMAD.MOV.U32 R10, RZ, RZ, R21 ;  /* 0x000000ffff0a7224 */ /* 0x000fe400078e0015 */
[----:B-1----:R-:W-:Y:S01]  /*0730*/  IMAD.U32 R9, RZ, RZ, UR4 ;  /* 0x00000004ff097e24 */ /* 0x002fe2000f8e00ff */
[----:B------:R-:W-:-:S07]  /*0740*/  MOV R8, UR5 ;  /* 0x0000000500087c02 */ /* 0x000fce0008000f00 */
[----:B0-234-:R-:W-:Y:S05]  /*0750*/  CALL.REL.NOINC `($__internal_7_$__cuda_sm20_div_s64) ;  /* 0x0000005c00287944 */ /* 0x01dfea0003c00000 */
        /* <DEDUP_REMOVED lines=9> */
.L_x_303:
[----:B0-234-:R-:W-:Y:S05]  /*07f0*/  BSYNC.RECONVERGENT B0 ;  /* 0x0000000000007941 */ /* 0x01dfea0003800200 */
.L_x_301:
        /* <DEDUP_REMOVED lines=25> */
.L_x_305:
[----:B------:R-:W0:Y:S01]  /*0990*/  LDCU.64 UR4, c[0x0][0x398] ;  /* 0x00007300ff0477ac */ /* 0x000e220008000a00 */
[----:B------:R-:W-:Y:S01]  /*09a0*/  IMAD.MOV.U32 R8, RZ, RZ, R5 ;  /* 0x000000ffff087224 */ /* 0x000fe200078e0005 */
[----:B------:R-:W-:Y:S01]  /*09b0*/  MOV R5, 0xa00 ;  /* 0x00000a0000057802 */ /* 0x000fe20000000f00 */
[----:B------:R-:W-:Y:S01]  /*09c0*/  IMAD.MOV.U32 R9, RZ, RZ, R4 ;  /* 0x000000ffff097224 */ /* 0x000fe200078e0004 */
[----:B0-----:R-:W-:Y:S01]  /*09d0*/  MOV R7, UR4 ;  /* 0x0000000400077c02 */ /* 0x001fe20008000f00 */
[----:B------:R-:W-:-:S07]  /*09e0*/  IMAD.U32 R6, RZ, RZ, UR5 ;  /* 0x00000005ff067e24 */ /* 0x000fce000f8e00ff */
[----:B------:R-:W-:Y:S05]  /*09f0*/  CALL.REL.NOINC `($__internal_9_$__cuda_sm20_rem_s64) ;  /* 0x0000006000e87944 */ /* 0x000fea0003c00000 */
[----:B------:R-:W-:Y:S01]  /*0a00*/  IMAD.MOV.U32 R28, RZ, RZ, R3 ;  /* 0x000000ffff1c7224 */ /* 0x000fe200078e0003 */
[----:B------:R-:W-:-:S07]  /*0a10*/  MOV R29, R4 ;  /* 0x00000004001d7202 */ /* 0x000fce0000000f00 */
.L_x_306:
[----:B------:R-:W-:Y:S05]  /*0a20*/  BSYNC.RECONVERGENT B0 ;  /* 0x0000000000007941 */ /* 0x000fea0003800200 */
.L_x_304:
        /* <DEDUP_REMOVED lines=25> */
.L_x_308:
        /* <DEDUP_REMOVED lines=8> */
[----:B------:R-:W-:Y:S05]  /*0c40*/  CALL.REL.NOINC `($__internal_7_$__cuda_sm20_div_s64) ;  /* 0x0000005400ec7944 */ /* 0x000fea0003c00000 */
[----:B------:R-:W-:-:S07]  /*0c50*/  MOV R4, R0 ;  /* 0x0000000000047202 */ /* 0x000fce0000000f00 */
.L_x_309:
[----:B------:R-:W-:Y:S05]  /*0c60*/  BSYNC.RECONVERGENT B0 ;  /* 0x0000000000007941 */ /* 0x000fea0003800200 */
.L_x_307:
        /* <DEDUP_REMOVED lines=25> */
.L_x_311:
[----:B------:R-:W0:Y:S01]  /*0e00*/  LDCU.64 UR4, c[0x0][0x3a0] ;  /* 0x00007400ff0477ac */ /* 0x000e220008000a00 */
[----:B------:R-:W-:Y:S01]  /*0e10*/  MOV R8, R5 ;  /* 0x0000000500087202 */ /* 0x000fe20000000f00 */
[----:B------:R-:W-:Y:S01]  /*0e20*/  IMAD.MOV.U32 R9, RZ, RZ, R4 ;  /* 0x000000ffff097224 */ /* 0x000fe200078e0004 */
[----:B------:R-:W-:Y:S01]  /*0e30*/  MOV R5, 0xe70 ;  /* 0x00000e7000057802 */ /* 0x000fe20000000f00 */
[----:B0-----:R-:W-:Y:S02]  /*0e40*/  IMAD.U32 R7, RZ, RZ, UR4 ;  /* 0x00000004ff077e24 */ /* 0x001fe4000f8e00ff */
[----:B------:R-:W-:-:S07]  /*0e50*/  IMAD.U32 R6, RZ, RZ, UR5 ;  /* 0x00000005ff067e24 */ /* 0x000fce000f8e00ff */
[----:B------:R-:W-:Y:S05]  /*0e60*/  CALL.REL.NOINC `($__internal_9_$__cuda_sm20_rem_s64) ;  /* 0x0000005c00cc7944 */ /* 0x000fea0003c00000 */
[----:B------:R-:W-:Y:S01]  /*0e70*/  MOV R32, R3 ;  /* 0x0000000300207202 */ /* 0x000fe20000000f00 */
[----:B------:R-:W-:-:S07]  /*0e80*/  IMAD.MOV.U32 R33, RZ, RZ, R4 ;  /* 0x000000ffff217224 */ /* 0x000fce00078e0004 */
.L_x_312:
[----:B------:R-:W-:Y:S05]  /*0e90*/  BSYNC.RECONVERGENT B0 ;  /* 0x0000000000007941 */ /* 0x000fea0003800200 */
.L_x_310:
        /* <DEDUP_REMOVED lines=48> */
.L_x_314:
[----:B------:R-:W-:Y:S05]  /*11a0*/  BSYNC.RECONVERGENT B7 ;  /* 0x0000000000077941 */ /* 0x000fea0003800200 */
.L_x_313:
        /* <DEDUP_REMOVED lines=20> */
[----:B--2---:R-:W2:Y:S01]  /*12f0*/  LDG.E R0, desc[UR16][R6.64] ;  /* 0x0000001006007981 */ /* 0x004ea2000c1e1900 */
        /* <DEDUP_REMOVED lines=20> */
[----:B--2---:R-:W-:-:S05]  /*1440*/  FADD.FTZ R3, -R0, -RZ ;  /* 0x800000ff00037221 */ /* 0x004fca0000010100 */
[----:B------:R1:W-:Y:S03]  /*1450*/  STG.E desc[UR16][R4.64], R3 ;  /* 0x0000000304007986 */ /* 0x0003e6000c101910 */
.L_x_300:
[----:B0-234-:R-:W-:Y:S05]  /*1460*/  BSYNC.RECONVERGENT B6 ;  /* 0x0000000000067941 */ /* 0x01dfea0003800200 */
.L_x_299:
[----:B------:R-:W-:-:S04]  /*1470*/  ISETP.NE.U32.AND P0, PT, R18, RZ, PT ;  /* 0x000000ff1200720c */ /* 0x000fc80003f05070 */
[----:B------:R-:W-:-:S13]  /*1480*/  ISETP.NE.AND.EX P0, PT, R17, RZ, PT, P0 ;  /* 0x000000ff1100720c */ /* 0x000fda0003f05300 */
[----:B------:R-:W-:Y:S05]  /*1490*/  @!P0 EXIT ;  /* 0x000000000000894d */ /* 0x000fea0003800000 */
[----:B------:R-:W-:Y:S01]  /*14a0*/  BSSY.RECONVERGENT B6, `(.L_x_315) ;  /* 0x00001da000067945 */ /* 0x000fe20003800200 */
.L_x_348:
[----:B0-----:R-:W0:Y:S01]  /*14b0*/  LDCU UR4, c[0x0][0x394] ;  /* 0x00007280ff0477ac */ /* 0x001e220008000800 */
[----:B------:R-:W-:Y:S01]  /*14c0*/  SHF.R.S32.HI R13, RZ, 0x1f, R26 ;  /* 0x0000001fff0d7819 */ /* 0x000fe2000001141a */
[----:B------:R-:W-:Y:S03]  /*14d0*/  BSSY.RECONVERGENT B0, `(.L_x_316) ;  /* 0x000002a000007945 */ /* 0x000fe60003800200 */
[----:B0-----:R-:W-:-:S04]  /*14e0*/  LOP3.LUT R0, R13, UR4, RZ, 0xfc, !PT ;  /* 0x000000040d007c12 */ /* 0x001fc8000f8efcff */
[----:B------:R-:W-:-:S13]  /*14f0*/  ISETP.NE.U32.AND P0, PT, R0, RZ, PT ;  /* 0x000000ff0000720c */ /* 0x000fda0003f05070 */
[----:B------:R-:W-:Y:S05]  /*1500*/  @P0 BRA `(.L_x_317) ;  /* 0x00000000005c0947 */ /* 0x000fea0003800000 */
[----:B------:R-:W1:Y:S02]  /*1510*/  LDCU UR4, c[0x0][0x390] ;  /* 0x00007200ff0477ac */ /* 0x000e640008000800 */
[----:B-1----:R-:W0:Y:S01]  /*1520*/  I2F.U32.RP R5, UR4 ;  /* 0x0000000400057d06 */ /* 0x002e220008209000 */
        /* <DEDUP_REMOVED lines=21> */
.L_x_317:
[----:B------:R-:W0:Y:S01]  /*1680*/  LDCU.64 UR4, c[0x0][0x390] ;  /* 0x00007200ff0477ac */ /* 0x000e220008000a00 */
[----:B------:R-:W-:Y:S01]  /*1690*/  IMAD.MOV.U32 R11, RZ, RZ, R26 ;  /* 0x000000ffff0b7224 */ /* 0x000fe200078e001a */
[----:B------:R-:W-:Y:S01]  /*16a0*/  MOV R7, 0x16f0 ;  /* 0x000016f000077802 */ /* 0x000fe20000000f00 */
[----:B------:R-:W-:Y:S02]  /*16b0*/  IMAD.MOV.U32 R10, RZ, RZ, R13 ;  /* 0x000000ffff0a7224 */ /* 0x000fe400078e000d */
[----:B0-----:R-:W-:Y:S01]  /*16c0*/  IMAD.U32 R9, RZ, RZ, UR4 ;  /* 0x00000004ff097e24 */ /* 0x001fe2000f8e00ff */
[----:B------:R-:W-:-:S07]  /*16d0*/  MOV R8, UR5 ;  /* 0x0000000500087c02 */ /* 0x000fce0008000f00 */
[----:B-1----:R-:W-:Y:S05]  /*16e0*/  CALL.REL.NOINC `($__internal_7_$__cuda_sm20_div_s64) ;  /* 0x0000004c00447944 */ /* 0x002fea0003c00000 */
        /* <DEDUP_REMOVED lines=8> */
.L_x_318:
[----:B------:R-:W-:Y:S05]  /*1770*/  BSYNC.RECONVERGENT B0 ;  /* 0x0000000000007941 */ /* 0x000fea0003800200 */
.L_x_316:
        /* <DEDUP_REMOVED lines=25> */
.L_x_320:
[----:B------:R-:W0:Y:S01]  /*1910*/  LDCU.64 UR4, c[0x0][0x398] ;  /* 0x00007300ff0477ac */ /* 0x000e220008000a00 */
[----:B------:R-:W-:Y:S01]  /*1920*/  IMAD.MOV.U32 R8, RZ, RZ, R5 ;  /* 0x000000ffff087224 */ /* 0x000fe200078e0005 */
[----:B------:R-:W-:Y:S01]  /*1930*/  MOV R5, 0x1980 ;  /* 0x0000198000057802 */ /* 0x000fe20000000f00 */
[----:B------:R-:W-:Y:S01]  /*1940*/  IMAD.MOV.U32 R9, RZ, RZ, R4 ;  /* 0x000000ffff097224 */ /* 0x000fe200078e0004 */
[----:B0-----:R-:W-:Y:S01]  /*1950*/  MOV R7, UR4 ;  /* 0x0000000400077c02 */ /* 0x001fe20008000f00 */
[----:B------:R-:W-:-:S07]  /*1960*/  IMAD.U32 R6, RZ, RZ, UR5 ;  /* 0x00000005ff067e24 */ /* 0x000fce000f8e00ff */
[----:B------:R-:W-:Y:S05]  /*1970*/  CALL.REL.NOINC `($__internal_9_$__cuda_sm20_rem_s64) ;  /* 0x0000005400087944 */ /* 0x000fea0003c00000 */
[----:B------:R-:W-:Y:S01]  /*1980*/  MOV R18, R3 ;  /* 0x0000000300127202 */ /* 0x000fe20000000f00 */
[----:B------:R-:W-:-:S07]  /*1990*/  IMAD.MOV.U32 R19, RZ, RZ, R4 ;  /* 0x000000ffff137224 */ /* 0x000fce00078e0004 */
.L_x_321:
[----:B------:R-:W-:Y:S05]  /*19a0*/  BSYNC.RECONVERGENT B0 ;  /* 0x0000000000007941 */ /* 0x000fea0003800200 */
.L_x_319:
        /* <DEDUP_REMOVED lines=25> */
.L_x_323:
        /* <DEDUP_REMOVED lines=8> */
[----:B------:R-:W-:Y:S05]  /*1bc0*/  CALL.REL.NOINC `($__internal_7_$__cuda_sm20_div_s64) ;  /* 0x00000048000c7944 */ /* 0x000fea0003c00000 */
[----:B------:R-:W-:-:S07]  /*1bd0*/  MOV R4, R0 ;  /* 0x0000000000047202 */ /* 0x000fce0000000f00 */
.L_x_324:
[----:B------:R-:W-:Y:S05]  /*1be0*/  BSYNC.RECONVERGENT B0 ;  /* 0x0000000000007941 */ /* 0x000fea0003800200 */
.L_x_322:
        /* <DEDUP_REMOVED lines=25> */
.L_x_326:
[----:B------:R-:W0:Y:S01]  /*1d80*/  LDCU.64 UR4, c[0x0][0x3a0] ;  /* 0x00007400ff0477ac */ /* 0x000e220008000a00 */
[----:B------:R-:W-:Y:S01]  /*1d90*/  IMAD.MOV.U32 R8, RZ, RZ, R5 ;  /* 0x000000ffff087224 */ /* 0x000fe200078e0005 */
[----:B------:R-:W-:Y:S02]  /*1da0*/  MOV R9, R4 ;  /* 0x0000000400097202 */ /* 0x000fe40000000f00 */
[----:B------:R-:W-:Y:S02]  /*1db0*/  MOV R5, 0x1df0 ;  /* 0x00001df000057802 */ /* 0x000fe40000000f00 */
[----:B0-----:R-:W-:Y:S01]  /*1dc0*/  MOV R7, UR4 ;  /* 0x0000000400077c02 */ /* 0x001fe20008000f00 */
[----:B------:R-:W-:-:S07]  /*1dd0*/  IMAD.U32 R6, RZ, RZ, UR5 ;  /* 0x00000005ff067e24 */ /* 0x000fce000f8e00ff */
[----:B------:R-:W-:Y:S05]  /*1de0*/  CALL.REL.NOINC `($__internal_9_$__cuda_sm20_rem_s64) ;  /* 0x0000004c00ec7944 */ /* 0x000fea0003c00000 */
[----:B------:R-:W-:Y:S01]  /*1df0*/  MOV R30, R3 ;  /* 0x00000003001e7202 */ /* 0x000fe20000000f00 */
[----:B------:R-:W-:-:S07]  /*1e00*/  IMAD.MOV.U32 R31, RZ, RZ, R4 ;  /* 0x000000ffff1f7224 */ /* 0x000fce00078e0004 */
.L_x_327:
[----:B------:R-:W-:Y:S05]  /*1e10*/  BSYNC.RECONVERGENT B0 ;  /* 0x0000000000007941 */ /* 0x000fea0003800200 */
.L_x_325:
        /* <DEDUP_REMOVED lines=42> */
.L_x_331:
[----:B------:R-:W-:Y:S05]  /*20c0*/  BSYNC.RECONVERGENT B8 ;  /* 0x0000000000087941 */ /* 0x000fea0003800200 */
.L_x_330:
        /* <DEDUP_REMOVED lines=17> */
[----:B--2---:R-:W2:Y:S01]  /*21e0*/  LDG.E R0, desc[UR10][R6.64] ;  /* 0x0000000a06007981 */ /* 0x004ea2000c1e1900 */
        /* <DEDUP_REMOVED lines=18> */
[----:B--2---:R-:W-:-:S05]  /*2310*/  FADD.FTZ R3, -R0, -RZ ;  /* 0x800000ff00037221 */ /* 0x004fca0000010100 */
[----:B------:R0:W-:Y:S02]  /*2320*/  STG.E desc[UR10][R4.64], R3 ;  /* 0x0000000304007986 */ /* 0x0001e4000c10190a */
.L_x_329:
[----:B------:R-:W-:Y:S05]  /*2330*/  BSYNC.RECONVERGENT B7 ;  /* 0x0000000000077941 */ /* 0x000fea0003800200 */
.L_x_328:
[----:B------:R-:W1:Y:S01]  /*2340*/  LDCU UR4, c[0x0][0x394] ;  /* 0x00007280ff0477ac */ /* 0x000e620008000800 */
[----:B------:R-:W-:Y:S01]  /*2350*/  IADD3 R26, P1, PT, R23, R26, RZ ;  /* 0x0000001a171a7210 */ /* 0x000fe20007f3e0ff */
[----:B------:R-:W-:Y:S03]  /*2360*/  BSSY.RECONVERGENT B0, `(.L_x_332) ;  /* 0x000002b000007945 */ /* 0x000fe60003800200 */
[----:B------:R-:W-:Y:S01]  /*2370*/  SHF.R.S32.HI R27, RZ, 0x1f, R26 ;  /* 0x0000001fff1b7819 */ /* 0x000fe2000001141a */
[----:B------:R-:W-:-:S03]  /*2380*/  IMAD.X R24, RZ, RZ, R24, P1 ;  /* 0x000000ffff187224 */ /* 0x000fc600008e0618 */
[----:B-1----:R-:W-:-:S04]  /*2390*/  LOP3.LUT R0, R27, UR4, RZ, 0xfc, !PT ;  /* 0x000000041b007c12 */ /* 0x002fc8000f8efcff */
        /* <DEDUP_REMOVED lines=25> */
.L_x_333:
[----:B------:R-:W1:Y:S01]  /*2530*/  LDCU.64 UR4, c[0x0][0x390] ;  /* 0x00007200ff0477ac */ /* 0x000e620008000a00 */
[----:B------:R-:W-:Y:S01]  /*2540*/  IMAD.MOV.U32 R11, RZ, RZ, R26 ;  /* 0x000000ffff0b7224 */ /* 0x000fe200078e001a */
[----:B------:R-:W-:Y:S02]  /*2550*/  MOV R10, R27 ;  /* 0x0000001b000a7202 */ /* 0x000fe40000000f00 */
[----:B------:R-:W-:Y:S02]  /*2560*/  MOV R7, 0x25a0 ;  /* 0x000025a000077802 */ /* 0x000fe40000000f00 */
[----:B-1----:R-:W-:Y:S01]  /*2570*/  MOV R9, UR4 ;  /* 0x0000000400097c02 */ /* 0x002fe20008000f00 */
[----:B------:R-:W-:-:S07]  /*2580*/  IMAD.U32 R8, RZ, RZ, UR5 ;  /* 0x00000005ff087e24 */ /* 0x000fce000f8e00ff */
[----:B0-----:R-:W-:Y:S05]  /*2590*/  CALL.REL.NOINC `($__internal_7_$__cuda_sm20_div_s64) ;  /* 0x0000003c00987944 */ /* 0x001fea0003c00000 */
[----:B------:R-:W-:Y:S01]  /*25a0*/  IADD3 R3, P0, PT, RZ, -R0, RZ ;  /* 0x80000000ff037210 */ /* 0x000fe20007f1e0ff */
[----:B------:R-:W-:-:S04]  /*25b0*/  IMAD.MOV.U32 R4, RZ, RZ, R0 ;  /* 0x000000ffff047224 */ /* 0x000fc800078e0000 */
[----:B------:R-:W-:Y:S02]  /*25c0*/  IMAD.X R2, RZ, RZ, ~R5, P0 ;  /* 0x000000ffff027224 */ /* 0x000fe400000e0e05 */
[----:B------:R-:W-:-:S04]  /*25d0*/  IMAD.WIDE.U32 R16, R3, UR38, R26 ;  /* 0x0000002603107c25 */ /* 0x000fc8000f8e001a */
[----:B------:R-:W-:-:S04]  /*25e0*/  IMAD R2, R2, UR38, RZ ;  /* 0x0000002602027c24 */ /* 0x000fc8000f8e02ff */
[----:B------:R-:W-:-:S05]  /*25f0*/  IMAD R3, R3, UR39, R2 ;  /* 0x0000002703037c24 */ /* 0x000fca000f8e0202 */
[----:B------:R-:W-:-:S07]  /*2600*/  IADD3 R2, PT, PT, R3, R17, RZ ;  /* 0x0000001103027210 */ /* 0x000fce0007ffe0ff */
.L_x_334:
[----:B------:R-:W-:Y:S05]  /*2610*/  BSYNC.RECONVERGENT B0 ;  /* 0x0000000000007941 */ /* 0x000fea0003800200 */
.L_x_332:
        /* <DEDUP_REMOVED lines=25> */
.L_x_336:
[----:B------:R-:W0:Y:S01]  /*27b0*/  LDCU.64 UR4, c[0x0][0x398] ;  /* 0x00007300ff0477ac */ /* 0x000e220008000a00 */
[----:B------:R-:W-:Y:S01]  /*27c0*/  MOV R8, R5 ;  /* 0x0000000500087202 */ /* 0x000fe20000000f00 */
[----:B------:R-:W-:Y:S01]  /*27d0*/  IMAD.MOV.U32 R9, RZ, RZ, R4 ;  /* 0x000000ffff097224 */ /* 0x000fe200078e0004 */
[----:B------:R-:W-:Y:S01]  /*27e0*/  MOV R5, 0x2820 ;  /* 0x0000282000057802 */ /* 0x000fe20000000f00 */
[----:B0-----:R-:W-:Y:S01]  /*27f0*/  IMAD.U32 R7, RZ, RZ, UR4 ;  /* 0x00000004ff077e24 */ /* 0x001fe2000f8e00ff */
[----:B------:R-:W-:-:S07]  /*2800*/  MOV R6, UR5 ;  /* 0x0000000500067c02 */ /* 0x000fce0008000f00 */
[----:B------:R-:W-:Y:S05]  /*2810*/  CALL.REL.NOINC `($__internal_9_$__cuda_sm20_rem_s64) ;  /* 0x0000004400607944 */ /* 0x000fea0003c00000 */
[----:B------:R-:W-:Y:S01]  /*2820*/  IMAD.MOV.U32 R18, RZ, RZ, R3 ;  /* 0x000000ffff127224 */ /* 0x000fe200078e0003 */
[----:B------:R-:W-:-:S07]  /*2830*/  MOV R19, R4 ;  /* 0x0000000400137202 */ /* 0x000fce0000000f00 */
.L_x_337:
[----:B------:R-:W-:Y:S05]  /*2840*/  BSYNC.RECONVERGENT B0 ;  /* 0x0000000000007941 */ /* 0x000fea0003800200 */
.L_x_335:
        /* <DEDUP_REMOVED lines=25> */
.L_x_339:
        /* <DEDUP_REMOVED lines=8> */
[----:B------:R-:W-:Y:S05]  /*2a60*/  CALL.REL.NOINC `($__internal_7_$__cuda_sm20_div_s64) ;  /* 0x0000003800647944 */ /* 0x000fea0003c00000 */
[----:B------:R-:W-:-:S07]  /*2a70*/  IMAD.MOV.U32 R4, RZ, RZ, R0 ;  /* 0x000000ffff047224 */ /* 0x000fce00078e0000 */
.L_x_340:
[----:B------:R-:W-:Y:S05]  /*2a80*/  BSYNC.RECONVERGENT B0 ;  /* 0x0000000000007941 */ /* 0x000fea0003800200 */
.L_x_338:
        /* <DEDUP_REMOVED lines=25> */
.L_x_342:
        /* <DEDUP_REMOVED lines=9> */
.L_x_343:
[----:B------:R-:W-:Y:S05]  /*2cb0*/  BSYNC.RECONVERGENT B0 ;  /* 0x0000000000007941 */ /* 0x000fea0003800200 */
.L_x_341:
        /* <DEDUP_REMOVED lines=42> */
.L_x_347:
[----:B------:R-:W-:Y:S05]  /*2f60*/  BSYNC.RECONVERGENT B8 ;  /* 0x0000000000087941 */ /* 0x000fea0003800200 */
.L_x_346:
        /* <DEDUP_REMOVED lines=17> */
[----:B--2---:R-:W2:Y:S01]  /*3080*/  LDG.E R0, desc[UR10][R6.64] ;  /* 0x0000000a06007981 */ /* 0x004ea2000c1e1900 */
        /* <DEDUP_REMOVED lines=20> */
.L_x_345:
[----:B------:R-:W-:Y:S05]  /*31d0*/  BSYNC.RECONVERGENT B7 ;  /* 0x0000000000077941 */ /* 0x000fea0003800200 */
.L_x_344:
[----:B------:R-:W1:Y:S01]  /*31e0*/  LDCU.64 UR4, c[0x0][0x380] ;  /* 0x00007000ff0477ac */ /* 0x000e620008000a00 */
[----:B------:R-:W-:-:S04]  /*31f0*/  IADD3 R26, P0, PT, R23, R26, RZ ;  /* 0x0000001a171a7210 */ /* 0x000fc80007f1e0ff */
[----:B------:R-:W-:Y:S02]  /*3200*/  IADD3.X R24, PT, PT, RZ, R24, RZ, P0, !PT ;  /* 0x00000018ff187210 */ /* 0x000fe400007fe4ff */
[----:B-1----:R-:W-:-:S04]  /*3210*/  ISETP.GE.U32.AND P0, PT, R26, UR4, PT ;  /* 0x000000041a007c0c */ /* 0x002fc8000bf06070 */
[----:B------:R-:W-:-:S13]  /*3220*/  ISETP.GE.AND.EX P0, PT, R24, UR5, PT, P0 ;  /* 0x0000000518007c0c */ /* 0x000fda000bf06300 */
[----:B------:R-:W-:Y:S05]  /*3230*/  @!P0 BRA `(.L_x_348) ;  /* 0xffffffe0009c8947 */ /* 0x000fea000383ffff */
[----:B------:R-:W-:Y:S05]  /*3240*/  BSYNC.RECONVERGENT B6 ;  /* 0x0000000000067941 */ /* 0x000fea0003800200 */
.L_x_315:
[----:B------:R-:W-:Y:S05]  /*3250*/  EXIT ;  /* 0x000000000000794d */ /* 0x000fea0003800000 */
.L_x_295:
        /* <DEDUP_REMOVED lines=34> */
.L_x_350:
[----:B------:R-:W-:Y:S01]  /*3480*/  MOV R2, R4 ;  /* 0x0000000400027202 */ /* 0x000fe20000000f00 */
[----:B------:R-:W-:Y:S01]  /*3490*/  IMAD.MOV.U32 R6, RZ, RZ, R23 ;  /* 0x000000ffff067224 */ /* 0x000fe200078e0017 */
[----:B------:R-:W-:-:S07]  /*34a0*/  MOV R0, 0x34c0 ;  /* 0x000034c000007802 */ /* 0x000fce0000000f00 */
[----:B------:R-:W-:Y:S05]  /*34b0*/  CALL.REL.NOINC `($__internal_8_$__cuda_sm20_div_u64) ;  /* 0x0000003400207944 */ /* 0x000fea0003c00000 */
[----:B------:R-:W-:Y:S01]  /*34c0*/  MOV R2, R4 ;  /* 0x0000000400027202 */ /* 0x000fe20000000f00 */
[----:B------:R-:W-:-:S07]  /*34d0*/  IMAD.MOV.U32 R3, RZ, RZ, R5 ;  /* 0x000000ffff037224 */ /* 0x000fce00078e0005 */
.L_x_351:
[----:B------:R-:W-:Y:S05]  /*34e0*/  BSYNC.RECONVERGENT B0 ;  /* 0x0000000000007941 */ /* 0x000fea0003800200 */
.L_x_349:
        /* <DEDUP_REMOVED lines=46> */
.L_x_355:
[----:B------:R-:W1:Y:S01]  /*37d0*/  LDCU.64 UR4, c[0x0][0x390] ;  /* 0x00007200ff0477ac */ /* 0x000e620008000a00 */
[----:B------:R-:W-:Y:S01]  /*37e0*/  IMAD.MOV.U32 R11, RZ, RZ, R26 ;  /* 0x000000ffff0b7224 */ /* 0x000fe200078e001a */
[----:B------:R-:W-:Y:S02]  /*37f0*/  MOV R10, R21 ;  /* 0x00000015000a7202 */ /* 0x000fe40000000f00 */
[----:B------:R-:W-:Y:S02]  /*3800*/  MOV R7, 0x3840 ;  /* 0x0000384000077802 */ /* 0x000fe40000000f00 */
[----:B-1----:R-:W-:Y:S01]  /*3810*/  MOV R9, UR4 ;  /* 0x0000000400097c02 */ /* 0x002fe20008000f00 */
[----:B------:R-:W-:-:S07]  /*3820*/  IMAD.U32 R8, RZ, RZ, UR5 ;  /* 0x00000005ff087e24 */ /* 0x000fce000f8e00ff */
[----:B0-234-:R-:W-:Y:S05]  /*3830*/  CALL.REL.NOINC `($__internal_7_$__cuda_sm20_div_s64) ;  /* 0x0000002800f07944 */ /* 0x01dfea0003c00000 */
        /* <DEDUP_REMOVED lines=9> */
.L_x_356:
[----:B0-234-:R-:W-:Y:S05]  /*38d0*/  BSYNC.RECONVERGENT B0 ;  /* 0x0000000000007941 */ /* 0x01dfea0003800200 */
.L_x_354:
        /* <DEDUP_REMOVED lines=25> */
.L_x_358:
        /* <DEDUP_REMOVED lines=9> */
.L_x_359:
[----:B------:R-:W-:Y:S05]  /*3b00*/  BSYNC.RECONVERGENT B0 ;  /* 0x0000000000007941 */ /* 0x000fea0003800200 */
.L_x_357:
        /* <DEDUP_REMOVED lines=25> */
.L_x_361:
        /* <DEDUP_REMOVED lines=10> */
.L_x_362:
[----:B------:R-:W-:Y:S05]  /*3d40*/  BSYNC.RECONVERGENT B0 ;  /* 0x0000000000007941 */ /* 0x000fea0003800200 */
.L_x_360:
        /* <DEDUP_REMOVED lines=25> */
.L_x_364:
        /* <DEDUP_REMOVED lines=9> */
.L_x_365:
[----:B------:R-:W-:Y:S05]  /*3f70*/  BSYNC.RECONVERGENT B0 ;  /* 0x0000000000007941 */ /* 0x000fea0003800200 */
.L_x_363:
        /* <DEDUP_REMOVED lines=48> */
.L_x_367:
[----:B------:R-:W-:Y:S05]  /*4280*/  BSYNC.RECONVERGENT B7 ;  /* 0x0000000000077941 */ /* 0x000fea0003800200 */
.L_x_366:
        /* <DEDUP_REMOVED lines=19> */
[----:B--2---:R0:W2:Y:S01]  /*43c0*/  LDG.E R0, desc[UR16][R6.64] ;  /* 0x0000001006007981 */ /* 0x0040a2000c1e1900 */
[----:B------:R-:W-:Y:S02]  /*43d0*/  IADD3 R3, PT, PT, R9, R3, RZ ;  /* 0x0000000309037210 */ /* 0x000fe40007ffe0ff */
[----:B----4-:R-:W-:-:S04]  /*43e0*/  LEA R4, P1, R8, UR10, 0x2 ;  /* 0x0000000a08047c11 */ /* 0x010fc8000f8210ff */
[----:B------:R-:W-:Y:S01]  /*43f0*/  LEA.HI.X R5, R8, UR11, R3, 0x2, P1 ;  /* 0x0000000b08057c11 */ /* 0x000fe200088f1403 */
[----:B------:R-:W1:Y:S05]  /*4400*/  LDCU.128 UR8, c[0x0][0x420] ;  /* 0x00008400ff0877ac */ /* 0x000e6a0008000c00 */
[----:B------:R-:W2:Y:S01]  /*4410*/  LDG.E R5, desc[UR16][R4.64] ;  /* 0x0000001004057981 */ /* 0x000ea2000c1e1900 */
        /* <DEDUP_REMOVED lines=14> */
[----:B------:R-:W-:Y:S01]  /*4500*/  IMAD R7, R30, UR11, R7 ;  /* 0x0000000b1e077c24 */ /* 0x000fe2000f8e0207 */
[----:B------:R-:W-:-:S04]  /*4510*/  LEA R6, P0, R2, UR6, 0x2 ;  /* 0x0000000602067c11 */ /* 0x000fc8000f8010ff */
[----:B------:R-:W-:-:S04]  /*4520*/  IADD3 R3, PT, PT, R3, R7, RZ ;  /* 0x0000000703037210 */ /* 0x000fc80007ffe0ff */
[----:B------:R-:W-:Y:S01]  /*4530*/  LEA.HI.X R7, R2, UR7, R3, 0x2, P0 ;  /* 0x0000000702077c11 */ /* 0x000fe200080f1403 */
[----:B------:R-:W-:Y:S01]  /*4540*/  IMAD.MOV.U32 R26, RZ, RZ, R22 ;  /* 0x000000ffff1a7224 */ /* 0x000fe200078e0016 */
[----:B------:R-:W-:Y:S01]  /*4550*/  MOV R24, R19 ;  /* 0x0000001300187202 */ /* 0x000fe20000000f00 */
[----:B--2---:R-:W-:-:S05]  /*4560*/  FMUL.FTZ R5, R0, -R5 ;  /* 0x8000000500057220 */ /* 0x004fca0000410000 */
[----:B------:R1:W-:Y:S02]  /*4570*/  STG.E desc[UR16][R6.64], R5 ;  /* 0x0000000506007986 */ /* 0x0003e4000c101910 */
.L_x_353:
[----:B0-234-:R-:W-:Y:S05]  /*4580*/  BSYNC.RECONVERGENT B6 ;  /* 0x0000000000067941 */ /* 0x01dfea0003800200 */
.L_x_352:
[----:B------:R-:W-:-:S04]  /*4590*/  ISETP.NE.U32.AND P0, PT, R18, RZ, PT ;  /* 0x000000ff1200720c */ /* 0x000fc80003f05070 */
[----:B------:R-:W-:-:S13]  /*45a0*/  ISETP.NE.AND.EX P0, PT, R17, RZ, PT, P0 ;  /* 0x000000ff1100720c */ /* 0x000fda0003f05300 */
[----:B------:R-:W-:Y:S05]  /*45b0*/  @!P0 EXIT ;  /* 0x000000000000894d */ /* 0x000fea0003800000 */
[----:B------:R-:W-:Y:S01]  /*45c0*/  BSSY.RECONVERGENT B6, `(.L_x_368) ;  /* 0x00001e2000067945 */ /* 0x000fe20003800200 */
.L_x_401:
        /* <DEDUP_REMOVED lines=29> */
.L_x_370:
[----:B------:R-:W0:Y:S01]  /*47a0*/  LDCU.64 UR4, c[0x0][0x390] ;  /* 0x00007200ff0477ac */ /* 0x000e220008000a00 */
[----:B------:R-:W-:Y:S01]  /*47b0*/  MOV R11, R26 ;  /* 0x0000001a000b7202 */ /* 0x000fe20000000f00 */
[----:B------:R-:W-:Y:S01]  /*47c0*/  IMAD.MOV.U32 R10, RZ, RZ, R13 ;  /* 0x000000ffff0a7224 */ /* 0x000fe200078e000d */
[----:B-1----:R-:W-:Y:S01]  /*47d0*/  MOV R7, 0x4810 ;  /* 0x0000481000077802 */ /* 0x002fe20000000f00 */
[----:B0-----:R-:W-:Y:S01]  /*47e0*/  IMAD.U32 R9, RZ, RZ, UR4 ;  /* 0x00000004ff097e24 */ /* 0x001fe2000f8e00ff */
[----:B------:R-:W-:-:S07]  /*47f0*/  MOV R8, UR5 ;  /* 0x0000000500087c02 */ /* 0x000fce0008000f00 */
[----:B------:R-:W-:Y:S05]  /*4800*/  CALL.REL.NOINC `($__internal_7_$__cuda_sm20_div_s64) ;  /* 0x0000001800fc7944 */ /* 0x000fea0003c00000 */
        /* <DEDUP_REMOVED lines=8> */
.L_x_371:
[----:B------:R-:W-:Y:S05]  /*4890*/  BSYNC.RECONVERGENT B0 ;  /* 0x0000000000007941 */ /* 0x000fea0003800200 */
.L_x_369:
        /* <DEDUP_REMOVED lines=25> */
.L_x_373:
        /* <DEDUP_REMOVED lines=9> */
.L_x_374:
[----:B------:R-:W-:Y:S05]  /*4ac0*/  BSYNC.RECONVERGENT B0 ;  /* 0x0000000000007941 */ /* 0x000fea0003800200 */
.L_x_372:
        /* <DEDUP_REMOVED lines=25> */
.L_x_376:
        /* <DEDUP_REMOVED lines=10> */
.L_x_377:
[----:B------:R-:W-:Y:S05]  /*4d00*/  BSYNC.RECONVERGENT B0 ;  /* 0x0000000000007941 */ /* 0x000fea0003800200 */
.L_x_375:
        /* <DEDUP_REMOVED lines=25> */
.L_x_379:
        /* <DEDUP_REMOVED lines=9> */
.L_x_380:
[----:B------:R-:W-:Y:S05]  /*4f30*/  BSYNC.RECONVERGENT B0 ;  /* 0x0000000000007941 */ /* 0x000fea0003800200 */
.L_x_378:
        /* <DEDUP_REMOVED lines=42> */
.L_x_384:
[----:B------:R-:W-:Y:S05]  /*51e0*/  BSYNC.RECONVERGENT B8 ;  /* 0x0000000000087941 */ /* 0x000fea0003800200 */
.L_x_383:
        /* <DEDUP_REMOVED lines=20> */
[----:B---3--:R0:W2:Y:S04]  /*5330*/  LDG.E R0, desc[UR12][R4.64] ;  /* 0x0000000c04007981 */ /* 0x0080a8000c1e1900 */
[----:B------:R-:W2:Y:S01]  /*5340*/  LDG.E R3, desc[UR12][R8.64] ;  /* 0x0000000c08037981 */ /* 0x000ea2000c1e1900 */
        /* <DEDUP_REMOVED lines=12> */
[----:B------:R-:W-:Y:S01]  /*5410*/  IMAD R7, R28, UR55, R7 ;  /* 0x000000371c077c24 */ /* 0x000fe2000f8e0207 */
[----:B------:R-:W-:-:S03]  /*5420*/  IADD3 R31, PT, PT, R31, R5, RZ ;  /* 0x000000051f1f7210 */ /* 0x000fc60007ffe0ff */
[----:B------:R-:W-:-:S04]  /*5430*/  IMAD.WIDE.U32 R4, R28, UR54, R30 ;  /* 0x000000361c047c25 */ /* 0x000fc8000f8e001e */
[----:B------:R-:W-:Y:S01]  /*5440*/  IMAD.IADD R5, R5, 0x1, R7 ;  /* 0x0000000105057824 */ /* 0x000fe200078e0207 */
[----:B------:R-:W-:-:S04]  /*5450*/  LEA R6, P0, R4, UR6, 0x2 ;  /* 0x0000000604067c11 */ /* 0x000fc8000f8010ff */
[----:B------:R-:W-:Y:S01]  /*5460*/  LEA.HI.X R7, R4, UR7, R5, 0x2, P0 ;  /* 0x0000000704077c11 */ /* 0x000fe200080f1405 */
[----:B--2---:R-:W-:-:S05]  /*5470*/  FMUL.FTZ R3, R0, -R3 ;  /* 0x8000000300037220 */ /* 0x004fca0000410000 */
[----:B------:R0:W-:Y:S03]  /*5480*/  STG.E desc[UR12][R6.64], R3 ;  /* 0x0000000306007986 */ /* 0x0001e6000c10190c */
.L_x_382:
[----:B------:R-:W-:Y:S05]  /*5490*/  BSYNC.RECONVERGENT B7 ;  /* 0x0000000000077941 */ /* 0x000fea0003800200 */
.L_x_381:
[----:B------:R-:W1:Y:S01]  /*54a0*/  LDCU UR4, c[0x0][0x394] ;  /* 0x00007280ff0477ac */ /* 0x000e620008000800 */
[----:B------:R-:W-:Y:S01]  /*54b0*/  IADD3 R26, P1, PT, R23, R26, RZ ;  /* 0x0000001a171a7210 */ /* 0x000fe20007f3e0ff */
[----:B------:R-:W-:Y:S03]  /*54c0*/  BSSY.RECONVERGENT B0, `(.L_x_385) ;  /* 0x000002b000007945 */ /* 0x000fe60003800200 */
[----:B------:R-:W-:Y:S02]  /*54d0*/  SHF.R.S32.HI R27, RZ, 0x1f, R26 ;  /* 0x0000001fff1b7819 */ /* 0x000fe4000001141a */
[----:B------:R-:W-:Y:S02]  /*54e0*/  IADD3.X R24, PT, PT, RZ, R24, RZ, P1, !PT ;  /* 0x00000018ff187210 */ /* 0x000fe40000ffe4ff */
[----:B-1----:R-:W-:-:S04]  /*54f0*/  LOP3.LUT R0, R27, UR4, RZ, 0xfc, !PT ;  /* 0x000000041b007c12 */ /* 0x002fc8000f8efcff */
[----:B------:R-:W-:-:S13]  /*5500*/  ISETP.NE.U32.AND P0, PT, R0, RZ, PT ;  /* 0x000000ff0000720c */ /* 0x000fda0003f05070 */
[----:B------:R-:W-:Y:S05]  /*5510*/  @P0 BRA `(.L_x_386) ;  /* 0x00000000005c0947 */ /* 0x000fea0003800000 */
[----:B------:R-:W1:Y:S02]  /*5520*/  LDCU UR4, c[0x0][0x390] ;  /* 0x00007200ff0477ac */ /* 0x000e640008000800 */
[----:B-1----:R-:W1:Y:S01]  /*5530*/  I2F.U32.RP R5, UR4 ;  /* 0x0000000400057d06 */ /* 0x002e620008209000 */
[----:B------:R-:W-:-:S07]  /*5540*/  ISETP.NE.U32.AND P2, PT, RZ, UR4, PT ;  /* 0x00000004ff007c0c */ /* 0x000fce000bf45070 */
[----:B-1----:R-:W1:Y:S02]  /*5550*/  MUFU.RCP R5, R5 ;  /* 0x0000000500057308 */ /* 0x002e640000001000 */
[----:B-1----:R-:W-:Y:S02]  /*5560*/  VIADD R2, R5, 0xffffffe ;  /* 0x0ffffffe05027836 */ /* 0x002fe40000000000 */
[----:B------:R-:W-:-:S04]  /*5570*/  IMAD.MOV.U32 R5, RZ, RZ, RZ ;  /* 0x000000ffff057224 */ /* 0x000fc800078e00ff */
[----:B0-----:R0:W1:Y:S02]  /*5580*/  F2I.FTZ.U32.TRUNC.NTZ R3, R2 ;  /* 0x0000000200037305 */ /* 0x001064000021f000 */
        /* <DEDUP_REMOVED lines=16> */
.L_x_386:
[----:B------:R-:W1:Y:S01]  /*5690*/  LDCU.64 UR4, c[0x0][0x390] ;  /* 0x00007200ff0477ac */ /* 0x000e620008000a00 */
[----:B------:R-:W-:Y:S01]  /*56a0*/  MOV R11, R26 ;  /* 0x0000001a000b7202 */ /* 0x000fe20000000f00 */
[----:B------:R-:W-:Y:S01]  /*56b0*/  IMAD.MOV.U32 R10, RZ, RZ, R27 ;  /* 0x000000ffff0a7224 */ /* 0x000fe200078e001b */
[----:B0-----:R-:W-:Y:S01]  /*56c0*/  MOV R7, 0x5700 ;  /* 0x0000570000077802 */ /* 0x001fe20000000f00 */
[----:B-1----:R-:W-:Y:S01]  /*56d0*/  IMAD.U32 R9, RZ, RZ, UR4 ;  /* 0x00000004ff097e24 */ /* 0x002fe2000f8e00ff */
[----:B------:R-:W-:-:S07]  /*56e0*/  MOV R8, UR5 ;  /* 0x0000000500087c02 */ /* 0x000fce0008000f00 */
[----:B------:R-:W-:Y:S05]  /*56f0*/  CALL.REL.NOINC `($__internal_7_$__cuda_sm20_div_s64) ;  /* 0x0000000c00407944 */ /* 0x000fea0003c00000 */
[-C--:B------:R-:W-:Y:S02]  /*5700*/  IADD3 R3, P0, PT, RZ, -R0.reuse, RZ ;  /* 0x80000000ff037210 */ /* 0x080fe40007f1e0ff */
[----:B------:R-:W-:Y:S02]  /*5710*/  MOV R4, R0 ;  /* 0x0000000000047202 */ /* 0x000fe40000000f00 */
[----:B------:R-:W-:Y:S01]  /*5720*/  IADD3.X R2, PT, PT, RZ, ~R5, RZ, P0, !PT ;  /* 0x80000005ff027210 */ /* 0x000fe200007fe4ff */
[----:B------:R-:W-:-:S04]  /*5730*/  IMAD.WIDE.U32 R16, R3, UR38, R26 ;  /* 0x0000002603107c25 */ /* 0x000fc8000f8e001a */
[----:B------:R-:W-:-:S04]  /*5740*/  IMAD R2, R2, UR38, RZ ;  /* 0x0000002602027c24 */ /* 0x000fc8000f8e02ff */
[----:B------:R-:W-:-:S04]  /*5750*/  IMAD R3, R3, UR39, R2 ;  /* 0x0000002703037c24 */ /* 0x000fc8000f8e0202 */
[----:B------:R-:W-:-:S07]  /*5760*/  IMAD.IADD R2, R3, 0x1, R17 ;  /* 0x0000000103027824 */ /* 0x000fce00078e0211 */
.L_x_387:
[----:B------:R-:W-:Y:S05]  /*5770*/  BSYNC.RECONVERGENT B0 ;  /* 0x0000000000007941 */ /* 0x000fea0003800200 */
.L_x_385:
        /* <DEDUP_REMOVED lines=25> */
.L_x_389:
        /* <DEDUP_REMOVED lines=9> */
.L_x_390:
[----:B------:R-:W-:Y:S05]  /*59a0*/  BSYNC.RECONVERGENT B0 ;  /* 0x0000000000007941 */ /* 0x000fea0003800200 */
.L_x_388:
        /* <DEDUP_REMOVED lines=25> */
.L_x_392:
        /* <DEDUP_REMOVED lines=10> */
.L_x_393:
[----:B------:R-:W-:Y:S05]  /*5be0*/  BSYNC.RECONVERGENT B0 ;  /* 0x0000000000007941 */ /* 0x000fea0003800200 */
.L_x_391:
        /* <DEDUP_REMOVED lines=25> */
.L_x_395:
        /* <DEDUP_REMOVED lines=9> */
.L_x_396:
[----:B------:R-:W-:Y:S05]  /*5e10*/  BSYNC.RECONVERGENT B0 ;  /* 0x0000000000007941 */ /* 0x000fea0003800200 */
.L_x_394:
        /* <DEDUP_REMOVED lines=42> */
.L_x_400:
[----:B------:R-:W-:Y:S05]  /*60c0*/  BSYNC.RECONVERGENT B8 ;  /* 0x0000000000087941 */ /* 0x000fea0003800200 */
.L_x_399:
        /* <DEDUP_REMOVED lines=19> */
[----:B---3--:R0:W2:Y:S01]  /*6200*/  LDG.E R0, desc[UR12][R4.64] ;  /* 0x0000000c04007981 */ /* 0x0080a2000c1e1900 */
[----:B------:R-:W-:-:S05]  /*6210*/  LEA.HI.X R9, R6, UR11, R3, 0x2, P1 ;  /* 0x0000000b06097c11 */ /* 0x000fca00088f1403 */
[----:B------:R-:W2:Y:S01]  /*6220*/  LDG.E R3, desc[UR12][R8.64] ;  /* 0x0000000c08037981 */ /* 0x000ea2000c1e1900 */
        /* <DEDUP_REMOVED lines=12> */
[----:B------:R-:W-:Y:S02]  /*62f0*/  IMAD R7, R29, UR54, RZ ;  /* 0x000000361d077c24 */ /* 0x000fe4000f8e02ff */
[----:B------:R-:W-:-:S04]  /*6300*/  IMAD.WIDE.U32 R4, R28, UR54, R30 ;  /* 0x000000361c047c25 */ /* 0x000fc8000f8e001e */
[----:B------:R-:W-:Y:S01]  /*6310*/  IMAD R7, R28, UR55, R7 ;  /* 0x000000371c077c24 */ /* 0x000fe2000f8e0207 */
[----:B------:R-:W-:-:S04]  /*6320*/  LEA R6, P0, R4, UR6, 0x2 ;  /* 0x0000000604067c11 */ /* 0x000fc8000f8010ff */
[----:B------:R-:W-:-:S04]  /*6330*/  IADD3 R5, PT, PT, R5, R7, RZ ;  /* 0x0000000705057210 */ /* 0x000fc80007ffe0ff */
[----:B------:R-:W-:Y:S01]  /*6340*/  LEA.HI.X R7, R4, UR7, R5, 0x2, P0 ;  /* 0x0000000704077c11 */ /* 0x000fe200080f1405 */
[----:B--2---:R-:W-:-:S05]  /*6350*/  FMUL.FTZ R3, R0, -R3 ;  /* 0x8000000300037220 */ /* 0x004fca0000410000 */
[----:B------:R0:W-:Y:S02]  /*6360*/  STG.E desc[UR12][R6.64], R3 ;  /* 0x0000000306007986 */ /* 0x0001e4000c10190c */
.L_x_398:
[----:B------:R-:W-:Y:S05]  /*6370*/  BSYNC.RECONVERGENT B7 ;  /* 0x0000000000077941 */ /* 0x000fea0003800200 */
.L_x_397:
[----:B------:R-:W1:Y:S01]  /*6380*/  LDCU.64 UR4, c[0x0][0x380] ;  /* 0x00007000ff0477ac */ /* 0x000e620008000a00 */
[----:B------:R-:W-:-:S05]  /*6390*/  IADD3 R26, P0, PT, R23, R26, RZ ;  /* 0x0000001a171a7210 */ /* 0x000fca0007f1e0ff */
[----:B------:R-:W-:Y:S01]  /*63a0*/  IMAD.X R24, RZ, RZ, R24, P0 ;  /* 0x000000ffff187224 */ /* 0x000fe200000e0618 */
[----:B-1----:R-:W-:-:S04]  /*63b0*/  ISETP.GE.U32.AND P0, PT, R26, UR4, PT ;  /* 0x000000041a007c0c */ /* 0x002fc8000bf06070 */
[----:B------:R-:W-:-:S13]  /*63c0*/  ISETP.GE.AND.EX P0, PT, R24, UR5, PT, P0 ;  /* 0x0000000518007c0c */ /* 0x000fda000bf06300 */
[----:B------:R-:W-:Y:S05]  /*63d0*/  @!P0 BRA `(.L_x_401) ;  /* 0xffffffe0007c8947 */ /* 0x000fea000383ffff */
[----:B------:R-:W-:Y:S05]  /*63e0*/  BSYNC.RECONVERGENT B6 ;  /* 0x0000000000067941 */ /* 0x000fea0003800200 */
.L_x_368:
[----:B------:R-:W-:Y:S05]  /*63f0*/  EXIT ;  /* 0x000000000000794d */ /* 0x000fea0003800000 */
        .weak           $__internal_7_$__cuda_sm20_div_s64
        .type           $__internal_7_$__cuda_sm20_div_s64,@function
        .size           $__internal_7_$__cuda_sm20_div_s64,($__internal_8_$__cuda_sm20_div_u64 - $__internal_7_$__cuda_sm20_div_s64)
$__internal_7_$__cuda_sm20_div_s64:
        /* <DEDUP_REMOVED lines=83> */
[----:B------:R-:W-:Y:S06]  /*6930*/  RET.REL.NODEC R6 `(_ZN2at6native45_GLOBAL__N__efdd3984_12_NLLLoss2d_cu_e9278b4636nll_loss2d_backward_no_reduce_kernelIfEEvlNS_27GenericPackedTensorAccessorIlLm3ENS_16DefaultPtrTraitsElEENS3_IT_Lm3ES4_lEENS3_IS6_Lm4ES4_lEEPKS6_l) ;  /* 0xffffff9406b07950 */ /* 0x000fec0003c3ffff */
        .weak           $__internal_8_$__cuda_sm20_div_u64
        .type           $__internal_8_$__cuda_sm20_div_u64,@function
        .size           $__internal_8_$__cuda_sm20_div_u64,($__internal_9_$__cuda_sm20_rem_s64 - $__internal_8_$__cuda_sm20_div_u64)
$__internal_8_$__cuda_sm20_div_u64:
        /* <DEDUP_REMOVED lines=69> */
[----:B------:R-:W-:Y:S06]  /*6d90*/  RET.REL.NODEC R2 `(_ZN2at6native45_GLOBAL__N__efdd3984_12_NLLLoss2d_cu_e9278b4636nll_loss2d_backward_no_reduce_kernelIfEEvlNS_27GenericPackedTensorAccessorIlLm3ENS_16DefaultPtrTraitsElEENS3_IT_Lm3ES4_lEENS3_IS6_Lm4ES4_lEEPKS6_l) ;  /* 0xffffff9002987950 */ /* 0x000fec0003c3ffff */
        .weak           $__internal_9_$__cuda_sm20_rem_s64
        .type           $__internal_9_$__cuda_sm20_rem_s64,@function
        .size           $__internal_9_$__cuda_sm20_rem_s64,(.L_x_1146 - $__internal_9_$__cuda_sm20_rem_s64)
$__internal_9_$__cuda_sm20_rem_s64:
        /* <DEDUP_REMOVED lines=77> */
[----:B------:R-:W-:Y:S06]  /*7270*/  RET.REL.NODEC R6 `(_ZN2at6native45_GLOBAL__N__efdd3984_12_NLLLoss2d_cu_e9278b4636nll_loss2d_backward_no_reduce_kernelIfEEvlNS_27GenericPackedTensorAccessorIlLm3ENS_16DefaultPtrTraitsElEENS3_IT_Lm3ES4_lEENS3_IS6_Lm4ES4_lEEPKS6_l) ;  /* 0xffffff8c06607950 */ /* 0x000fec0003c3ffff */
.L_x_402:
        /* <DEDUP_REMOVED lines=16> */
.L_x_1146:


//--------------------- .text._ZN2at6native45_GLOBAL__N__efdd3984_12_NLLLoss2d_cu_e9278b4636nll_loss2d_backward_no_reduce_kernelIdEEvlNS_27GenericPackedTensorAccessorIlLm3ENS_16DefaultPtrTraitsElEENS3_IT_Lm3ES4_lEENS3_IS6_Lm4ES4_lEEPKS6_l --------------------------
	.section	.text._ZN2at6native45_GLOBAL__N__efdd3984_12_NLLLoss2d_cu_e9278b4636nll_loss2d_backward_no_reduce_kernelIdEEvlNS_27GenericPackedTensorAccessorIlLm3ENS_16DefaultPtrTraitsElEENS3_IT_Lm3ES4_lEENS3_IS6_Lm4ES4_lEEPKS6_l,"ax",@progbits
	.align	128
.text._ZN2at6native45_GLOBAL__N__efdd3984_12_NLLLoss2d_cu_e9278b4636nll_loss2d_backward_no_reduce_kernelIdEEvlNS_27GenericPackedTensorAccessorIlLm3ENS_16DefaultPtrTraitsElEENS3_IT_Lm3ES4_lEENS3_IS6_Lm4ES4_lEEPKS6_l:
        .type           _ZN2at6native45_GLOBAL__N__efdd3984_12_NLLLoss2d_cu_e9278b4636nll_loss2d_backward_no_reduce_kernelIdEEvlNS_27GenericPackedTensorAccessorIlLm3ENS_16DefaultPtrTraitsElEENS3_IT_Lm3ES4_lEENS3_IS6_Lm4ES4_lEEPKS6_l,@function
        .size           _ZN2at6native45_GLOBAL__N__efdd3984_12_NLLLoss2d_cu_e9278b4636nll_loss2d_backward_no_reduce_kernelIdEEvlNS_27GenericPackedTensorAccessorIlLm3ENS_16DefaultPtrTraitsElEENS3_IT_Lm3ES4_lEENS3_IS6_Lm4ES4_lEEPKS6_l,(.L_x_1150 - _ZN2at6native45_GLOBAL__N__efdd3984_12_NLLLoss2d_cu_e9278b4636nll_loss2d_backward_no_reduce_kernelIdEEvlNS_27GenericPackedTensorAccessorIlLm3ENS_16DefaultPtrTraitsElEENS3_IT_Lm3ES4_lEENS3_IS6_Lm4ES4_lEEPKS6_l)
        .other          _ZN2at6native45_GLOBAL__N__efdd3984_12_NLLLoss2d_cu_e9278b4636nll_loss2d_backward_no_reduce_kernelIdEEvlNS_27GenericPackedTensorAccessorIlLm3ENS_16DefaultPtrTraitsElEENS3_IT_Lm3ES4_lEENS3_IS6_Lm4ES4_lEEPKS6_l,@"STO_CUDA_ENTRY STV_DEFAULT"
_ZN2at6native45_GLOBAL__N__efdd3984_12_NLLLoss2d_cu_e9278b4636nll_loss2d_backward_no_reduce_kernelIdEEvlNS_27GenericPackedTensorAccessorIlLm3ENS_16DefaultPtrTraitsElEENS3_IT_Lm3ES4_lEENS3_IS6_Lm4ES4_lEEPKS6_l:
        /* <DEDUP_REMOVED lines=58> */
.L_x_405:
[----:B------:R-:W-:Y:S01]  /*03a0*/  IMAD.MOV.U32 R2, RZ, RZ, R6 ;  /* 0x000000ffff027224 */ /* 0x000fe200078e0006 */
[----:B------:R-:W-:Y:S01]  /*03b0*/  MOV R0, 0x3e0 ;  /* 0x000003e000007802 */ /* 0x000fe20000000f00 */
[----:B------:R-:W-:-:S07]  /*03c0*/  IMAD.MOV.U32 R6, RZ, RZ, R23 ;  /* 0x000000ffff067224 */ /* 0x000fce00078e0017 */
[----:B------:R-:W-:Y:S05]  /*03d0*/  CALL.REL.NOINC `($__internal_11_$__cuda_sm20_div_u64) ;  /* 0x0000006400587944 */ /* 0x000fea0003c00000 */
[----:B------:R-:W-:Y:S01]  /*03e0*/  MOV R2, R4 ;  /* 0x0000000400027202 */ /* 0x000fe20000000f00 */
[----:B------:R-:W-:-:S07]  /*03f0*/  IMAD.MOV.U32 R3, RZ, RZ, R5 ;  /* 0x000000ffff037224 */ /* 0x000fce00078e0005 */
.L_x_406:
[----:B------:R-:W-:Y:S05]  /*0400*/  BSYNC.RECONVERGENT B0 ;  /* 0x0000000000007941 */ /* 0x000fea0003800200 */
.L_x_404:
        /* <DEDUP_REMOVED lines=46> */
.L_x_410:
[----:B------:R-:W1:Y:S01]  /*06f0*/  LDCU.64 UR4, c[0x0][0x390] ;  /* 0x00007200ff0477ac */ /* 0x000e620008000a00 */
[----:B------:R-:W-:Y:S01]  /*0700*/  IMAD.MOV.U32 R11, RZ, RZ, R26 ;  /* 0x000000ffff0b7224 */ /* 0x000fe200078e001a */
[----:B------:R-:W-:Y:S01]  /*0710*/  MOV R7, 0x760 ;  /* 0x0000076000077802 */ /* 0x000fe20000000f00 */
[----:B------:R-:W-:Y:S02]  /*0720*/  IMAD.MOV.U32 R10, RZ, RZ, R21 ;  /* 0x000000ffff0a7224 */ /* 0x000fe400078e0015 */
[----:B-1----:R-:W-:Y:S01]  /*0730*/  IMAD.U32 R9, RZ, RZ, UR4 ;  /* 0x00000004ff097e24 */ /* 0x002fe2000f8e00ff */
[----:B------:R-:W-:-:S07]  /*0740*/  MOV R8, UR5 ;  /* 0x0000000500087c02 */ /* 0x000fce0008000f00 */
[----:B0-234-:R-:W-:Y:S05]  /*0750*/  CALL.REL.NOINC `($__internal_10_$__cuda_sm20_div_s64) ;  /* 0x0000005c00287944 */ /* 0x01dfea0003c00000 */
        /* <DEDUP_REMOVED lines=9> */
.L_x_411:
[----:B0-234-:R-:W-:Y:S05]  /*07f0*/  BSYNC.RECONVERGENT B0 ;  /* 0x0000000000007941 */ /* 0x01dfea0003800200 */
.L_x_409:
        /* <DEDUP_REMOVED lines=25> */
.L_x_413:
[----:B------:R-:W0:Y:S01]  /*0990*/  LDCU.64 UR4, c[0x0][0x398] ;  /* 0x00007300ff0477ac */ /* 0x000e220008000a00 */
[----:B------:R-:W-:Y:S01]  /*09a0*/  IMAD.MOV.U32 R8, RZ, RZ, R5 ;  /* 0x000000ffff087224 */ /* 0x000fe200078e0005 */
[----:B------:R-:W-:Y:S01]  /*09b0*/  MOV R5, 0xa00 ;  /* 0x00000a0000057802 */ /* 0x000fe20000000f00 */
[----:B------:R-:W-:Y:S01]  /*09c0*/  IMAD.MOV.U32 R9, RZ, RZ, R4 ;  /* 0x000000ffff097224 */ /* 0x000fe200078e0004 */
[----:B0-----:R-:W-:Y:S01]  /*09d0*/  MOV R7, UR4 ;  /* 0x0000000400077c02 */ /* 0x001fe20008000f00 */
[----:B------:R-:W-:-:S07]  /*09e0*/  IMAD.U32 R6, RZ, RZ, UR5 ;  /* 0x00000005ff067e24 */ /* 0x000fce000f8e00ff */
[----:B------:R-:W-:Y:S05]  /*09f0*/  CALL.REL.NOINC `($__internal_12_$__cuda_sm20_rem_s64) ;  /* 0x0000006000e87944 */ /* 0x000fea0003c00000 */
[----:B------:R-:W-:Y:S01]  /*0a00*/  IMAD.MOV.U32 R28, RZ, RZ, R3 ;  /* 0x000000ffff1c7224 */ /* 0x000fe200078e0003 */
[----:B------:R-:W-:-:S07]  /*0a10*/  MOV R29, R4 ;  /* 0x00000004001d7202 */ /* 0x000fce0000000f00 */
.L_x_414:
[----:B------:R-:W-:Y:S05]  /*0a20*/  BSYNC.RECONVERGENT B0 ;  /* 0x0000000000007941 */ /* 0x000fea0003800200 */
.L_x_412:
        /* <DEDUP_REMOVED lines=25> */
.L_x_416:
        /* <DEDUP_REMOVED lines=8> */
[----:B------:R-:W-:Y:S05]  /*0c40*/  CALL.REL.NOINC `($__internal_10_$__cuda_sm20_div_s64) ;  /* 0x0000005400ec7944 */ /* 0x000fea0003c00000 */
[----:B------:R-:W-:-:S07]  /*0c50*/  MOV R4, R0 ;  /* 0x0000000000047202 */ /* 0x000fce0000000f00 */
.L_x_417:
[----:B------:R-:W-:Y:S05]  /*0c60*/  BSYNC.RECONVERGENT B0 ;  /* 0x0000000000007941 */ /* 0x000fea0003800200 */
.L_x_415:
        /* <DEDUP_REMOVED lines=25> */
.L_x_419:
[----:B------:R-:W0:Y:S01]  /*0e00*/  LDCU.64 UR4, c[0x0][0x3a0] ;  /* 0x00007400ff0477ac */ /* 0x000e220008000a00 */
[----:B------:R-:W-:Y:S01]  /*0e10*/  MOV R8, R5 ;  /* 0x0000000500087202 */ /* 0x000fe20000000f00 */
[----:B------:R-:W-:Y:S01]  /*0e20*/  IMAD.MOV.U32 R9, RZ, RZ, R4 ;  /* 0x000000ffff097224 */ /* 0x000fe200078e0004 */
[----:B------:R-:W-:Y:S01]  /*0e30*/  MOV R5, 0xe70 ;  /* 0x00000e7000057802 */ /* 0x000fe20000000f00 */
[----:B0-----:R-:W-:Y:S02]  /*0e40*/  IMAD.U32 R7, RZ, RZ, UR4 ;  /* 0x00000004ff077e24 */ /* 0x001fe4000f8e00ff */
[----:B------:R-:W-:-:S07]  /*0e50*/  IMAD.U32 R6, RZ, RZ, UR5 ;  /* 0x00000005ff067e24 */ /* 0x000fce000f8e00ff */
[----:B------:R-:W-:Y:S05]  /*0e60*/  CALL.REL.NOINC `($__internal_12_$__cuda_sm20_rem_s64) ;  /* 0x0000005c00cc7944 */ /* 0x000fea0003c00000 */
[----:B------:R-:W-:Y:S01]  /*0e70*/  MOV R32, R3 ;  /* 0x0000000300207202 */ /* 0x000fe20000000f00 */
[----:B------:R-:W-:-:S07]  /*0e80*/  IMAD.MOV.U32 R33, RZ, RZ, R4 ;  /* 0x000000ffff217224 */ /* 0x000fce00078e0004 */
.L_x_420:
[----:B------:R-:W-:Y:S05]  /*0e90*/  BSYNC.RECONVERGENT B0 ;  /* 0x0000000000007941 */ /* 0x000fea0003800200 */
.L_x_418:
        /* <DEDUP_REMOVED lines=48> */
.L_x_422:
[----:B------:R-:W-:Y:S05]  /*11a0*/  BSYNC.RECONVERGENT B7 ;  /* 0x0000000000077941 */ /* 0x000fea0003800200 */
.L_x_421:
        /* <DEDUP_REMOVED lines=20> */
[----:B--2---:R1:W2:Y:S01]  /*12f0*/  LDG.E.64 R4, desc[UR16][R6.64] ;  /* 0x0000001006047981 */ /* 0x0042a2000c1e1b00 */
[----:B---3--:R-:W-:Y:S01]  /*1300*/  IMAD R11, R29, UR12, RZ ;  /* 0x0000000c1d0b7c24 */ /* 0x008fe2000f8e02ff */
[----:B------:R-:W-:Y:S01]  /*1310*/  MOV R24, R19 ;  /* 0x0000001300187202 */ /* 0x000fe20000000f00 */
[----:B------:R-:W-:Y:S02]  /*1320*/  IMAD.MOV.U32 R26, RZ, RZ, R22 ;  /* 0x000000ffff1a7224 */ /* 0x000fe400078e0016 */
[----:B------:R-:W-:-:S02]  /*1330*/  IMAD R11, R28, UR13, R11 ;  /* 0x0000000d1c0b7c24 */ /* 0x000fc4000f8e020b */
[----:B0-----:R-:W-:Y:S02]  /*1340*/  IMAD R3, R16, UR8, RZ ;  /* 0x0000000810037c24 */ /* 0x001fe4000f8e02ff */
[----:B-1----:R-:W-:Y:S02]  /*1350*/  IMAD R7, R31, UR10, RZ ;  /* 0x0000000a1f077c24 */ /* 0x002fe4000f8e02ff */
[C---:B------:R-:W-:Y:S02]  /*1360*/  IMAD R9, R2.reuse, UR9, R3 ;  /* 0x0000000902097c24 */ /* 0x040fe4000f8e0203 */
[----:B------:R-:W-:-:S04]  /*1370*/  IMAD.WIDE.U32 R2, R2, UR8, RZ ;  /* 0x0000000802027c25 */ /* 0x000fc8000f8e00ff */
[----:B------:R-:W-:Y:S02]  /*1380*/  IMAD.IADD R3, R3, 0x1, R9 ;  /* 0x0000000103037824 */ /* 0x000fe400078e0209 */
[----:B------:R-:W-:Y:S02]  /*1390*/  IMAD R7, R30, UR11, R7 ;  /* 0x0000000b1e077c24 */ /* 0x000fe4000f8e0207 */
[----:B------:R-:W-:-:S04]  /*13a0*/  IMAD.WIDE.U32 R28, R28, UR12, R2 ;  /* 0x0000000c1c1c7c25 */ /* 0x000fc8000f8e0002 */
[----:B------:R-:W-:Y:S02]  /*13b0*/  IMAD R3, R33, UR14, RZ ;  /* 0x0000000e21037c24 */ /* 0x000fe4000f8e02ff */
[----:B------:R-:W-:Y:S02]  /*13c0*/  IMAD.IADD R29, R29, 0x1, R11 ;  /* 0x000000011d1d7824 */ /* 0x000fe400078e020b */
[C---:B------:R-:W-:Y:S02]  /*13d0*/  IMAD R3, R32.reuse, UR15, R3 ;  /* 0x0000000f20037c24 */ /* 0x040fe4000f8e0203 */
[----:B------:R-:W-:-:S05]  /*13e0*/  IMAD.WIDE.U32 R32, R32, UR14, R28 ;  /* 0x0000000e20207c25 */ /* 0x000fca000f8e001c */
[----:B------:R-:W-:-:S03]  /*13f0*/  IADD3 R33, PT, PT, R33, R3, RZ ;  /* 0x0000000321217210 */ /* 0x000fc60007ffe0ff */
[----:B------:R-:W-:-:S04]  /*1400*/  IMAD.WIDE.U32 R2, R30, UR10, R32 ;  /* 0x0000000a1e027c25 */ /* 0x000fc8000f8e0020 */
[----:B------:R-:W-:Y:S01]  /*1410*/  IMAD.IADD R3, R3, 0x1, R7 ;  /* 0x0000000103037824 */ /* 0x000fe200078e0207 */
[----:B------:R-:W-:-:S04]  /*1420*/  LEA R6, P0, R2, UR6, 0x3 ;  /* 0x0000000602067c11 */ /* 0x000fc8000f8018ff */
[----:B------:R-:W-:Y:S01]  /*1430*/  LEA.HI.X R7, R2, UR7, R3, 0x3, P0 ;  /* 0x0000000702077c11 */ /* 0x000fe200080f1c03 */
[----:B--2---:R-:W-:-:S07]  /*1440*/  DADD R4, -RZ, -R4 ;  /* 0x00000000ff047229 */ /* 0x004fce0000000904 */
[----:B------:R1:W-:Y:S04]  /*1450*/  STG.E.64 desc[UR16][R6.64], R4 ;  /* 0x0000000406007986 */ /* 0x0003e8000c101b10 */
.L_x_408:
[----:B0-234-:R-:W-:Y:S05]  /*1460*/  BSYNC.RECONVERGENT B6 ;  /* 0x0000000000067941 */ /* 0x01dfea0003800200 */
.L_x_407:
[----:B------:R-:W-:-:S04]  /*1470*/  ISETP.NE.U32.AND P0, PT, R18, RZ, PT ;  /* 0x000000ff1200720c */ /* 0x000fc80003f05070 */
[----:B------:R-:W-:-:S13]  /*1480*/  ISETP.NE.AND.EX P0, PT, R17, RZ, PT, P0 ;  /* 0x000000ff1100720c */ /* 0x000fda0003f05300 */
[----:B------:R-:W-:Y:S05]  /*1490*/  @!P0 EXIT ;  /* 0x000000000000894d */ /* 0x000fea0003800000 */
[----:B------:R-:W-:Y:S01]  /*14a0*/  BSSY.RECONVERGENT B6, `(.L_x_423) ;  /* 0x00001da000067945 */ /* 0x000fe20003800200 */
.L_x_456:
        /* <DEDUP_REMOVED lines=29> */
.L_x_425:
[----:B------:R-:W0:Y:S01]  /*1680*/  LDCU.64 UR4, c[0x0][0x390] ;  /* 0x00007200ff0477ac */ /* 0x000e220008000a00 */
[----:B------:R-:W-:Y:S01]  /*1690*/  IMAD.MOV.U32 R11, RZ, RZ, R26 ;  /* 0x000000ffff0b7224 */ /* 0x000fe200078e001a */
[----:B-1----:R-:W-:Y:S01]  /*16a0*/  MOV R7, 0x16f0 ;  /* 0x000016f000077802 */ /* 0x002fe20000000f00 */
[----:B------:R-:W-:Y:S02]  /*16b0*/  IMAD.MOV.U32 R10, RZ, RZ, R13 ;  /* 0x000000ffff0a7224 */ /* 0x000fe400078e000d */
[----:B0-----:R-:W-:Y:S01]  /*16c0*/  IMAD.U32 R9, RZ, RZ, UR4 ;  /* 0x00000004ff097e24 */ /* 0x001fe2000f8e00ff */
[----:B------:R-:W-:-:S07]  /*16d0*/  MOV R8, UR5 ;  /* 0x0000000500087c02 */ /* 0x000fce0008000f00 */
[----:B------:R-:W-:Y:S05]  /*16e0*/  CALL.REL.NOINC `($__internal_10_$__cuda_sm20_div_s64) ;  /* 0x0000004c00447944 */ /* 0x000fea0003c00000 */
        /* <DEDUP_REMOVED lines=8> */
.L_x_426:
[----:B------:R-:W-:Y:S05]  /*1770*/  BSYNC.RECONVERGENT B0 ;  /* 0x0000000000007941 */ /* 0x000fea0003800200 */
.L_x_424:
        /* <DEDUP_REMOVED lines=25> */
.L_x_428:
        /* <DEDUP_REMOVED lines=9> */
.L_x_429:
[----:B------:R-:W-:Y:S05]  /*19a0*/  BSYNC.RECONVERGENT B0 ;  /* 0x0000000000007941 */ /* 0x000fea0003800200 */
.L_x_427:
        /* <DEDUP_REMOVED lines=9> */
[----:B0-----:R-:W-:-:S06]  /*1a40*/  VIADD R5, R6, 0xffffffe ;  /* 0x0ffffffe06057836 */ /* 0x001fcc0000000000 */
        /* <DEDUP_REMOVED lines=15> */
.L_x_431:
        /* <DEDUP_REMOVED lines=10> */
.L_x_432:
[----:B------:R-:W-:Y:S05]  /*1be0*/  BSYNC.RECONVERGENT B0 ;  /* 0x0000000000007941 */ /* 0x000fea0003800200 */
.L_x_430:
        /* <DEDUP_REMOVED lines=25> */
.L_x_434:
[----:B------:R-:W0:Y:S01]  /*1d80*/  LDCU.64 UR4, c[0x0][0x3a0] ;  /* 0x00007400ff0477ac */ /* 0x000e220008000a00 */
[----:B------:R-:W-:Y:S01]  /*1d90*/  IMAD.MOV.U32 R8, RZ, RZ, R5 ;  /* 0x000000ffff087224 */ /* 0x000fe200078e0005 */
[----:B------:R-:W-:Y:S02]  /*1da0*/  MOV R9, R4 ;  /* 0x0000000400097202 */ /* 0x000fe40000000f00 */
[----:B------:R-:W-:Y:S02]  /*1db0*/  MOV R5, 0x1df0 ;  /* 0x00001df000057802 */ /* 0x000fe40000000f00 */
[----:B0-----:R-:W-:Y:S01]  /*1dc0*/  MOV R7, UR4 ;  /* 0x0000000400077c02 */ /* 0x001fe20008000f00 */
[----:B------:R-:W-:-:S07]  /*1dd0*/  IMAD.U32 R6, RZ, RZ, UR5 ;  /* 0x00000005ff067e24 */ /* 0x000fce000f8e00ff */
[----:B------:R-:W-:Y:S05]  /*1de0*/  CALL.REL.NOINC `($__internal_12_$__cuda_sm20_rem_s64) ;  /* 0x0000004c00ec7944 */ /* 0x000fea0003c00000 */
[----:B------:R-:W-:Y:S01]  /*1df0*/  MOV R30, R3 ;  /* 0x00000003001e7202 */ /* 0x000fe20000000f00 */
[----:B------:R-:W-:-:S07]  /*1e00*/  IMAD.MOV.U32 R31, RZ, RZ, R4 ;  /* 0x000000ffff1f7224 */ /* 0x000fce00078e0004 */
.L_x_435:
[----:B------:R-:W-:Y:S05]  /*1e10*/  BSYNC.RECONVERGENT B0 ;  /* 0x0000000000007941 */ /* 0x000fea0003800200 */
.L_x_433:
        /* <DEDUP_REMOVED lines=42> */
.L_x_439:
[----:B------:R-:W-:Y:S05]  /*20c0*/  BSYNC.RECONVERGENT B8 ;  /* 0x0000000000087941 */ /* 0x000fea0003800200 */
.L_x_438:
        /* <DEDUP_REMOVED lines=17> */
[----:B--2---:R0:W2:Y:S01]  /*21e0*/  LDG.E.64 R4, desc[UR10][R6.64] ;  /* 0x0000000a06047981 */ /* 0x0040a2000c1e1b00 */
        /* <DEDUP_REMOVED lines=9> */
[----:B0-----:R-:W-:Y:S02]  /*2280*/  IMAD R7, R29, UR54, RZ ;  /* 0x000000361d077c24 */ /* 0x001fe4000f8e02ff */
        /* <DEDUP_REMOVED lines=8> */
[----:B--2---:R-:W-:-:S07]  /*2310*/  DADD R4, -RZ, -R4 ;  /* 0x00000000ff047229 */ /* 0x004fce0000000904 */
[----:B------:R0:W-:Y:S04]  /*2320*/  STG.E.64 desc[UR10][R6.64], R4 ;  /* 0x0000000406007986 */ /* 0x0001e8000c101b0a */
.L_x_437:
[----:B------:R-:W-:Y:S05]  /*2330*/  BSYNC.RECONVERGENT B7 ;  /* 0x0000000000077941 */ /* 0x000fea0003800200 */
.L_x_436:
        /* <DEDUP_REMOVED lines=31> */
.L_x_441:
[----:B------:R-:W1:Y:S01]  /*2530*/  LDCU.64 UR4, c[0x0][0x390] ;  /* 0x00007200ff0477ac */ /* 0x000e620008000a00 */
[----:B------:R-:W-:Y:S01]  /*2540*/  IMAD.MOV.U32 R11, RZ, RZ, R26 ;  /* 0x000000ffff0b7224 */ /* 0x000fe200078e001a */
[----:B------:R-:W-:Y:S02]  /*2550*/  MOV R10, R27 ;  /* 0x0000001b000a7202 */ /* 0x000fe40000000f00 */
[----:B0-----:R-:W-:Y:S02]  /*2560*/  MOV R7, 0x25a0 ;  /* 0x000025a000077802 */ /* 0x001fe40000000f00 */
[----:B-1----:R-:W-:Y:S01]  /*2570*/  MOV R9, UR4 ;  /* 0x0000000400097c02 */ /* 0x002fe20008000f00 */
[----:B------:R-:W-:-:S07]  /*2580*/  IMAD.U32 R8, RZ, RZ, UR5 ;  /* 0x00000005ff087e24 */ /* 0x000fce000f8e00ff */
[----:B------:R-:W-:Y:S05]  /*2590*/  CALL.REL.NOINC `($__internal_10_$__cuda_sm20_div_s64) ;  /* 0x0000003c00987944 */ /* 0x000fea0003c00000 */
[----:B------:R-:W-:Y:S01]  /*25a0*/  IADD3 R3, P0, PT, RZ, -R0, RZ ;  /* 0x80000000ff037210 */ /* 0x000fe20007f1e0ff */
[----:B------:R-:W-:-:S04]  /*25b0*/  IMAD.MOV.U32 R4, RZ, RZ, R0 ;  /* 0x000000ffff047224 */ /* 0x000fc800078e0000 */
[----:B------:R-:W-:Y:S02]  /*25c0*/  IMAD.X R2, RZ, RZ, ~R5, P0 ;  /* 0x000000ffff027224 */ /* 0x000fe400000e0e05 */
[----:B------:R-:W-:-:S04]  /*25d0*/  IMAD.WIDE.U32 R16, R3, UR38, R26 ;  /* 0x0000002603107c25 */ /* 0x000fc8000f8e001a */
[----:B------:R-:W-:-:S04]  /*25e0*/  IMAD R2, R2, UR38, RZ ;  /* 0x0000002602027c24 */ /* 0x000fc8000f8e02ff */
[----:B------:R-:W-:-:S05]  /*25f0*/  IMAD R3, R3, UR39, R2 ;  /* 0x0000002703037c24 */ /* 0x000fca000f8e0202 */
[----:B------:R-:W-:-:S07]  /*2600*/  IADD3 R2, PT, PT, R3, R17, RZ ;  /* 0x0000001103027210 */ /* 0x000fce0007ffe0ff */
.L_x_442:
[----:B------:R-:W-:Y:S05]  /*2610*/  BSYNC.RECONVERGENT B0 ;  /* 0x0000000000007941 */ /* 0x000fea0003800200 */
.L_x_440:
        /* <DEDUP_REMOVED lines=25> */
.L_x_444:
[----:B------:R-:W0:Y:S01]  /*27b0*/  LDCU.64 UR4, c[0x0][0x398] ;  /* 0x00007300ff0477ac */ /* 0x000e220008000a00 */
[----:B------:R-:W-:Y:S01]  /*27c0*/  MOV R8, R5 ;  /* 0x0000000500087202 */ /* 0x000fe20000000f00 */
[----:B------:R-:W-:Y:S01]  /*27d0*/  IMAD.MOV.U32 R9, RZ, RZ, R4 ;  /* 0x000000ffff097224 */ /* 0x000fe200078e0004 */
[----:B------:R-:W-:Y:S01]  /*27e0*/  MOV R5, 0x2820 ;  /* 0x0000282000057802 */ /* 0x000fe20000000f00 */
[----:B0-----:R-:W-:Y:S01]  /*27f0*/  IMAD.U32 R7, RZ, RZ, UR4 ;  /* 0x00000004ff077e24 */ /* 0x001fe2000f8e00ff */
[----:B------:R-:W-:-:S07]  /*2800*/  MOV R6, UR5 ;  /* 0x0000000500067c02 */ /* 0x000fce0008000f00 */
[----:B------:R-:W-:Y:S05]  /*2810*/  CALL.REL.NOINC `($__internal_12_$__cuda_sm20_rem_s64) ;  /* 0x0000004400607944 */ /* 0x000fea0003c00000 */
[----:B------:R-:W-:Y:S01]  /*2820*/  IMAD.MOV.U32 R18, RZ, RZ, R3 ;  /* 0x000000ffff127224 */ /* 0x000fe200078e0003 */
[----:B------:R-:W-:-:S07]  /*2830*/  MOV R19, R4 ;  /* 0x0000000400137202 */ /* 0x000fce0000000f00 */
.L_x_445:
[----:B------:R-:W-:Y:S05]  /*2840*/  BSYNC.RECONVERGENT B0 ;  /* 0x0000000000007941 */ /* 0x000fea0003800200 */
.L_x_443:
        /* <DEDUP_REMOVED lines=25> */
.L_x_447:
        /* <DEDUP_REMOVED lines=8> */
[----:B------:R-:W-:Y:S05]  /*2a60*/  CALL.REL.NOINC `($__internal_10_$__cuda_sm20_div_s64) ;  /* 0x0000003800647944 */ /* 0x000fea0003c00000 */
[----:B------:R-:W-:-:S07]  /*2a70*/  IMAD.MOV.U32 R4, RZ, RZ, R0 ;  /* 0x000000ffff047224 */ /* 0x000fce00078e0000 */
.L_x_448:
[----:B------:R-:W-:Y:S05]  /*2a80*/  BSYNC.RECONVERGENT B0 ;  /* 0x0000000000007941 */ /* 0x000fea0003800200 */
.L_x_446:
        /* <DEDUP_REMOVED lines=25> */
.L_x_450:
        /* <DEDUP_REMOVED lines=9> */
.L_x_451:
[----:B------:R-:W-:Y:S05]  /*2cb0*/  BSYNC.RECONVERGENT B0 ;  /* 0x0000000000007941 */ /* 0x000fea0003800200 */
.L_x_449:
        /* <DEDUP_REMOVED lines=42> */
.L_x_455:
[----:B------:R-:W-:Y:S05]  /*2f60*/  BSYNC.RECONVERGENT B8 ;  /* 0x0000000000087941 */ /* 0x000fea0003800200 */
.L_x_454:
        /* <DEDUP_REMOVED lines=17> */
[----:B--2---:R0:W2:Y:S01]  /*3080*/  LDG.E.64 R4, desc[UR10][R6.64] ;  /* 0x0000000a06047981 */ /* 0x0040a2000c1e1b00 */
[----:B------:R-:W-:Y:S02]  /*3090*/  IMAD R9, R2, UR52, RZ ;  /* 0x0000003402097c24 */ /* 0x000fe4000f8e02ff */
[----:B------:R-:W-:-:S04]  /*30a0*/  IMAD.WIDE.U32 R2, R16, UR52, RZ ;  /* 0x0000003410027c25 */ /* 0x000fc8000f8e00ff */
[----:B------:R-:W-:Y:S02]  /*30b0*/  IMAD R9, R16, UR53, R9 ;  /* 0x0000003510097c24 */ /* 0x000fe4000f8e0209 */
[----:B------:R-:W-:Y:S02]  /*30c0*/  IMAD R11, R19, UR48, RZ ;  /* 0x00000030130b7c24 */ /* 0x000fe4000f8e02ff */
[----:B0-----:R-:W-:Y:S01]  /*30d0*/  IMAD R7, R29, UR54, RZ ;  /* 0x000000361d077c24 */ /* 0x001fe2000f8e02ff */
[----:B------:R-:W-:Y:S01]  /*30e0*/  IADD3 R3, PT, PT, R3, R9, RZ ;  /* 0x0000000903037210 */ /* 0x000fe20007ffe0ff */
[----:B------:R-:W-:Y:S02]  /*30f0*/  IMAD R11, R18, UR49, R11 ;  /* 0x00000031120b7c24 */ /* 0x000fe4000f8e020b */
        /* <DEDUP_REMOVED lines=13> */
.L_x_453:
[----:B------:R-:W-:Y:S05]  /*31d0*/  BSYNC.RECONVERGENT B7 ;  /* 0x0000000000077941 */ /* 0x000fea0003800200 */
.L_x_452:
[----:B------:R-:W1:Y:S01]  /*31e0*/  LDCU.64 UR4, c[0x0][0x380] ;  /* 0x00007000ff0477ac */ /* 0x000e620008000a00 */
[----:B------:R-:W-:-:S04]  /*31f0*/  IADD3 R26, P0, PT, R23, R26, RZ ;  /* 0x0000001a171a7210 */ /* 0x000fc80007f1e0ff */
[----:B------:R-:W-:Y:S02]  /*3200*/  IADD3.X R24, PT, PT, RZ, R24, RZ, P0, !PT ;  /* 0x00000018ff187210 */ /* 0x000fe400007fe4ff */
[----:B-1----:R-:W-:-:S04]  /*3210*/  ISETP.GE.U32.AND P0, PT, R26, UR4, PT ;  /* 0x000000041a007c0c */ /* 0x002fc8000bf06070 */
[----:B------:R-:W-:-:S13]  /*3220*/  ISETP.GE.AND.EX P0, PT, R24, UR5, PT, P0 ;  /* 0x0000000518007c0c */ /* 0x000fda000bf06300 */
[----:B------:R-:W-:Y:S05]  /*3230*/  @!P0 BRA `(.L_x_456) ;  /* 0xffffffe0009c8947 */ /* 0x000fea000383ffff */
[----:B------:R-:W-:Y:S05]  /*3240*/  BSYNC.RECONVERGENT B6 ;  /* 0x0000000000067941 */ /* 0x000fea0003800200 */
.L_x_423:
[----:B------:R-:W-:Y:S05]  /*3250*/  EXIT ;  /* 0x000000000000794d */ /* 0x000fea0003800000 */
.L_x_403:
        /* <DEDUP_REMOVED lines=15> */
[----:B------:R-:W-:Y:S01]  /*3350*/  IMAD.MOV R7, RZ, RZ, -R23 ;  /* 0x000000ffff077224 */ /* 0x000fe200078e0a17 */
[----:B------:R-:W-:Y:S02]  /*3360*/  MOV R2, RZ ;  /* 0x000000ff00027202 */ /* 0x000fe40000000f00 */
        /* <DEDUP_REMOVED lines=17> */
.L_x_458:
[----:B------:R-:W-:Y:S01]  /*3480*/  MOV R2, R4 ;  /* 0x0000000400027202 */ /* 0x000fe20000000f00 */
[----:B------:R-:W-:Y:S01]  /*3490*/  IMAD.MOV.U32 R6, RZ, RZ, R23 ;  /* 0x000000ffff067224 */ /* 0x000fe200078e0017 */
[----:B------:R-:W-:-:S07]  /*34a0*/  MOV R0, 0x34c0 ;  /* 0x000034c000007802 */ /* 0x000fce0000000f00 */
[----:B------:R-:W-:Y:S05]  /*34b0*/  CALL.REL.NOINC `($__internal_11_$__cuda_sm20_div_u64) ;  /* 0x0000003400207944 */ /* 0x000fea0003c00000 */
[----:B------:R-:W-:Y:S01]  /*34c0*/  MOV R2, R4 ;  /* 0x0000000400027202 */ /* 0x000fe20000000f00 */
[----:B------:R-:W-:-:S07]  /*34d0*/  IMAD.MOV.U32 R3, RZ, RZ, R5 ;  /* 0x000000ffff037224 */ /* 0x000fce00078e0005 */
.L_x_459:
[----:B------:R-:W-:Y:S05]  /*34e0*/  BSYNC.RECONVERGENT B0 ;  /* 0x0000000000007941 */ /* 0x000fea0003800200 */
.L_x_457:
        /* <DEDUP_REMOVED lines=46> */
.L_x_463:
[----:B------:R-:W1:Y:S01]  /*37d0*/  LDCU.64 UR4, c[0x0][0x390] ;  /* 0x00007200ff0477ac */ /* 0x000e620008000a00 */
[----:B------:R-:W-:Y:S01]  /*37e0*/  IMAD.MOV.U32 R11, RZ, RZ, R26 ;  /* 0x000000ffff0b7224 */ /* 0x000fe200078e001a */
[----:B------:R-:W-:Y:S02]  /*37f0*/  MOV R10, R21 ;  /* 0x00000015000a7202 */ /* 0x000fe40000000f00 */
[----:B------:R-:W-:Y:S02]  /*3800*/  MOV R7, 0x3840 ;  /* 0x0000384000077802 */ /* 0x000fe40000000f00 */
[----:B-1----:R-:W-:Y:S01]  /*3810*/  MOV R9, UR4 ;  /* 0x0000000400097c02 */ /* 0x002fe20008000f00 */
[----:B------:R-:W-:-:S07]  /*3820*/  IMAD.U32 R8, RZ, RZ, UR5 ;  /* 0x00000005ff087e24 */ /* 0x000fce000f8e00ff */
[----:B0-234-:R-:W-:Y:S05]  /*3830*/  CALL.REL.NOINC `($__internal_10_$__cuda_sm20_div_s64) ;  /* 0x0000002800f07944 */ /* 0x01dfea0003c00000 */
        /* <DEDUP_REMOVED lines=9> */
.L_x_464:
[----:B0-234-:R-:W-:Y:S05]  /*38d0*/  BSYNC.RECONVERGENT B0 ;  /* 0x0000000000007941 */ /* 0x01dfea0003800200 */
.L_x_462:
        /* <DEDUP_REMOVED lines=25> */
.L_x_466:
        /* <DEDUP_REMOVED lines=9> */
.L_x_467:
[----:B------:R-:W-:Y:S05]  /*3b00*/  BSYNC.RECONVERGENT B0 ;  /* 0x0000000000007941 */ /* 0x000fea0003800200 */
.L_x_465:
        /* <DEDUP_REMOVED lines=25> */
.L_x_469:
        /* <DEDUP_REMOVED lines=8> */
[----:B------:R-:W-:Y:S05]  /*3d20*/  CALL.REL.NOINC `($__internal_10_$__cuda_sm20_div_s64) ;  /* 0x0000002400b47944 */ /* 0x000fea0003c00000 */
[----:B------:R-:W-:-:S07]  /*3d30*/  MOV R4, R0 ;  /* 0x0000000000047202 */ /* 0x000fce0000000f00 */
.L_x_470:
[----:B------:R-:W-:Y:S05]  /*3d40*/  BSYNC.RECONVERGENT B0 ;  /* 0x0000000000007941 */ /* 0x000fea0003800200 */
.L_x_468:
        /* <DEDUP_REMOVED lines=25> */
.L_x_472:
        /* <DEDUP_REMOVED lines=9> */
.L_x_473:
[----:B------:R-:W-:Y:S05]  /*3f70*/  BSYNC.RECONVERGENT B0 ;  /* 0x0000000000007941 */ /* 0x000fea0003800200 */
.L_x_471:
        /* <DEDUP_REMOVED lines=48> */
.L_x_475:
[----:B------:R-:W-:Y:S05]  /*4280*/  BSYNC.RECONVERGENT B7 ;  /* 0x0000000000077941 */ /* 0x000fea0003800200 */
.L_x_474:
        /* <DEDUP_REMOVED lines=18> */
[----:B------:R-:W-:-:S05]  /*43b0*/  IMAD R3, R32, UR5, R3 ;  /* 0x0000000520037c24 */ /* 0x000fca000f8e0203 */
[----:B------:R-:W-:Y:S01]  /*43c0*/  IADD3 R3, PT, PT, R9, R3, RZ ;  /* 0x0000000309037210 */ /* 0x000fe20007ffe0ff */
[----:B--2---:R-:W2:Y:S01]  /*43d0*/  LDG.E.64 R6, desc[UR16][R6.64] ;  /* 0x0000001006067981 */ /* 0x004ea2000c1e1b00 */
[----:B----4-:R-:W-:-:S04]  /*43e0*/  LEA R4, P1, R8, UR10, 0x3 ;  /* 0x0000000a08047c11 */ /* 0x010fc8000f8218ff */
[----:B------:R-:W-:Y:S01]  /*43f0*/  LEA.HI.X R5, R8, UR11, R3, 0x3, P1 ;  /* 0x0000000b08057c11 */ /* 0x000fe200088f1c03 */
[----:B------:R-:W0:Y:S05]  /*4400*/  LDCU.128 UR8, c[0x0][0x420] ;  /* 0x00008400ff0877ac */ /* 0x000e2a0008000c00 */
[----:B------:R-:W2:Y:S01]  /*4410*/  LDG.E.64 R4, desc[UR16][R4.64] ;  /* 0x0000001004047981 */ /* 0x000ea2000c1e1b00 */
[----:B0-----:R-:W-:-:S04]  /*4420*/  IMAD R3, R16, UR8, RZ ;  /* 0x0000000810037c24 */ /* 0x001fc8000f8e02ff */
        /* <DEDUP_REMOVED lines=17> */
[----:B------:R-:W-:Y:S01]  /*4540*/  IMAD.MOV.U32 R26, RZ, RZ, R22 ;  /* 0x000000ffff1a7224 */ /* 0x000fe200078e0016 */
[----:B------:R-:W-:Y:S01]  /*4550*/  MOV R24, R19 ;  /* 0x0000001300187202 */ /* 0x000fe20000000f00 */
[----:B--2---:R-:W-:-:S07]  /*4560*/  DMUL R4, R6, -R4 ;  /* 0x8000000406047228 */ /* 0x004fce0000000000 */
[----:B------:R1:W-:Y:S04]  /*4570*/  STG.E.64 desc[UR16][R8.64], R4 ;  /* 0x0000000408007986 */ /* 0x0003e8000c101b10 */
.L_x_461:
[----:B0-234-:R-:W-:Y:S05]  /*4580*/  BSYNC.RECONVERGENT B6 ;  /* 0x0000000000067941 */ /* 0x01dfea0003800200 */
.L_x_460:
[----:B------:R-:W-:-:S04]  /*4590*/  ISETP.NE.U32.AND P0, PT, R18, RZ, PT ;  /* 0x000000ff1200720c */ /* 0x000fc80003f05070 */
[----:B------:R-:W-:-:S13]  /*45a0*/  ISETP.NE.AND.EX P0, PT, R17, RZ, PT, P0 ;  /* 0x000000ff1100720c */ /* 0x000fda0003f05300 */
[----:B------:R-:W-:Y:S05]  /*45b0*/  @!P0 EXIT ;  /* 0x000000000000894d */ /* 0x000fea0003800000 */
[----:B------:R-:W-:Y:S01]  /*45c0*/  BSSY.RECONVERGENT B6, `(.L_x_476) ;  /* 0x00001e2000067945 */ /* 0x000fe20003800200 */
.L_x_509:
        /* <DEDUP_REMOVED lines=29> */
.L_x_478:
[----:B------:R-:W1:Y:S01]  /*47a0*/  LDCU.64 UR4, c[0x0][0x390] ;  /* 0x00007200ff0477ac */ /* 0x000e620008000a00 */
[----:B------:R-:W-:Y:S01]  /*47b0*/  MOV R11, R26 ;  /* 0x0000001a000b7202 */ /* 0x000fe20000000f00 */
[----:B------:R-:W-:Y:S01]  /*47c0*/  IMAD.MOV.U32 R10, RZ, RZ, R13 ;  /* 0x000000ffff0a7224 */ /* 0x000fe200078e000d */
[----:B------:R-:W-:Y:S01]  /*47d0*/  MOV R7, 0x4810 ;  /* 0x0000481000077802 */ /* 0x000fe20000000f00 */
[----:B-1----:R-:W-:Y:S01]  /*47e0*/  IMAD.U32 R9, RZ, RZ, UR4 ;  /* 0x00000004ff097e24 */ /* 0x002fe2000f8e00ff */
[----:B------:R-:W-:-:S07]  /*47f0*/  MOV R8, UR5 ;  /* 0x0000000500087c02 */ /* 0x000fce0008000f00 */
[----:B------:R-:W-:Y:S05]  /*4800*/  CALL.REL.NOINC `($__internal_10_$__cuda_sm20_div_s64) ;  /* 0x0000001800fc7944 */ /* 0x000fea0003c00000 */
        /* <DEDUP_REMOVED lines=8> */
.L_x_479:
[----:B------:R-:W-:Y:S05]  /*4890*/  BSYNC.RECONVERGENT B0 ;  /* 0x0000000000007941 */ /* 0x000fea0003800200 */
.L_x_477:
        /* <DEDUP_REMOVED lines=25> */
.L_x_481:
        /* <DEDUP_REMOVED lines=9> */
.L_x_482:
[----:B------:R-:W-:Y:S05]  /*4ac0*/  BSYNC.RECONVERGENT B0 ;  /* 0x0000000000007941 */ /* 0x000fea0003800200 */
.L_x_480:
        /* <DEDUP_REMOVED lines=25> */
.L_x_484:
        /* <DEDUP_REMOVED lines=10> */
.L_x_485:
[----:B------:R-:W-:Y:S05]  /*4d00*/  BSYNC.RECONVERGENT B0 ;  /* 0x0000000000007941 */ /* 0x000fea0003800200 */
.L_x_483:
        /* <DEDUP_REMOVED lines=25> */
.L_x_487:
        /* <DEDUP_REMOVED lines=9> */
.L_x_488:
[----:B------:R-:W-:Y:S05]  /*4f30*/  BSYNC.RECONVERGENT B0 ;  /* 0x0000000000007941 */ /* 0x000fea0003800200 */
.L_x_486:
        /* <DEDUP_REMOVED lines=42> */
.L_x_492:
[----:B------:R-:W-:Y:S05]  /*51e0*/  BSYNC.RECONVERGENT B8 ;  /* 0x0000000000087941 */ /* 0x000fea0003800200 */
.L_x_491:
        /* <DEDUP_REMOVED lines=19> */
[----:B------:R-:W-:-:S04]  /*5320*/  LEA.HI.X R9, R6, UR11, R3, 0x3, P1 ;  /* 0x0000000b06097c11 */ /* 0x000fc800088f1c03 */
[----:B---3--:R-:W2:Y:S04]  /*5330*/  LDG.E.64 R4, desc[UR12][R4.64] ;  /* 0x0000000c04047981 */ /* 0x008ea8000c1e1b00 */
[----:B------:R0:W2:Y:S01]  /*5340*/  LDG.E.64 R6, desc[UR12][R8.64] ;  /* 0x0000000c08067981 */ /* 0x0000a2000c1e1b00 */
        /* <DEDUP_REMOVED lines=10> */
[----:B------:R-:W-:-:S04]  /*53f0*/  IMAD R3, R31, UR50, RZ ;  /* 0x000000321f037c24 */ /* 0x000fc8000f8e02ff */
[C---:B------:R-:W-:Y:S02]  /*5400*/  IMAD R3, R30.reuse, UR51, R3 ;  /* 0x000000331e037c24 */ /* 0x040fe4000f8e0203 */
[----:B------:R-:W-:-:S05]  /*5410*/  IMAD.WIDE.U32 R30, R30, UR50, R18 ;  /* 0x000000321e1e7c25 */ /* 0x000fca000f8e0012 */
[----:B------:R-:W-:-:S03]  /*5420*/  IADD3 R31, PT, PT, R31, R3, RZ ;  /* 0x000000031f1f7210 */ /* 0x000fc60007ffe0ff */
[----:B------:R-:W-:-:S04]  /*5430*/  IMAD.WIDE.U32 R2, R28, UR54, R30 ;  /* 0x000000361c027c25 */ /* 0x000fc8000f8e001e */
[----:B------:R-:W-:Y:S01]  /*5440*/  IMAD.IADD R3, R3, 0x1, R9 ;  /* 0x0000000103037824 */ /* 0x000fe200078e0209 */
[----:B------:R-:W-:-:S04]  /*5450*/  LEA R8, P0, R2, UR6, 0x3 ;  /* 0x0000000602087c11 */ /* 0x000fc8000f8018ff */
[----:B------:R-:W-:Y:S01]  /*5460*/  LEA.HI.X R9, R2, UR7, R3, 0x3, P0 ;  /* 0x0000000702097c11 */ /* 0x000fe200080f1c03 */
[----:B--2---:R-:W-:-:S07]  /*5470*/  DMUL R4, R4, -R6 ;  /* 0x8000000604047228 */ /* 0x004fce0000000000 */
[----:B------:R0:W-:Y:S04]  /*5480*/  STG.E.64 desc[UR12][R8.64], R4 ;  /* 0x0000000408007986 */ /* 0x0001e8000c101b0c */
.L_x_490:
[----:B------:R-:W-:Y:S05]  /*5490*/  BSYNC.RECONVERGENT B7 ;  /* 0x0000000000077941 */ /* 0x000fea0003800200 */
.L_x_489:
        /* <DEDUP_REMOVED lines=31> */
.L_x_494:
[----:B------:R-:W0:Y:S01]  /*5690*/  LDCU.64 UR4, c[0x0][0x390] ;  /* 0x00007200ff0477ac */ /* 0x000e220008000a00 */
[----:B------:R-:W-:Y:S01]  /*56a0*/  MOV R11, R26 ;  /* 0x0000001a000b7202 */ /* 0x000fe20000000f00 */
[----:B------:R-:W-:Y:S01]  /*56b0*/  IMAD.MOV.U32 R10, RZ, RZ, R27 ;  /* 0x000000ffff0a7224 */ /* 0x000fe200078e001b */
[----:B------:R-:W-:Y:S01]  /*56c0*/  MOV R7, 0x5700 ;  /* 0x0000570000077802 */ /* 0x000fe20000000f00 */
[----:B0-----:R-:W-:Y:S01]  /*56d0*/  IMAD.U32 R9, RZ, RZ, UR4 ;  /* 0x00000004ff097e24 */ /* 0x001fe2000f8e00ff */
[----:B------:R-:W-:-:S07]  /*56e0*/  MOV R8, UR5 ;  /* 0x0000000500087c02 */ /* 0x000fce0008000f00 */
[----:B------:R-:W-:Y:S05]  /*56f0*/  CALL.REL.NOINC `($__internal_10_$__cuda_sm20_div_s64) ;  /* 0x0000000c00407944 */ /* 0x000fea0003c00000 */
[-C--:B------:R-:W-:Y:S02]  /*5700*/  IADD3 R3, P0, PT, RZ, -R0.reuse, RZ ;  /* 0x80000000ff037210 */ /* 0x080fe40007f1e0ff */
[----:B------:R-:W-:Y:S02]  /*5710*/  MOV R4, R0 ;  /* 0x0000000000047202 */ /* 0x000fe40000000f00 */
[----:B------:R-:W-:Y:S01]  /*5720*/  IADD3.X R2, PT, PT, RZ, ~R5, RZ, P0, !PT ;  /* 0x80000005ff027210 */ /* 0x000fe200007fe4ff */
[----:B------:R-:W-:-:S04]  /*5730*/  IMAD.WIDE.U32 R16, R3, UR38, R26 ;  /* 0x0000002603107c25 */ /* 0x000fc8000f8e001a */
[----:B------:R-:W-:-:S04]  /*5740*/  IMAD R2, R2, UR38, RZ ;  /* 0x0000002602027c24 */ /* 0x000fc8000f8e02ff */
[----:B------:R-:W-:-:S04]  /*5750*/  IMAD R3, R3, UR39, R2 ;  /* 0x0000002703037c24 */ /* 0x000fc8000f8e0202 */
[----:B------:R-:W-:-:S07]  /*5760*/  IMAD.IADD R2, R3, 0x1, R17 ;  /* 0x0000000103027824 */ /* 0x000fce00078e0211 */
.L_x_495:
[----:B------:R-:W-:Y:S05]  /*5770*/  BSYNC.RECONVERGENT B0 ;  /* 0x0000000000007941 */ /* 0x000fea0003800200 */
.L_x_493:
        /* <DEDUP_REMOVED lines=25> */
.L_x_497:
        /* <DEDUP_REMOVED lines=9> */
.L_x_498:
[----:B------:R-:W-:Y:S05]  /*59a0*/  BSYNC.RECONVERGENT B0 ;  /* 0x0000000000007941 */ /* 0x000fea0003800200 */
.L_x_496:
        /* <DEDUP_REMOVED lines=25> */
.L_x_500:
        /* <DEDUP_REMOVED lines=10> */
.L_x_501:
[----:B------:R-:W-:Y:S05]  /*5be0*/  BSYNC.RECONVERGENT B0 ;  /* 0x0000000000007941 */ /* 0x000fea0003800200 */
.L_x_499:
        /* <DEDUP_REMOVED lines=25> */
.L_x_503:
        /* <DEDUP_REMOVED lines=9> */
.L_x_504:
[----:B------:R-:W-:Y:S05]  /*5e10*/  BSYNC.RECONVERGENT B0 ;  /* 0x0000000000007941 */ /* 0x000fea0003800200 */
.L_x_502:
        /* <DEDUP_REMOVED lines=42> */
.L_x_508:
[----:B------:R-:W-:Y:S05]  /*60c0*/  BSYNC.RECONVERGENT B8 ;  /* 0x0000000000087941 */ /* 0x000fea0003800200 */
.L_x_507:
        /* <DEDUP_REMOVED lines=18> */
[----:B------:R-:W-:-:S04]  /*61f0*/  IADD3 R3, PT, PT, R7, R3, RZ ;  /* 0x0000000307037210 */ /* 0x000fc80007ffe0ff */
[----:B------:R-:W-:Y:S01]  /*6200*/  LEA.HI.X R9, R6, UR11, R3, 0x3, P1 ;  /* 0x0000000b06097c11 */ /* 0x000fe200088f1c03 */
[----:B---3--:R-:W2:Y:S04]  /*6210*/  LDG.E.64 R4, desc[UR12][R4.64] ;  /* 0x0000000c04047981 */ /* 0x008ea8000c1e1b00 */
[----:B------:R0:W2:Y:S01]  /*6220*/  LDG.E.64 R6, desc[UR12][R8.64] ;  /* 0x0000000c08067981 */ /* 0x0000a2000c1e1b00 */
[----:B------:R-:W-:-:S04]  /*6230*/  IMAD R3, R2, UR52, RZ ;  /* 0x0000003402037c24 */ /* 0x000fc8000f8e02ff */
[C---:B------:R-:W-:Y:S02]  /*6240*/  IMAD R3, R16.reuse, UR53, R3 ;  /* 0x0000003510037c24 */ /* 0x040fe4000f8e0203 */
[----:B------:R-:W-:-:S04]  /*6250*/  IMAD.WIDE.U32 R16, R16, UR52, RZ ;  /* 0x0000003410107c25 */ /* 0x000fc8000f8e00ff */
[----:B------:R-:W-:Y:S02]  /*6260*/  IMAD.IADD R17, R17, 0x1, R3 ;  /* 0x0000000111117824 */ /* 0x000fe400078e0203 */
[----:B------:R-:W-:Y:S02]  /*6270*/  IMAD R3, R19, UR48, RZ ;  /* 0x0000003013037c24 */ /* 0x000fe4000f8e02ff */
[----:B0-----:R-:W-:Y:S02]  /*6280*/  IMAD R9, R29, UR54, RZ ;  /* 0x000000361d097c24 */ /* 0x001fe4000f8e02ff */
[C---:B------:R-:W-:Y:S02]  /*6290*/  IMAD R3, R18.reuse, UR49, R3 ;  /* 0x0000003112037c24 */ /* 0x040fe4000f8e0203 */
[----:B------:R-:W-:-:S04]  /*62a0*/  IMAD.WIDE.U32 R18, R18, UR48, R16 ;  /* 0x0000003012127c25 */ /* 0x000fc8000f8e0010 */
[----:B------:R-:W-:Y:S01]  /*62b0*/  IMAD R9, R28, UR55, R9 ;  /* 0x000000371c097c24 */ /* 0x000fe2000f8e0209 */
[----:B------:R-:W-:Y:S01]  /*62c0*/  IADD3 R19, PT, PT, R19, R3, RZ ;  /* 0x0000000313137210 */ /* 0x000fe20007ffe0ff */
[----:B------:R-:W-:-:S04]  /*62d0*/  IMAD R3, R31, UR50, RZ ;  /* 0x000000321f037c24 */ /* 0x000fc8000f8e02ff */
[C---:B------:R-:W-:Y:S02]  /*62e0*/  IMAD R3, R30.reuse, UR51, R3 ;  /* 0x000000331e037c24 */ /* 0x040fe4000f8e0203 */
[----:B------:R-:W-:-:S04]  /*62f0*/  IMAD.WIDE.U32 R30, R30, UR50, R18 ;  /* 0x000000321e1e7c25 */ /* 0x000fc8000f8e0012 */
[----:B------:R-:W-:Y:S02]  /*6300*/  IMAD.IADD R31, R31, 0x1, R3 ;  /* 0x000000011f1f7824 */ /* 0x000fe400078e0203 */
[----:B------:R-:W-:-:S03]  /*6310*/  IMAD.WIDE.U32 R2, R28, UR54, R30 ;  /* 0x000000361c027c25 */ /* 0x000fc6000f8e001e */
[----:B------:R-:W-:Y:S02]  /*6320*/  LEA R8, P0, R2, UR6, 0x3 ;  /* 0x0000000602087c11 */ /* 0x000fe4000f8018ff */
[----:B------:R-:W-:-:S04]  /*6330*/  IADD3 R3, PT, PT, R3, R9, RZ ;  /* 0x0000000903037210 */ /* 0x000fc80007ffe0ff */
[----:B------:R-:W-:Y:S01]  /*6340*/  LEA.HI.X R9, R2, UR7, R3, 0x3, P0 ;  /* 0x0000000702097c11 */ /* 0x000fe200080f1c03 */
[----:B--2---:R-:W-:-:S07]  /*6350*/  DMUL R4, R4, -R6 ;  /* 0x8000000604047228 */ /* 0x004fce0000000000 */
[----:B------:R0:W-:Y:S04]  /*6360*/  STG.E.64 desc[UR12][R8.64], R4 ;  /* 0x0000000408007986 */ /* 0x0001e8000c101b0c */
.L_x_506:
[----:B------:R-:W-:Y:S05]  /*6370*/  BSYNC.RECONVERGENT B7 ;  /* 0x0000000000077941 */ /* 0x000fea0003800200 */
.L_x_505:
[----:B------:R-:W1:Y:S01]  /*6380*/  LDCU.64 UR4, c[0x0][0x380] ;  /* 0x00007000ff0477ac */ /* 0x000e620008000a00 */
[----:B------:R-:W-:-:S05]  /*6390*/  IADD3 R26, P0, PT, R23, R26, RZ ;  /* 0x0000001a171a7210 */ /* 0x000fca0007f1e0ff */
[----:B------:R-:W-:Y:S01]  /*63a0*/  IMAD.X R24, RZ, RZ, R24, P0 ;  /* 0x000000ffff187224 */ /* 0x000fe200000e0618 */
[----:B-1----:R-:W-:-:S04]  /*63b0*/  ISETP.GE.U32.AND P0, PT, R26, UR4, PT ;  /* 0x000000041a007c0c */ /* 0x002fc8000bf06070 */
[----:B------:R-:W-:-:S13]  /*63c0*/  ISETP.GE.AND.EX P0, PT, R24, UR5, PT, P0 ;  /* 0x0000000518007c0c */ /* 0x000fda000bf06300 */
[----:B------:R-:W-:Y:S05]  /*63d0*/  @!P0 BRA `(.L_x_509) ;  /* 0xffffffe0007c8947 */ /* 0x000fea000383ffff */
[----:B------:R-:W-:Y:S05]  /*63e0*/  BSYNC.RECONVERGENT B6 ;  /* 0x0000000000067941 */ /* 0x000fea0003800200 */
.L_x_476:
[----:B------:R-:W-:Y:S05]  /*63f0*/  EXIT ;  /* 0x000000000000794d */ /* 0x000fea0003800000 */
        .weak           $__internal_10_$__cuda_sm20_div_s64
        .type           $__internal_10_$__cuda_sm20_div_s64,@function
        .size           $__internal_10_$__cuda_sm20_div_s64,($__internal_11_$__cuda_sm20_div_u64 - $__internal_10_$__cuda_sm20_div_s64)
$__internal_10_$__cuda_sm20_div_s64:
        /* <DEDUP_REMOVED lines=83> */
[----:B------:R-:W-:Y:S06]  /*6930*/  RET.REL.NODEC R6 `(_ZN2at6native45_GLOBAL__N__efdd3984_12_NLLLoss2d_cu_e9278b4636nll_loss2d_backward_no_reduce_kernelIdEEvlNS_27GenericPackedTensorAccessorIlLm3ENS_16DefaultPtrTraitsElEENS3_IT_Lm3ES4_lEENS3_IS6_Lm4ES4_lEEPKS6_l) ;  /* 0xffffff9406b07950 */ /* 0x000fec0003c3ffff */
        .weak           $__internal_11_$__cuda_sm20_div_u64
        .type           $__internal_11_$__cuda_sm20_div_u64,@function
        .size           $__internal_11_$__cuda_sm20_div_u64,($__internal_12_$__cuda_sm20_rem_s64 - $__internal_11_$__cuda_sm20_div_u64)
$__internal_11_$__cuda_sm20_div_u64:
        /* <DEDUP_REMOVED lines=69> */
[----:B------:R-:W-:Y:S06]  /*6d90*/  RET.REL.NODEC R2 `(_ZN2at6native45_GLOBAL__N__efdd3984_12_NLLLoss2d_cu_e9278b4636nll_loss2d_backward_no_reduce_kernelIdEEvlNS_27GenericPackedTensorAccessorIlLm3ENS_16DefaultPtrTraitsElEENS3_IT_Lm3ES4_lEENS3_IS6_Lm4ES4_lEEPKS6_l) ;  /* 0xffffff9002987950 */ /* 0x000fec0003c3ffff */
        .weak           $__internal_12_$__cuda_sm20_rem_s64
        .type           $__internal_12_$__cuda_sm20_rem_s64,@function
        .size           $__internal_12_$__cuda_sm20_rem_s64,(.L_x_1150 - $__internal_12_$__cuda_sm20_rem_s64)
$__internal_12_$__cuda_sm20_rem_s64:
        /* <DEDUP_REMOVED lines=77> */
[----:B------:R-:W-:Y:S06]  /*7270*/  RET.REL.NODEC R6 `(_ZN2at6native45_GLOBAL__N__efdd3984_12_NLLLoss2d_cu_e9278b4636nll_loss2d_backward_no_reduce_kernelIdEEvlNS_27GenericPackedTensorAccessorIlLm3ENS_16DefaultPtrTraitsElEENS3_IT_Lm3ES4_lEENS3_IS6_Lm4ES4_lEEPKS6_l) ;  /* 0xffffff8c06607950 */ /* 0x000fec0003c3ffff */
.L_x_510:
        /* <DEDUP_REMOVED lines=16> */
.L_x_1150:


//--------------------- .text._ZN2at6native45_GLOBAL__N__efdd3984_12_NLLLoss2d_cu_e9278b4625nll_loss2d_forward_kernelIN3c108BFloat16EflEEvPT_S6_PKS5_PKlS8_iiil --------------------------
	.section	.text._ZN2at6native45_GLOBAL__N__efdd3984_12_NLLLoss2d_cu_e9278b4625nll_loss2d_forward_kernelIN3c108BFloat16EflEEvPT_S6_PKS5_PKlS8_iiil,"ax",@progbits
	.align	128
.text._ZN2at6native45_GLOBAL__N__efdd3984_12_NLLLoss2d_cu_e9278b4625nll_loss2d_forward_kernelIN3c108BFloat16EflEEvPT_S6_PKS5_PKlS8_iiil:
        .type           _ZN2at6native45_GLOBAL__N__efdd3984_12_NLLLoss2d_cu_e9278b4625nll_loss2d_forward_kernelIN3c108BFloat16EflEEvPT_S6_PKS5_PKlS8_iiil,@function
        .size           _ZN2at6native45_GLOBAL__N__efdd3984_12_NLLLoss2d_cu_e9278b4625nll_loss2d_forward_kernelIN3c108BFloat16EflEEvPT_S6_PKS5_PKlS8_iiil,(.L_x_1154 - _ZN2at6native45_GLOBAL__N__efdd3984_12_NLLLoss2d_cu_e9278b4625nll_loss2d_forward_kernelIN3c108BFloat16EflEEvPT_S6_PKS5_PKlS8_iiil)
        .other          _ZN2at6native45_GLOBAL__N__efdd3984_12_NLLLoss2d_cu_e9278b4625nll_loss2d_forward_kernelIN3c108BFloat16EflEEvPT_S6_PKS5_PKlS8_iiil,@"STO_CUDA_ENTRY STV_DEFAULT"
_ZN2at6native45_GLOBAL__N__efdd3984_12_NLLLoss2d_cu_e9278b4625nll_loss2d_forward_kernelIN3c108BFloat16EflEEvPT_S6_PKS5_PKlS8_iiil:
[----:B------:R-:W0:Y:S08]  /*0000*/  LDC R1, c[0x0][0x37c] ;  /* 0x0000df00ff017b82 */ /* 0x000e300000000800 */
[----:B------:R-:W1:Y:S01]  /*0010*/  LDC R5, c[0x0][0x3b0] ;  /* 0x0000ec00ff057b82 */ /* 0x000e620000000800 */
[----:B------:R-:W2:Y:S01]  /*0020*/  LDCU UR56, c[0x0][0x360] ;  /* 0x00006c00ff3877ac */ /* 0x000ea20008000800 */
[----:B------:R-:W-:Y:S01]  /*0030*/  BSSY.RECONVERGENT B8, `(.L_x_511) ;  /* 0x00000d8000087945 */ /* 0x000fe20003800200 */
[----:B------:R-:W-:Y:S01]  /*0040*/  MOV R18, RZ ;  /* 0x000000ff00127202 */ /* 0x000fe20000000f00 */
[----:B------:R-:W3:Y:S04]  /*0050*/  LDCU.64 UR36, c[0x0][0x358] ;  /* 0x00006b00ff2477ac */ /* 0x000ee80008000a00 */
[----:B------:R-:W4:Y:S01]  /*0060*/  S2UR UR4, SR_CTAID.X ;  /* 0x00000000000479c3 */ /* 0x000f220000002500 */
[----:B------:R-:W0:Y:S01]  /*0070*/  LDCU UR57, c[0x0][0x3a8] ;  /* 0x00007500ff3977ac */ /* 0x000e220008000800 */
[----:B------:R-:W0:Y:S06]  /*0080*/  LDCU UR58, c[0x0][0x3a8] ;  /* 0x00007500ff3a77ac */ /* 0x000e2c0008000800 */
[----:B------:R-:W5:Y:S01]  /*0090*/  LDC R29, c[0x0][0x3ac] ;  /* 0x0000eb00ff1d7b82 */ /* 0x000f620000000800 */
[----:B------:R-:W0:Y:S01]  /*00a0*/  LDCU UR59, c[0x0][0x3ac] ;  /* 0x00007580ff3b77ac */ /* 0x000e220008000800 */
[----:B------:R-:W0:Y:S01]  /*00b0*/  LDCU UR60, c[0x0][0x3ac] ;  /* 0x00007580ff3c77ac */ /* 0x000e220008000800 */
[----:B-1----:R-:W1:Y:S01]  /*00c0*/  I2F.U32.RP R0, R5 ;  /* 0x0000000500007306 */ /* 0x002e620000209000 */
[----:B------:R-:W-:Y:S01]  /*00d0*/  ISETP.NE.U32.AND P2, PT, R5, RZ, PT ;  /* 0x000000ff0500720c */ /* 0x000fe20003f45070 */
[----:B------:R-:W0:Y:S01]  /*00e0*/  LDCU.64 UR38, c[0x0][0x398] ;  /* 0x00007300ff2677ac */ /* 0x000e220008000a00 */
[----:B------:R-:W0:Y:S01]  /*00f0*/  LDCU.64 UR44, c[0x0][0x398] ;  /* 0x00007300ff2c77ac */ /* 0x000e220008000a00 */
[----:B------:R-:W0:Y:S01]  /*0100*/  LDCU.64 UR46, c[0x0][0x3b8] ;  /* 0x00007700ff2e77ac */ /* 0x000e220008000a00 */
[----:B------:R-:W0:Y:S03]  /*0110*/  LDCU.64 UR48, c[0x0][0x3b8] ;  /* 0x00007700ff3077ac */ /* 0x000e260008000a00 */
[----:B-1----:R-:W1:Y:S01]  /*0120*/  MUFU.RCP R0, R0 ;  /* 0x0000000000007308 */ /* 0x002e620000001000 */
[----:B------:R-:W0:Y:S01]  /*0130*/  LDCU.64 UR50, c[0x0][0x390] ;  /* 0x00007200ff3277ac */ /* 0x000e220008000a00 */
[----:B------:R-:W0:Y:S01]  /*0140*/  LDCU.64 UR52, c[0x0][0x390] ;  /* 0x00007200ff3477ac */ /* 0x000e220008000a00 */
[----:B------:R-:W0:Y:S01]  /*0150*/  LDCU.64 UR54, c[0x0][0x3a8] ;  /* 0x00007500ff3677ac */ /* 0x000e220008000a00 */
[----:B------:R-:W0:Y:S01]  /*0160*/  LDCU.128 UR40, c[0x0][0x3a0] ;  /* 0x00007400ff2877ac */ /* 0x000e220008000c00 */
[----:B-1----:R-:W-:-:S04]  /*0170*/  VIADD R2, R0, 0xffffffe ;  /* 0x0ffffffe00027836 */ /* 0x002fc80000000000 */
[----:B------:R1:W2:Y:S02]  /*0180*/  F2I.FTZ.U32.TRUNC.NTZ R3, R2 ;  /* 0x0000000200037305 */ /* 0x0002a4000021f000 */
[----:B-1----:R-:W-:Y:S02]  /*0190*/  HFMA2 R2, -RZ, RZ, 0, 0 ;  /* 0x00000000ff027431 */ /* 0x002fe400000001ff */
[----:B--2---:R-:W-:-:S04]  /*01a0*/  IMAD.MOV R4, RZ, RZ, -R3 ;  /* 0x000000ffff047224 */ /* 0x004fc800078e0a03 */
[----:B------:R-:W-:-:S04]  /*01b0*/  IMAD R7, R4, R5, RZ ;  /* 0x0000000504077224 */ /* 0x000fc800078e02ff */
[----:B------:R-:W-:-:S04]  /*01c0*/  IMAD.HI.U32 R3, R3, R7, R2 ;  /* 0x0000000703037227 */ /* 0x000fc800078e0002 */
[----:B------:R-:W-:Y:S02]  /*01d0*/  IMAD.MOV.U32 R2, RZ, RZ, RZ ;  /* 0x000000ffff027224 */ /* 0x000fe400078e00ff */
[----:B----4-:R-:W-:Y:S02]  /*01e0*/  IMAD.HI.U32 R4, R3, UR4, RZ ;  /* 0x0000000403047c27 */ /* 0x010fe4000f8e00ff */
[----:B------:R-:W1:Y:S02]  /*01f0*/  S2R R3, SR_TID.X ;  /* 0x0000000000037919 */ /* 0x000e640000002100 */
[----:B------:R-:W-:-:S04]  /*0200*/  IMAD.MOV R6, RZ, RZ, -R4 ;  /* 0x000000ffff067224 */ /* 0x000fc800078e0a04 */
[----:B------:R-:W-:-:S05]  /*0210*/  IMAD R0, R5, R6, UR4 ;  /* 0x0000000405007e24 */ /* 0x000fca000f8e0206 */
[----:B------:R-:W-:-:S13]  /*0220*/  ISETP.GE.U32.AND P0, PT, R0, R5, PT ;  /* 0x000000050000720c */ /* 0x000fda0003f06070 */
[----:B------:R-:W-:Y:S01]  /*0230*/  @P0 IMAD.IADD R0, R0, 0x1, -R5 ;  /* 0x0000000100000824 */ /* 0x000fe200078e0a05 */
[----:B------:R-:W-:-:S04]  /*0240*/  @P0 IADD3 R4, PT, PT, R4, 0x1, RZ ;  /* 0x0000000104040810 */ /* 0x000fc80007ffe0ff */
[----:B------:R-:W-:-:S13]  /*0250*/  ISETP.GE.U32.AND P1, PT, R0, R5, PT ;  /* 0x000000050000720c */ /* 0x000fda0003f26070 */
[----:B------:R-:W-:Y:S01]  /*0260*/  @P1 VIADD R4, R4, 0x1 ;  /* 0x0000000104041836 */ /* 0x000fe20000000000 */
[----:B------:R-:W-:-:S05]  /*0270*/  @!P2 LOP3.LUT R4, RZ, R5, RZ, 0x33, !PT ;  /* 0x00000005ff04a212 */ /* 0x000fca00078e33ff */
[----:B------:R-:W-:-:S04]  /*0280*/  IMAD.MOV R0, RZ, RZ, -R4 ;  /* 0x000000ffff007224 */ /* 0x000fc800078e0a04 */
[----:B------:R-:W-:-:S04]  /*0290*/  IMAD R0, R5, R0, UR4 ;  /* 0x0000000405007e24 */ /* 0x000fc8000f8e0200 */
[----:B-1----:R-:W-:-:S05]  /*02a0*/  IMAD R22, R0, UR56, R3 ;  /* 0x0000003800167c24 */ /* 0x002fca000f8e0203 */
[----:B-----5:R-:W-:-:S13]  /*02b0*/  ISETP.GE.AND P0, PT, R22, R29, PT ;  /* 0x0000001d1600720c */ /* 0x020fda0003f06270 */
[----:B0--3--:R-:W-:Y:S05]  /*02c0*/  @P0 BRA `(.L_x_512) ;  /* 0x0000000800b80947 */ /* 0x009fea0003800000 */
[----:B------:R-:W0:Y:S01]  /*02d0*/  LDCU.64 UR4, c[0x0][0x3a0] ;  /* 0x00007400ff0477ac */ /* 0x000e220008000a00 */
[----:B------:R-:W1:Y:S01]  /*02e0*/  LDC R23, c[0x0][0x3a8] ;  /* 0x0000ea00ff177b82 */ /* 0x000e620000000800 */
[----:B------:R-:W-:Y:S01]  /*02f0*/  SHF.R.S32.HI R19, RZ, 0x1f, R29 ;  /* 0x0000001fff137819 */ /* 0x000fe2000001141d */
[----:B------:R-:W-:-:S04]  /*0300*/  IMAD.WIDE.U32 R28, R4, R29, RZ ;  /* 0x0000001d041c7225 */ /* 0x000fc800078e00ff */
[----:B------:R-:W-:-:S04]  /*0310*/  IMAD R3, R4, R19, RZ ;  /* 0x0000001304037224 */ /* 0x000fc800078e02ff */
[----:B------:R-:W-:Y:S01]  /*0320*/  IMAD.IADD R24, R29, 0x1, R3 ;  /* 0x000000011d187824 */ /* 0x000fe200078e0203 */
[----:B0-----:R-:W-:-:S04]  /*0330*/  UISETP.NE.U32.AND UP0, UPT, UR4, URZ, UPT ;  /* 0x000000ff0400728c */ /* 0x001fc8000bf05070 */
[----:B------:R-:W-:Y:S01]  /*0340*/  UISETP.NE.AND.EX UP0, UPT, UR5, URZ, UPT, UP0 ;  /* 0x000000ff0500728c */ /* 0x000fe2000bf05300 */
[----:B-1----:R-:W-:-:S08]  /*0350*/  SHF.R.S32.HI R23, RZ, 0x1f, R23 ;  /* 0x0000001fff177819 */ /* 0x002fd00000011417 */
[----:B------:R-:W-:Y:S05]  /*0360*/  BRA.U !UP0, `(.L_x_513) ;  /* 0x0000000508507547 */ /* 0x000fea000b800000 */
[----:B------:R-:W-:Y:S02]  /*0370*/  HFMA2 R2, -RZ, RZ, 0, 0 ;  /* 0x00000000ff027431 */ /* 0x000fe400000001ff */
[----:B------:R-:W-:-:S07]  /*0380*/  IMAD.MOV.U32 R18, RZ, RZ, RZ ;  /* 0x000000ffff127224 */ /* 0x000fce00078e00ff */
.L_x_520:
[----:B------:R-:W-:Y:S02]  /*0390*/  SHF.R.S32.HI R17, RZ, 0x1f, R22 ;  /* 0x0000001fff117819 */ /* 0x000fe40000011416 */
[----:B------:R-:W-:-:S05]  /*03a0*/  IADD3 R0, P0, PT, R22, R28, RZ ;  /* 0x0000001c16007210 */ /* 0x000fca0007f1e0ff */
[----:B------:R-:W-:Y:S01]  /*03b0*/  IMAD.X R3, R17, 0x1, R24, P0 ;  /* 0x0000000111037824 */ /* 0x000fe200000e0618 */
        /* <DEDUP_REMOVED lines=10> */
[C---:B------:R-:W-:Y:S02]  /*0460*/  ISETP.GE.AND.EX P0, PT, R27.reuse, R23, PT, P0 ;  /* 0x000000171b00720c */ /* 0x040fe40003f06300 */
[----:B------:R-:W-:-:S13]  /*0470*/  ISETP.GT.AND.EX P1, PT, R27, -0x1, PT, P1 ;  /* 0xffffffff1b00780c */ /* 0x000fda0003f24310 */
[----:B------:R-:W-:Y:S05]  /*0480*/  @!P0 BRA P1, `(.L_x_517) ;  /* 0x0000000000408947 */ /* 0x000fea0000800000 */
[----:B------:R-:W-:Y:S01]  /*0490*/  MOV R14, 0x0 ;  /* 0x00000000000e7802 */ /* 0x000fe20000000f00 */
[----:B------:R-:W0:Y:S01]  /*04a0*/  LDCU.64 UR4, c[0x4][0x198] ;  /* 0x01003300ff0477ac */ /* 0x000e220008000a00 */
[----:B------:R-:W-:Y:S02]  /*04b0*/  HFMA2 R8, -RZ, RZ, 0, 6.31809234619140625e-06 ;  /* 0x0000006aff087431 */ /* 0x000fe400000001ff */
[----:B------:R-:W-:Y:S01]  /*04c0*/  IMAD.MOV.U32 R12, RZ, RZ, 0x1 ;  /* 0x00000001ff0c7424 */ /* 0x000fe200078e00ff */
[----:B------:R-:W1:Y:S01]  /*04d0*/  LDCU.64 UR6, c[0x4][0x190] ;  /* 0x01003200ff0677ac */ /* 0x000e620008000a00 */
[----:B------:R-:W2:Y:S01]  /*04e0*/  LDC.64 R14, c[0x4][R14] ;  /* 0x010000000e0e7b82 */ /* 0x000ea20000000a00 */
[----:B------:R-:W-:Y:S01]  /*04f0*/  IMAD.MOV.U32 R13, RZ, RZ, RZ ;  /* 0x000000ffff0d7224 */ /* 0x000fe200078e00ff */
[----:B------:R-:W3:Y:S01]  /*0500*/  LDCU.64 UR8, c[0x4][0x60] ;  /* 0x01000c00ff0877ac */ /* 0x000ee20008000a00 */
[----:B0-----:R-:W-:Y:S01]  /*0510*/  MOV R4, UR4 ;  /* 0x0000000400047c02 */ /* 0x001fe20008000f00 */
[----:B------:R-:W-:-:S02]  /*0520*/  IMAD.U32 R5, RZ, RZ, UR5 ;  /* 0x00000005ff057e24 */ /* 0x000fc4000f8e00ff */
[----:B-1----:R-:W-:Y:S01]  /*0530*/  IMAD.U32 R6, RZ, RZ, UR6 ;  /* 0x00000006ff067e24 */ /* 0x002fe2000f8e00ff */
[----:B------:R-:W-:Y:S01]  /*0540*/  MOV R7, UR7 ;  /* 0x0000000700077c02 */ /* 0x000fe20008000f00 */
[----:B---3--:R-:W-:Y:S02]  /*0550*/  IMAD.U32 R10, RZ, RZ, UR8 ;  /* 0x00000008ff0a7e24 */ /* 0x008fe4000f8e00ff */
[----:B------:R-:W-:-:S07]  /*0560*/  IMAD.U32 R11, RZ, RZ, UR9 ;  /* 0x00000009ff0b7e24 */ /* 0x000fce000f8e00ff */
[----:B------:R-:W-:-:S07]  /*0570*/  LEPC R20, `(.L_x_517) ;  /* 0x000000001014794e */ /* 0x000fce0000000000 */
[----:B--2---:R-:W-:Y:S05]  /*0580*/  CALL.ABS.NOINC R14 ;  /* 0x000000000e007343 */ /* 0x004fea0003c00000 */
.L_x_517:
[----:B------:R-:W-:Y:S05]  /*0590*/  BSYNC.RECONVERGENT B6 ;  /* 0x0000000000067941 */ /* 0x000fea0003800200 */
.L_x_516:
[----:B------:R-:W-:-:S04]  /*05a0*/  LEA R4, P0, R26, UR40, 0x1 ;  /* 0x000000281a047c11 */ /* 0x000fc8000f8008ff */
[----:B------:R-:W-:-:S05]  /*05b0*/  LEA.HI.X R5, R26, UR41, R27, 0x1, P0 ;  /* 0x000000291a057c11 */ /* 0x000fca00080f0c1b */
[----:B------:R0:W5:Y:S01]  /*05c0*/  LDG.E.U16 R25, desc[UR36][R4.64] ;  /* 0x0000002404197981 */ /* 0x000162000c1e1500 */
[----:B------:R-:W-:Y:S01]  /*05d0*/  MOV R16, R22 ;  /* 0x0000001600107202 */ /* 0x000fe20000000f00 */
[----:B------:R-:W-:Y:S01]  /*05e0*/  IMAD R0, R24, UR42, RZ ;  /* 0x0000002a18007c24 */ /* 0x000fe2000f8e02ff */
[----:B------:R-:W-:Y:S03]  /*05f0*/  BSSY.RECONVERGENT B6, `(.L_x_518) ;  /* 0x000001b000067945 */ /* 0x000fe60003800200 */
[----:B------:R-:W-:-:S04]  /*0600*/  IMAD.WIDE.U32 R6, R28, UR42, R16 ;  /* 0x0000002a1c067c25 */ /* 0x000fc8000f8e0010 */
[----:B------:R-:W-:Y:S02]  /*0610*/  IMAD R3, R23, R28, R0 ;  /* 0x0000001c17037224 */ /* 0x000fe400078e0200 */
[----:B------:R-:W-:Y:S02]  /*0620*/  IMAD R0, R27, UR43, RZ ;  /* 0x0000002b1b007c24 */ /* 0x000fe4000f8e02ff */
[----:B------:R-:W-:Y:S02]  /*0630*/  IMAD.IADD R7, R7, 0x1, R3 ;  /* 0x0000000107077824 */ /* 0x000fe400078e0203 */
[C---:B------:R-:W-:Y:S02]  /*0640*/  IMAD R27, R26.reuse, R19, R0 ;  /* 0x000000131a1b7224 */ /* 0x040fe400078e0200 */
[----:B------:R-:W-:-:S04]  /*0650*/  IMAD.WIDE.U32 R16, R26, UR43, R6 ;  /* 0x0000002b1a107c25 */ /* 0x000fc8000f8e0006 */
[----:B------:R-:W-:Y:S01]  /*0660*/  IMAD.IADD R27, R17, 0x1, R27 ;  /* 0x00000001111b7824 */ /* 0x000fe200078e021b */
[----:B------:R-:W-:-:S04]  /*0670*/  ISETP.GT.U32.AND P0, PT, R16, -0x1, PT ;  /* 0xffffffff1000780c */ /* 0x000fc80003f04070 */
[----:B------:R-:W-:-:S13]  /*0680*/  ISETP.GT.AND.EX P0, PT, R27, -0x1, PT, P0 ;  /* 0xffffffff1b00780c */ /* 0x000fda0003f04300 */
[----:B0-----:R-:W-:Y:S05]  /*0690*/  @P0 BRA `(.L_x_519) ;  /* 0x0000000000400947 */ /* 0x001fea0003800000 */
[----:B------:R-:W-:Y:S01]  /*06a0*/  MOV R14, 0x0 ;  /* 0x00000000000e7802 */ /* 0x000fe20000000f00 */
[----:B------:R-:W0:Y:S01]  /*06b0*/  LDCU.64 UR4, c[0x4][0x1a0] ;  /* 0x01003400ff0477ac */ /* 0x000e220008000a00 */
[----:B------:R-:W-:Y:S02]  /*06c0*/  HFMA2 R8, -RZ, RZ, 0, 6.496906280517578125e-06 ;  /* 0x0000006dff087431 */ /* 0x000fe400000001ff */
[----:B------:R-:W-:Y:S01]  /*06d0*/  IMAD.MOV.U32 R12, RZ, RZ, 0x1 ;  /* 0x00000001ff0c7424 */ /* 0x000fe200078e00ff */
[----:B------:R-:W-:Y:S01]  /*06e0*/  MOV R13, RZ ;  /* 0x000000ff000d7202 */ /* 0x000fe20000000f00 */
[----:B------:R-:W1:Y:S01]  /*06f0*/  LDCU.64 UR6, c[0x4][0x190] ;  /* 0x01003200ff0677ac */ /* 0x000e620008000a00 */
[----:B------:R-:W2:Y:S01]  /*0700*/  LDC.64 R14, c[0x4][R14] ;  /* 0x010000000e0e7b82 */ /* 0x000ea20000000a00 */
        /* <DEDUP_REMOVED lines=8> */
[----:B--2--5:R-:W-:Y:S05]  /*0790*/  CALL.ABS.NOINC R14 ;  /* 0x000000000e007343 */ /* 0x024fea0003c00000 */
.L_x_519:
[----:B------:R-:W-:Y:S05]  /*07a0*/  BSYNC.RECONVERGENT B6 ;  /* 0x0000000000067941 */ /* 0x000fea0003800200 */
.L_x_518:
[----:B------:R-:W-:-:S04]  /*07b0*/  LEA R4, P0, R16, UR50, 0x1 ;  /* 0x0000003210047c11 */ /* 0x000fc8000f8008ff */
[----:B------:R-:W-:-:S05]  /*07c0*/  LEA.HI.X R5, R16, UR51, R27, 0x1, P0 ;  /* 0x0000003310057c11 */ /* 0x000fca00080f0c1b */
[----:B------:R-:W2:Y:S01]  /*07d0*/  LDG.E.U16 R4, desc[UR36][R4.64] ;  /* 0x0000002404047981 */ /* 0x000ea2000c1e1500 */
[----:B-----5:R-:W-:-:S04]  /*07e0*/  IMAD.U32 R25, R25, 0x10000, RZ ;  /* 0x0001000019197824 */ /* 0x020fc800078e00ff */
[----:B------:R-:W-:Y:S01]  /*07f0*/  FADD.FTZ R18, R18, R25 ;  /* 0x0000001912127221 */ /* 0x000fe20000010000 */
[----:B--2---:R-:W-:-:S05]  /*0800*/  SHF.L.U32 R0, R4, 0x10, RZ ;  /* 0x0000001004007819 */ /* 0x004fca00000006ff */
[----:B------:R-:W-:-:S06]  /*0810*/  FMUL.FTZ R0, R0, R25 ;  /* 0x0000001900007220 */ /* 0x000fcc0000410000 */
[----:B------:R-:W0:Y:S02]  /*0820*/  F2F.BF16.F32 R0, R0 ;  /* 0x0000000000007304 */ /* 0x000e240000202000 */
[----:B0-----:R-:W-:-:S04]  /*0830*/  IMAD.U32 R3, R0, 0x10000, RZ ;  /* 0x0001000000037824 */ /* 0x001fc800078e00ff */
[----:B------:R-:W-:-:S07]  /*0840*/  FADD.FTZ R2, R2, -R3 ;  /* 0x8000000302027221 */ /* 0x000fce0000010000 */
.L_x_515:
[----:B------:R-:W-:Y:S05]  /*0850*/  BSYNC.RECONVERGENT B7 ;  /* 0x0000000000077941 */ /* 0x000fea0003800200 */
.L_x_514:
[----:B------:R-:W0:Y:S02]  /*0860*/  LDC R3, c[0x0][0x3b0] ;  /* 0x0000ec00ff037b82 */ /* 0x000e240000000800 */
[----:B0-----:R-:W-:-:S05]  /*0870*/  IMAD R22, R3, UR56, R22 ;  /* 0x0000003803167c24 */ /* 0x001fca000f8e0216 */
[----:B------:R-:W-:-:S13]  /*0880*/  ISETP.GE.AND P0, PT, R22, UR60, PT ;  /* 0x0000003c16007c0c */ /* 0x000fda000bf06270 */
[----:B------:R-:W-:Y:S05]  /*0890*/  @!P0 BRA `(.L_x_520) ;  /* 0xfffffff800bc8947 */ /* 0x000fea000383ffff */
[----:B------:R-:W-:Y:S05]  /*08a0*/  BRA `(.L_x_512) ;  /* 0x0000000400407947 */ /* 0x000fea0003800000 */
.L_x_513:
[----:B------:R-:W-:Y:S02]  /*08b0*/  HFMA2 R2, -RZ, RZ, 0, 0 ;  /* 0x00000000ff027431 */ /* 0x000fe400000001ff */
[----:B------:R-:W-:-:S07]  /*08c0*/  IMAD.MOV.U32 R18, RZ, RZ, RZ ;  /* 0x000000ffff127224 */ /* 0x000fce00078e00ff */
.L_x_527:
[----:B------:R-:W-:Y:S02]  /*08d0*/  SHF.R.S32.HI R25, RZ, 0x1f, R22 ;  /* 0x0000001fff197819 */ /* 0x000fe40000011416 */
[----:B------:R-:W-:-:S04]  /*08e0*/  IADD3 R0, P0, PT, R22, R28, RZ ;  /* 0x0000001c16007210 */ /* 0x000fc80007f1e0ff */
[----:B------:R-:W-:Y:S02]  /*08f0*/  IADD3.X R3, PT, PT, R25, R24, RZ, P0, !PT ;  /* 0x0000001819037210 */ /* 0x000fe400007fe4ff */
        /* <DEDUP_REMOVED lines=29> */
.L_x_524:
[----:B------:R-:W-:Y:S05]  /*0ad0*/  BSYNC.RECONVERGENT B6 ;  /* 0x0000000000067941 */ /* 0x000fea0003800200 */
.L_x_523:
[----:B------:R-:W-:Y:S01]  /*0ae0*/  MOV R4, R22 ;  /* 0x0000001600047202 */ /* 0x000fe20000000f00 */
[----:B------:R-:W-:Y:S01]  /*0af0*/  IMAD R0, R24, UR54, RZ ;  /* 0x0000003618007c24 */ /* 0x000fe2000f8e02ff */
[----:B------:R-:W-:Y:S01]  /*0b00*/  BSSY.RECONVERGENT B6, `(.L_x_525) ;  /* 0x000001c000067945 */ /* 0x000fe20003800200 */
[----:B------:R-:W-:Y:S02]  /*0b10*/  IMAD.MOV.U32 R5, RZ, RZ, R25 ;  /* 0x000000ffff057224 */ /* 0x000fe400078e0019 */
[----:B------:R-:W-:Y:S02]  /*0b20*/  IMAD R3, R23, R28, R0 ;  /* 0x0000001c17037224 */ /* 0x000fe400078e0200 */
[----:B------:R-:W-:-:S04]  /*0b30*/  IMAD.WIDE.U32 R4, R28, UR54, R4 ;  /* 0x000000361c047c25 */ /* 0x000fc8000f8e0004 */
[----:B------:R-:W-:Y:S01]  /*0b40*/  IMAD R0, R17, UR55, RZ ;  /* 0x0000003711007c24 */ /* 0x000fe2000f8e02ff */
[----:B------:R-:W-:-:S03]  /*0b50*/  IADD3 R5, PT, PT, R3, R5, RZ ;  /* 0x0000000503057210 */ /* 0x000fc60007ffe0ff */
[C---:B------:R-:W-:Y:S02]  /*0b60*/  IMAD R25, R16.reuse, R19, R0 ;  /* 0x0000001310197224 */ /* 0x040fe400078e0200 */
[----:B------:R-:W-:-:S04]  /*0b70*/  IMAD.WIDE.U32 R16, R16, UR55, R4 ;  /* 0x0000003710107c25 */ /* 0x000fc8000f8e0004 */
[----:B------:R-:W-:Y:S01]  /*0b80*/  IMAD.IADD R25, R17, 0x1, R25 ;  /* 0x0000000111197824 */ /* 0x000fe200078e0219 */
[----:B------:R-:W-:-:S04]  /*0b90*/  ISETP.GT.U32.AND P0, PT, R16, -0x1, PT ;  /* 0xffffffff1000780c */ /* 0x000fc80003f04070 */
[----:B------:R-:W-:-:S13]  /*0ba0*/  ISETP.GT.AND.EX P0, PT, R25, -0x1, PT, P0 ;  /* 0xffffffff1900780c */ /* 0x000fda0003f04300 */
[----:B------:R-:W-:Y:S05]  /*0bb0*/  @P0 BRA `(.L_x_526) ;  /* 0x0000000000400947 */ /* 0x000fea0003800000 */
        /* <DEDUP_REMOVED lines=16> */
.L_x_526:
[----:B------:R-:W-:Y:S05]  /*0cc0*/  BSYNC.RECONVERGENT B6 ;  /* 0x0000000000067941 */ /* 0x000fea0003800200 */
.L_x_525:
[----:B------:R-:W-:-:S04]  /*0cd0*/  LEA R4, P0, R16, UR52, 0x1 ;  /* 0x0000003410047c11 */ /* 0x000fc8000f8008ff */
[----:B------:R-:W-:-:S05]  /*0ce0*/  LEA.HI.X R5, R16, UR53, R25, 0x1, P0 ;  /* 0x0000003510057c11 */ /* 0x000fca00080f0c19 */
[----:B------:R-:W2:Y:S01]  /*0cf0*/  LDG.E.U16 R4, desc[UR36][R4.64] ;  /* 0x0000002404047981 */ /* 0x000ea2000c1e1500 */
[----:B------:R-:W-:Y:S01]  /*0d00*/  FADD.FTZ R18, R18, 1 ;  /* 0x3f80000012127421 */ /* 0x000fe20000010000 */
[----:B--2---:R-:W-:-:S04]  /*0d10*/  IMAD.U32 R0, R4, 0x10000, RZ ;  /* 0x0001000004007824 */ /* 0x004fc800078e00ff */
[----:B------:R-:W-:-:S06]  /*0d20*/  FADD.FTZ R0, R0, -RZ ;  /* 0x800000ff00007221 */ /* 0x000fcc0000010000 */
[----:B------:R-:W0:Y:S02]  /*0d30*/  F2F.BF16.F32 R0, R0 ;  /* 0x0000000000007304 */ /* 0x000e240000202000 */
[----:B0-----:R-:W-:-:S05]  /*0d40*/  SHF.L.U32 R3, R0, 0x10, RZ ;  /* 0x0000001000037819 */ /* 0x001fca00000006ff */
[----:B------:R-:W-:-:S07]  /*0d50*/  FADD.FTZ R2, R2, -R3 ;  /* 0x8000000302027221 */ /* 0x000fce0000010000 */
.L_x_522:
[----:B------:R-:W-:Y:S05]  /*0d60*/  BSYNC.RECONVERGENT B7 ;  /* 0x0000000000077941 */ /* 0x000fea0003800200 */
.L_x_521:
[----:B------:R-:W0:Y:S02]  /*0d70*/  LDC R3, c[0x0][0x3b0] ;  /* 0x0000ec00ff037b82 */ /* 0x000e240000000800 */
[----:B0-----:R-:W-:-:S05]  /*0d80*/  IMAD R22, R3, UR56, R22 ;  /* 0x0000003803167c24 */ /* 0x001fca000f8e0216 */
[----:B------:R-:W-:-:S13]  /*0d90*/  ISETP.GE.AND P0, PT, R22, UR59, PT ;  /* 0x0000003b16007c0c */ /* 0x000fda000bf06270 */
[----:B------:R-:W-:Y:S05]  /*0da0*/  @!P0 BRA `(.L_x_527) ;  /* 0xfffffff800c88947 */ /* 0x000fea000383ffff */
.L_x_512:
[----:B------:R-:W-:Y:S05]  /*0db0*/  BSYNC.RECONVERGENT B8 ;  /* 0x0000000000087941 */ /* 0x000fea0003800200 */
.L_x_511:
[----:B------:R-:W0:Y:S01]  /*0dc0*/  S2R R7, SR_TID.X ;  /* 0x0000000000077919 */ /* 0x000e220000002100 */
[----:B------:R-:W-:-:S03]  /*0dd0*/  UMOV UR4, 0xffffffff ;  /* 0xffffffff00047882 */ /* 0x000fc60000000000 */
[----:B------:R-:W-:Y:S05]  /*0de0*/  BRA.DIV UR4, `(.L_x_528) ;  /* 0x0000000604d47947 */ /* 0x000fea000b800000 */
[----:B------:R-:W1:Y:S02]  /*0df0*/  SHFL.DOWN PT, R14, R18, 0x10, 0x1f ;  /* 0x0a001f00120e7f89 */ /* 0x000e6400000e0000 */
[----:B-1----:R-:W-:-:S05]  /*0e00*/  FADD.FTZ R0, R14, R18 ;  /* 0x000000120e007221 */ /* 0x002fca0000010000 */
[----:B------:R-:W1:Y:S02]  /*0e10*/  SHFL.DOWN PT, R14, R0, 0x8, 0x1f ;  /* 0x09001f00000e7f89 */ /* 0x000e6400000e0000 */
[----:B-1----:R-:W-:-:S05]  /*0e20*/  FADD.FTZ R3, R0, R14 ;  /* 0x0000000e00037221 */ /* 0x002fca0000010000 */
[----:B------:R-:W1:Y:S02]  /*0e30*/  SHFL.DOWN PT, R14, R3, 0x4, 0x1f ;  /* 0x08801f00030e7f89 */ /* 0x000e6400000e0000 */
[----:B-1----:R-:W-:-:S05]  /*0e40*/  FADD.FTZ R4, R3, R14 ;  /* 0x0000000e03047221 */ /* 0x002fca0000010000 */
[----:B------:R-:W1:Y:S02]  /*0e50*/  SHFL.DOWN PT, R14, R4, 0x2, 0x1f ;  /* 0x08401f00040e7f89 */ /* 0x000e6400000e0000 */
[----:B-1----:R-:W-:-:S05]  /*0e60*/  FADD.FTZ R5, R4, R14 ;  /* 0x0000000e04057221 */ /* 0x002fca0000010000 */
[----:B------:R1:W2:Y:S02]  /*0e70*/  SHFL.DOWN PT, R14, R5, 0x1, 0x1f ;  /* 0x08201f00050e7f89 */ /* 0x0002a400000e0000 */
.L_x_541:
[----:B0-----:R-:W-:Y:S01]  /*0e80*/  LOP3.LUT P1, R8, R7, 0x1f, RZ, 0xc0, !PT ;  /* 0x0000001f07087812 */ /* 0x001fe2000782c0ff */
[----:B------:R-:W-:Y:S05]  /*0e90*/  WARPSYNC.ALL ;  /* 0x0000000000007948 */ /* 0x000fea0003800000 */
[----:B------:R-:W-:Y:S01]  /*0ea0*/  USHF.R.U32.HI UR4, URZ, 0x5, UR56 ;  /* 0x00000005ff047899 */ /* 0x000fe20008011638 */
[----:B------:R-:W-:Y:S01]  /*0eb0*/  BAR.SYNC.DEFER_BLOCKING 0x0 ;  /* 0x0000000000007b1d */ /* 0x000fe20000010000 */
[----:B--2---:R-:W-:-:S04]  /*0ec0*/  FADD.FTZ R14, R5, R14 ;  /* 0x0000000e050e7221 */ /* 0x004fc80000010000 */
[----:B------:R-:W-:Y:S01]  /*0ed0*/  ISETP.GE.U32.AND P0, PT, R7, UR4, PT ;  /* 0x0000000407007c0c */ /* 0x000fe2000bf06070 */
[----:B------:R-:W-:Y:S01]  /*0ee0*/  BSSY B0, `(.L_x_529) ;  /* 0x000001b000007945 */ /* 0x000fe20003800000 */
[----:B------:R-:W-:Y:S01]  /*0ef0*/  @!P1 MOV R0, 0x400 ;  /* 0x0000040000009802 */ /* 0x000fe20000000f00 */
[----:B------:R-:W0:Y:S10]  /*0f00*/  @!P1 S2R R3, SR_CgaCtaId ;  /* 0x0000000000039919 */ /* 0x000e340000008800 */
[----:B------:R-:W2:Y:S01]  /*0f10*/  @!P0 S2R R9, SR_CgaCtaId ;  /* 0x0000000000098919 */ /* 0x000ea20000008800 */
[----:B------:R-:W-:-:S02]  /*0f20*/  @!P0 MOV R4, 0x400 ;  /* 0x0000040000048802 */ /* 0x000fc40000000f00 */
[----:B0-----:R-:W-:-:S04]  /*0f30*/  @!P1 LEA R0, R3, R0, 0x18 ;  /* 0x0000000003009211 */ /* 0x001fc800078ec0ff */
[----:B------:R-:W-:Y:S01]  /*0f40*/  @!P1 LEA.HI R3, R7, R0, RZ, 0x1d ;  /* 0x0000000007039211 */ /* 0x000fe200078fe8ff */
[----:B------:R-:W-:-:S04]  /*0f50*/  IMAD.MOV.U32 R0, RZ, RZ, RZ ;  /* 0x000000ffff007224 */ /* 0x000fc800078e00ff */
[----:B------:R0:W-:Y:S01]  /*0f60*/  @!P1 STS [R3], R14 ;  /* 0x0000000e03009388 */ /* 0x0001e20000000800 */
[----:B--2---:R-:W-:Y:S01]  /*0f70*/  @!P0 LEA R9, R9, R4, 0x18 ;  /* 0x0000000409098211 */ /* 0x004fe200078ec0ff */
[----:B------:R-:W-:Y:S03]  /*0f80*/  BAR.SYNC.DEFER_BLOCKING 0x0 ;  /* 0x0000000000007b1d */ /* 0x000fe60000010000 */
[----:B------:R-:W-:Y:S02]  /*0f90*/  @!P0 LEA R4, R8, R9, 0x2 ;  /* 0x0000000908048211 */ /* 0x000fe400078e10ff */
[----:B------:R-:W-:-:S03]  /*0fa0*/  ISETP.GT.U32.AND P1, PT, R7, 0x1f, PT ;  /* 0x0000001f0700780c */ /* 0x000fc60003f24070 */
[----:B------:R0:W2:Y:S10]  /*0fb0*/  @!P0 LDS R0, [R4] ;  /* 0x0000000004008984 */ /* 0x0000b40000000800 */
[----:B0-----:R-:W-:Y:S05]  /*0fc0*/  @P1 BRA `(.L_x_530) ;  /* 0x0000000000301947 */ /* 0x001fea0003800000 */
[----:B------:R-:W-:-:S03]  /*0fd0*/  UMOV UR4, 0xffffffff ;  /* 0xffffffff00047882 */ /* 0x000fc60000000000 */
[----:B------:R-:W-:Y:S05]  /*0fe0*/  BRA.DIV UR4, `(.L_x_531) ;  /* 0x0000000604d47947 */ /* 0x000fea000b800000 */
[----:B--2---:R-:W0:Y:S02]  /*0ff0*/  SHFL.DOWN PT, R14, R0, 0x10, 0x1f ;  /* 0x0a001f00000e7f89 */ /* 0x004e2400000e0000 */
[----:B0-----:R-:W-:-:S05]  /*1000*/  FADD.FTZ R3, R0, R14 ;  /* 0x0000000e00037221 */ /* 0x001fca0000010000 */
[----:B------:R-:W0:Y:S02]  /*1010*/  SHFL.DOWN PT, R14, R3, 0x8, 0x1f ;  /* 0x09001f00030e7f89 */ /* 0x000e2400000e0000 */
[----:B0-----:R-:W-:-:S05]  /*1020*/  FADD.FTZ R4, R3, R14 ;  /* 0x0000000e03047221 */ /* 0x001fca0000010000 */
[----:B------:R-:W1:Y:S02]  /*1030*/  SHFL.DOWN PT, R14, R4, 0x4, 0x1f ;  /* 0x08801f00040e7f89 */ /* 0x000e6400000e0000 */
[----:B-1----:R-:W-:-:S05]  /*1040*/  FADD.FTZ R5, R4, R14 ;  /* 0x0000000e04057221 */ /* 0x002fca0000010000 */
[----:B------:R-:W0:Y:S02]  /*1050*/  SHFL.DOWN PT, R14, R5, 0x2, 0x1f ;  /* 0x08401f00050e7f89 */ /* 0x000e2400000e0000 */
[----:B0-----:R-:W-:-:S05]  /*1060*/  FADD.FTZ R6, R5, R14 ;  /* 0x0000000e05067221 */ /* 0x001fca0000010000 */
[----:B------:R0:W1:Y:S02]  /*1070*/  SHFL.DOWN PT, R14, R6, 0x1, 0x1f ;  /* 0x08201f00060e7f89 */ /* 0x00006400000e0000 */
.L_x_547:
[----:B-1----:R-:W-:-:S07]  /*1080*/  FADD.FTZ R0, R6, R14 ;  /* 0x0000000e06007221 */ /* 0x002fce0000010000 */
.L_x_530:
[----:B------:R-:W-:Y:S05]  /*1090*/  BSYNC B0 ;  /* 0x0000000000007941 */ /* 0x000fea0003800000 */
.L_x_529:
[----:B------:R-:W-:Y:S01]  /*10a0*/  UMOV UR4, 0xffffffff ;  /* 0xffffffff00047882 */ /* 0x000fe20000000000 */
[----:B------:R-:W-:Y:S02]  /*10b0*/  ISETP.NE.AND P2, PT, R8, RZ, PT ;  /* 0x000000ff0800720c */ /* 0x000fe40003f45270 */
[----:B------:R-:W-:Y:S11]  /*10c0*/  BRA.DIV UR4, `(.L_x_532) ;  /* 0x0000000a041c7947 */ /* 0x000ff6000b800000 */
[----:B------:R-:W3:Y:S02]  /*10d0*/  SHFL.DOWN PT, R14, R2, 0x10, 0x1f ;  /* 0x0a001f00020e7f89 */ /* 0x000ee400000e0000 */
[----:B---3--:R-:W-:-:S05]  /*10e0*/  FADD.FTZ R13, R14, R2 ;  /* 0x000000020e0d7221 */ /* 0x008fca0000010000 */
[----:B------:R-:W3:Y:S02]  /*10f0*/  SHFL.DOWN PT, R14, R13, 0x8, 0x1f ;  /* 0x09001f000d0e7f89 */ /* 0x000ee400000e0000 */
[----:B---3--:R-:W-:-:S05]  /*1100*/  FADD.FTZ R3, R13, R14 ;  /* 0x0000000e0d037221 */ /* 0x008fca0000010000 */
[----:B------:R-:W3:Y:S02]  /*1110*/  SHFL.DOWN PT, R14, R3, 0x4, 0x1f ;  /* 0x08801f00030e7f89 */ /* 0x000ee400000e0000 */
[----:B---3--:R-:W-:-:S05]  /*1120*/  FADD.FTZ R4, R3, R14 ;  /* 0x0000000e03047221 */ /* 0x008fca0000010000 */
[----:B------:R-:W1:Y:S02]  /*1130*/  SHFL.DOWN PT, R14, R4, 0x2, 0x1f ;  /* 0x08401f00040e7f89 */ /* 0x000e6400000e0000 */
[----:B-1----:R-:W-:-:S05]  /*1140*/  FADD.FTZ R5, R4, R14 ;  /* 0x0000000e04057221 */ /* 0x002fca0000010000 */
[----:B------:R1:W3:Y:S02]  /*1150*/  SHFL.DOWN PT, R14, R5, 0x1, 0x1f ;  /* 0x08201f00050e7f89 */ /* 0x0002e400000e0000 */
.L_x_554:
[----:B------:R-:W4:Y:S01]  /*1160*/  @!P2 S2R R3, SR_CgaCtaId ;  /* 0x000000000003a919 */ /* 0x000f220000008800 */
[----:B------:R-:W-:Y:S05]  /*1170*/  WARPSYNC.ALL ;  /* 0x0000000000007948 */ /* 0x000fea0003800000 */
[----:B------:R-:W-:Y:S01]  /*1180*/  BAR.SYNC.DEFER_BLOCKING 0x0 ;  /* 0x0000000000007b1d */ /* 0x000fe20000010000 */
[----:B------:R-:W-:Y:S01]  /*1190*/  @!P2 MOV R2, 0x400 ;  /* 0x000004000002a802 */ /* 0x000fe20000000f00 */
[----:B-1-3--:R-:W-:Y:S01]  /*11a0*/  FADD.FTZ R5, R5, R14 ;  /* 0x0000000e05057221 */ /* 0x00afe20000010000 */
[----:B------:R-:W-:Y:S02]  /*11b0*/  @!P0 MOV R4, 0x400 ;  /* 0x0000040000048802 */ /* 0x000fe40000000f00 */
[----:B------:R-:W-:Y:S01]  /*11c0*/  @!P2 IADD3 R2, PT, PT, R2, 0x1000, RZ ;  /* 0x000010000202a810 */ /* 0x000fe20007ffe0ff */
[----:B------:R-:W1:Y:S02]  /*11d0*/  @!P0 S2R R9, SR_CgaCtaId ;  /* 0x0000000000098919 */ /* 0x000e640000008800 */
[----:B------:R-:W-:Y:S01]  /*11e0*/  @!P0 VIADD R4, R4, 0x1000 ;  /* 0x0000100004048836 */ /* 0x000fe20000000000 */
[----:B----4-:R-:W-:Y:S01]  /*11f0*/  @!P2 LEA R2, R3, R2, 0x18 ;  /* 0x000000020302a211 */ /* 0x010fe200078ec0ff */
[----:B------:R-:W-:-:S03]  /*1200*/  HFMA2 R3, -RZ, RZ, 0, 0 ;  /* 0x00000000ff037431 */ /* 0x000fc600000001ff */
[----:B------:R-:W-:-:S05]  /*1210*/  @!P2 LEA.HI R2, R7, R2, RZ, 0x1d ;  /* 0x000000020702a211 */ /* 0x000fca00078fe8ff */
[----:B------:R3:W-:Y:S01]  /*1220*/  @!P2 STS [R2], R5 ;  /* 0x000000050200a388 */ /* 0x0007e20000000800 */
[----:B-1----:R-:W-:-:S05]  /*1230*/  @!P0 LEA R9, R9, R4, 0x18 ;  /* 0x0000000409098211 */ /* 0x002fca00078ec0ff */
[----:B------:R-:W-:Y:S01]  /*1240*/  @!P0 IMAD R8, R8, 0x4, R9 ;  /* 0x0000000408088824 */ /* 0x000fe200078e0209 */
[----:B------:R-:W-:Y:S06]  /*1250*/  BAR.SYNC.DEFER_BLOCKING 0x0 ;  /* 0x0000000000007b1d */ /* 0x000fec0000010000 */
[----:B------:R3:W1:Y:S01]  /*1260*/  @!P0 LDS R3, [R8] ;  /* 0x0000000008038984 */ /* 0x0006620000000800 */
[----:B------:R-:W-:Y:S05]  /*1270*/  @P1 EXIT ;  /* 0x000000000000194d */ /* 0x000fea0003800000 */
[----:B-1-3--:R-:W1:Y:S01]  /*1280*/  SHFL.DOWN PT, R2, R3, 0x10, 0x1f ;  /* 0x0a001f0003027f89 */ /* 0x00ae6200000e0000 */
[----:B------:R-:W-:Y:S01]  /*1290*/  ISETP.NE.AND P0, PT, R7, RZ, PT ;  /* 0x000000ff0700720c */ /* 0x000fe20003f05270 */
[----:B-1----:R-:W-:-:S05]  /*12a0*/  FADD.FTZ R2, R2, R3 ;  /* 0x0000000302027221 */ /* 0x002fca0000010000 */
[----:B------:R-:W1:Y:S02]  /*12b0*/  SHFL.DOWN PT, R5, R2, 0x8, 0x1f ;  /* 0x09001f0002057f89 */ /* 0x000e6400000e0000 */
[----:B-1----:R-:W-:-:S05]  /*12c0*/  FADD.FTZ R5, R2, R5 ;  /* 0x0000000502057221 */ /* 0x002fca0000010000 */
[----:B------:R-:W1:Y:S02]  /*12d0*/  SHFL.DOWN PT, R4, R5, 0x4, 0x1f ;  /* 0x08801f0005047f89 */ /* 0x000e6400000e0000 */
[----:B-1----:R-:W-:-:S05]  /*12e0*/  FADD.FTZ R4, R5, R4 ;  /* 0x0000000405047221 */ /* 0x002fca0000010000 */
[----:B------:R-:W1:Y:S02]  /*12f0*/  SHFL.DOWN PT, R9, R4, 0x2, 0x1f ;  /* 0x08401f0004097f89 */ /* 0x000e6400000e0000 */
[----:B-1----:R-:W-:-:S05]  /*1300*/  FADD.FTZ R9, R4, R9 ;  /* 0x0000000904097221 */ /* 0x002fca0000010000 */
[----:B0-----:R0:W1:Y:S01]  /*1310*/  SHFL.DOWN PT, R6, R9, 0x1, 0x1f ;  /* 0x08201f0009067f89 */ /* 0x00106200000e0000 */
[----:B------:R-:W-:Y:S05]  /*1320*/  @P0 EXIT ;  /* 0x000000000000094d */ /* 0x000fea0003800000 */
[----:B------:R-:W3:Y:S01]  /*1330*/  LDC.64 R10, c[0x0][0x388] ;  /* 0x0000e200ff0a7b82 */ /* 0x000ee20000000a00 */
[----:B------:R-:W-:Y:S01]  /*1340*/  MOV R8, 0x3254 ;  /* 0x0000325400087802 */ /* 0x000fe20000000f00 */
[----:B01----:R-:W-:Y:S01]  /*1350*/  FADD.FTZ R9, R9, R6 ;  /* 0x0000000609097221 */ /* 0x003fe20000010000 */
[----:B------:R-:W-:Y:S01]  /*1360*/  BSSY.RECONVERGENT B0, `(.L_x_533) ;  /* 0x000000e000007945 */ /* 0x000fe20003800200 */
[----:B--2---:R-:W-:Y:S02]  /*1370*/  F2FP.BF16.F32.PACK_AB R6, RZ, R0 ;  /* 0x00000000ff06723e */ /* 0x004fe400000010ff */
[C---:B---3--:R-:W-:Y:S01]  /*1380*/  LOP3.LUT R2, R10.reuse, 0xfffffffd, RZ, 0xc0, !PT ;  /* 0xfffffffd0a027812 */ /* 0x048fe200078ec0ff */
[----:B------:R-:W-:Y:S01]  /*1390*/  IMAD.MOV.U32 R3, RZ, RZ, R11 ;  /* 0x000000ffff037224 */ /* 0x000fe200078e000b */
[----:B------:R-:W-:-:S04]  /*13a0*/  LOP3.LUT R4, R10, 0x2, RZ, 0xc0, !PT ;  /* 0x000000020a047812 */ /* 0x000fc800078ec0ff */
[----:B------:R0:W5:Y:S01]  /*13b0*/  LD.E R5, desc[UR36][R2.64] ;  /* 0x0000002402057980 */ /* 0x000162000c101900 */
[----:B------:R-:W-:-:S04]  /*13c0*/  ISETP.EQ.U32.AND P0, PT, R4, RZ, PT ;  /* 0x000000ff0400720c */ /* 0x000fc80003f02070 */
[----:B------:R-:W-:-:S09]  /*13d0*/  SEL R0, R8, 0x7610, P0 ;  /* 0x0000761008007807 */ /* 0x000fd20000000000 */
.L_x_534:
[----:B-----5:R-:W-:-:S05]  /*13e0*/  HADD2.BF16_V2 R4, R5, R6.H0_H0 ;  /* 0x2000000605047230 */ /* 0x020fca0000200000 */
[----:B------:R-:W-:-:S05]  /*13f0*/  PRMT R7, R5, R0, R4 ;  /* 0x0000000005077216 */ /* 0x000fca0000000004 */
[----:B------:R-:W2:Y:S02]  /*1400*/  ATOM.E.CAS.STRONG.GPU PT, R4, [R2], R5, R7 ;  /* 0x000000050204738b */ /* 0x000ea400001ee107 */
[----:B--2---:R-:W-:Y:S01]  /*1410*/  ISETP.NE.U32.AND P0, PT, R4, R5, PT ;  /* 0x000000050400720c */ /* 0x004fe20003f05070 */
[----:B------:R-:W-:-:S12]  /*1420*/  IMAD.MOV.U32 R5, RZ, RZ, R4 ;  /* 0x000000ffff057224 */ /* 0x000fd800078e0004 */
[----:B------:R-:W-:Y:S05]  /*1430*/  @P0 BRA `(.L_x_534) ;  /* 0xfffffffc00e80947 */ /* 0x000fea000383ffff */
[----:B------:R-:W-:Y:S05]  /*1440*/  BSYNC.RECONVERGENT B0 ;  /* 0x0000000000007941 */ /* 0x000fea0003800200 */
.L_x_533:
[----:B------:R-:W0:Y:S01]  /*1450*/  LDC.64 R6, c[0x0][0x380] ;  /* 0x0000e000ff067b82 */ /* 0x000e220000000a00 */
[----:B------:R-:W-:Y:S02]  /*1460*/  F2FP.BF16.F32.PACK_AB R9, RZ, R9 ;  /* 0x00000009ff09723e */ /* 0x000fe400000010ff */
[C---:B0-----:R-:W-:Y:S02]  /*1470*/  LOP3.LUT R2, R6.reuse, 0xfffffffd, RZ, 0xc0, !PT ;  /* 0xfffffffd06027812 */ /* 0x041fe400078ec0ff */
[----:B------:R-:W-:Y:S02]  /*1480*/  MOV R3, R7 ;  /* 0x0000000700037202 */ /* 0x000fe40000000f00 */
[----:B------:R-:W-:-:S03]  /*1490*/  LOP3.LUT R0, R6, 0x2, RZ, 0xc0, !PT ;  /* 0x0000000206007812 */ /* 0x000fc600078ec0ff */
[----:B------:R0:W5:Y:S01]  /*14a0*/  LD.E R5, desc[UR36][R2.64] ;  /* 0x0000002402057980 */ /* 0x000162000c101900 */
[----:B------:R-:W-:-:S04]  /*14b0*/  ISETP.EQ.U32.AND P0, PT, R0, RZ, PT ;  /* 0x000000ff0000720c */ /* 0x000fc80003f02070 */
[----:B------:R-:W-:-:S09]  /*14c0*/  SEL R0, R8, 0x7610, P0 ;  /* 0x0000761008007807 */ /* 0x000fd20000000000 */
.L_x_535:
[----:B-----5:R-:W-:-:S05]  /*14d0*/  HADD2.BF16_V2 R4, R5, R9.H0_H0 ;  /* 0x2000000905047230 */ /* 0x020fca0000200000 */
[----:B------:R-:W-:-:S05]  /*14e0*/  PRMT R7, R5, R0, R4 ;  /* 0x0000000005077216 */ /* 0x000fca0000000004 */
[----:B------:R-:W2:Y:S02]  /*14f0*/  ATOM.E.CAS.STRONG.GPU PT, R4, [R2], R5, R7 ;  /* 0x000000050204738b */ /* 0x000ea400001ee107 */
[----:B--2---:R-:W-:Y:S01]  /*1500*/  ISETP.NE.U32.AND P0, PT, R4, R5, PT ;  /* 0x000000050400720c */ /* 0x004fe20003f05070 */
[----:B------:R-:W-:-:S12]  /*1510*/  IMAD.MOV.U32 R5, RZ, RZ, R4 ;  /* 0x000000ffff057224 */ /* 0x000fd800078e0004 */
[----:B------:R-:W-:Y:S05]  /*1520*/  @P0 BRA `(.L_x_535) ;  /* 0xfffffffc00e80947 */ /* 0x000fea000383ffff */
[----:B------:R-:W-:Y:S05]  /*1530*/  EXIT ;  /* 0x000000000000794d */ /* 0x000fea0003800000 */
.L_x_528:
[----:B------:R-:W-:Y:S01]  /*1540*/  HFMA2 R11, -RZ, RZ, 0, 1.847743988037109375e-06 ;  /* 0x0000001fff0b7431 */ /* 0x000fe200000001ff */
[----:B------:R-:W-:Y:S01]  /*1550*/  MOV R13, R18 ;  /* 0x00000012000d7202 */ /* 0x000fe20000000f00 */
[----:B------:R-:W-:Y:S02]  /*1560*/  IMAD.MOV.U32 R12, RZ, RZ, 0x10 ;  /* 0x00000010ff0c7424 */ /* 0x000fe400078e00ff */
[----:B------:R-:W-:-:S07]  /*1570*/  IMAD.MOV.U32 R15, RZ, RZ, -0x1 ;  /* 0xffffffffff0f7424 */ /* 0x000fce00078e00ff */
[----:B0-----:R-:W-:Y:S05]  /*1580*/  WARPSYNC.COLLECTIVE R15, `(.L_x_536) ;  /* 0x000000000f087348 */ /* 0x001fea0003c00000 */
[----:B------:R1:W2:Y:S02]  /*1590*/  SHFL.DOWN P6, R14, R13, R12, R11 ;  /* 0x0800000c0d0e7389 */ /* 0x0002a400000c000b */
[----:B012---:R-:W-:Y:S05]  /*15a0*/  ENDCOLLECTIVE ;  /* 0x000000000000791b */ /* 0x007fea0003800000 */
.L_x_536:
[----:B------:R-:W-:Y:S02]  /*15b0*/  IMAD.MOV.U32 R12, RZ, RZ, 0x8 ;  /* 0x00000008ff0c7424 */ /* 0x000fe400078e00ff */
[----:B------:R-:W-:-:S05]  /*15c0*/  FADD.FTZ R0, R14, R18 ;  /* 0x000000120e007221 */ /* 0x000fca0000010000 */
[----:B------:R-:W-:-:S07]  /*15d0*/  MOV R13, R0 ;  /* 0x00000000000d7202 */ /* 0x000fce0000000f00 */
[----:B------:R-:W-:Y:S05]  /*15e0*/  WARPSYNC.COLLECTIVE R15, `(.L_x_537) ;  /* 0x000000000f087348 */ /* 0x000fea0003c00000 */
[----:B------:R0:W1:Y:S02]  /*15f0*/  SHFL.DOWN P6, R14, R13, R12, R11 ;  /* 0x0800000c0d0e7389 */ /* 0x00006400000c000b */
[----:B01----:R-:W-:Y:S05]  /*1600*/  ENDCOLLECTIVE ;  /* 0x000000000000791b */ /* 0x003fea0003800000 */
.L_x_537:
[----:B------:R-:W-:Y:S02]  /*1610*/  IMAD.MOV.U32 R12, RZ, RZ, 0x4 ;  /* 0x00000004ff0c7424 */ /* 0x000fe400078e00ff */
[----:B------:R-:W-:-:S05]  /*1620*/  FADD.FTZ R3, R0, R14 ;  /* 0x0000000e00037221 */ /* 0x000fca0000010000 */
[----:B------:R-:W-:-:S07]  /*1630*/  MOV R13, R3 ;  /* 0x00000003000d7202 */ /* 0x000fce0000000f00 */
[----:B------:R-:W-:Y:S05]  /*1640*/  WARPSYNC.COLLECTIVE R15, `(.L_x_538) ;  /* 0x000000000f087348 */ /* 0x000fea0003c00000 */
[----:B------:R0:W1:Y:S02]  /*1650*/  SHFL.DOWN P6, R14, R13, R12, R11 ;  /* 0x0800000c0d0e7389 */ /* 0x00006400000c000b */
[----:B01----:R-:W-:Y:S05]  /*1660*/  ENDCOLLECTIVE ;  /* 0x000000000000791b */ /* 0x003fea0003800000 */
.L_x_538:
[----:B------:R-:W-:Y:S02]  /*1670*/  IMAD.MOV.U32 R12, RZ, RZ, 0x2 ;  /* 0x00000002ff0c7424 */ /* 0x000fe400078e00ff */
[----:B------:R-:W-:-:S05]  /*1680*/  FADD.FTZ R4, R3, R14 ;  /* 0x0000000e03047221 */ /* 0x000fca0000010000 */
[----:B------:R-:W-:-:S07]  /*1690*/  MOV R13, R4 ;  /* 0x00000004000d7202 */ /* 0x000fce0000000f00 */
[----:B------:R-:W-:Y:S05]  /*16a0*/  WARPSYNC.COLLECTIVE R15, `(.L_x_539) ;  /* 0x000000000f087348 */ /* 0x000fea0003c00000 */
[----:B------:R0:W1:Y:S02]  /*16b0*/  SHFL.DOWN P6, R14, R13, R12, R11 ;  /* 0x0800000c0d0e7389 */ /* 0x00006400000c000b */
[----:B01----:R-:W-:Y:S05]  /*16c0*/  ENDCOLLECTIVE ;  /* 0x000000000000791b */ /* 0x003fea0003800000 */
.L_x_539:
[----:B------:R-:W-:Y:S02]  /*16d0*/  IMAD.MOV.U32 R12, RZ, RZ, 0x1 ;  /* 0x00000001ff0c7424 */ /* 0x000fe400078e00ff */
[----:B------:R-:W-:-:S05]  /*16e0*/  FADD.FTZ R5, R4, R14 ;  /* 0x0000000e04057221 */ /* 0x000fca0000010000 */
[----:B------:R-:W-:-:S07]  /*16f0*/  MOV R13, R5 ;  /* 0x00000005000d7202 */ /* 0x000fce0000000f00 */
[----:B------:R-:W-:Y:S05]  /*1700*/  WARPSYNC.COLLECTIVE R15, `(.L_x_540) ;  /* 0x000000000f087348 */ /* 0x000fea0003c00000 */
[----:B------:R0:W1:Y:S02]  /*1710*/  SHFL.DOWN P6, R14, R13, R12, R11 ;  /* 0x0800000c0d0e7389 */ /* 0x00006400000c000b */
[----:B01----:R-:W-:Y:S05]  /*1720*/  ENDCOLLECTIVE ;  /* 0x000000000000791b */ /* 0x003fea0003800000 */
.L_x_540:
[----:B------:R-:W-:Y:S05]  /*1730*/  BRA `(.L_x_541) ;  /* 0xfffffff400d07947 */ /* 0x000fea000383ffff */
.L_x_531:
[----:B------:R-:W-:Y:S01]  /*1740*/  HFMA2 R11, -RZ, RZ, 0, 1.847743988037109375e-06 ;  /* 0x0000001fff0b7431 */ /* 0x000fe200000001ff */
[----:B--2---:R-:W-:Y:S01]  /*1750*/  MOV R13, R0 ;  /* 0x00000000000d7202 */ /* 0x004fe20000000f00 */
[----:B------:R-:W-:Y:S02]  /*1760*/  IMAD.MOV.U32 R12, RZ, RZ, 0x10 ;  /* 0x00000010ff0c7424 */ /* 0x000fe400078e00ff */
[----:B------:R-:W-:-:S07]  /*1770*/  IMAD.MOV.U32 R15, RZ, RZ, -0x1 ;  /* 0xffffffffff0f7424 */ /* 0x000fce00078e00ff */
[----:B-1----:R-:W-:Y:S05]  /*1780*/  WARPSYNC.COLLECTIVE R15, `(.L_x_542) ;  /* 0x000000000f087348 */ /* 0x002fea0003c00000 */
[----:B------:R0:W2:Y:S02]  /*1790*/  SHFL.DOWN P6, R14, R13, R12, R11 ;  /* 0x0800000c0d0e7389 */ /* 0x0000a400000c000b */
[----:B012---:R-:W-:Y:S05]  /*17a0*/  ENDCOLLECTIVE ;  /* 0x000000000000791b */ /* 0x007fea0003800000 */
.L_x_542:
[----:B------:R-:W-:Y:S02]  /*17b0*/  IMAD.MOV.U32 R12, RZ, RZ, 0x8 ;  /* 0x00000008ff0c7424 */ /* 0x000fe400078e00ff */
[----:B------:R-:W-:-:S05]  /*17c0*/  FADD.FTZ R3, R0, R14 ;  /* 0x0000000e00037221 */ /* 0x000fca0000010000 */
[----:B------:R-:W-:-:S07]  /*17d0*/  MOV R13, R3 ;  /* 0x00000003000d7202 */ /* 0x000fce0000000f00 */
[----:B------:R-:W-:Y:S05]  /*17e0*/  WARPSYNC.COLLECTIVE R15, `(.L_x_543) ;  /* 0x000000000f087348 */ /* 0x000fea0003c00000 */
[----:B------:R0:W1:Y:S02]  /*17f0*/  SHFL.DOWN P6, R14, R13, R12, R11 ;  /* 0x0800000c0d0e7389 */ /* 0x00006400000c000b */
[----:B01----:R-:W-:Y:S05]  /*1800*/  ENDCOLLECTIVE ;  /* 0x000000000000791b */ /* 0x003fea0003800000 */
.L_x_543:
[----:B------:R-:W-:Y:S02]  /*1810*/  IMAD.MOV.U32 R12, RZ, RZ, 0x4 ;  /* 0x00000004ff0c7424 */ /* 0x000fe400078e00ff */
[----:B------:R-:W-:-:S05]  /*1820*/  FADD.FTZ R4, R3, R14 ;  /* 0x0000000e03047221 */ /* 0x000fca0000010000 */
[----:B------:R-:W-:-:S07]  /*1830*/  MOV R13, R4 ;  /* 0x00000004000d7202 */ /* 0x000fce0000000f00 */
[----:B------:R-:W-:Y:S05]  /*1840*/  WARPSYNC.COLLECTIVE R15, `(.L_x_544) ;  /* 0x000000000f087348 */ /* 0x000fea0003c00000 */
[----:B------:R0:W1:Y:S02]  /*1850*/  SHFL.DOWN P6, R14, R13, R12, R11 ;  /* 0x0800000c0d0e7389 */ /* 0x00006400000c000b */
[----:B01----:R-:W-:Y:S05]  /*1860*/  ENDCOLLECTIVE ;  /* 0x000000000000791b */ /* 0x003fea0003800000 */
.L_x_544:
[----:B------:R-:W-:Y:S02]  /*1870*/  IMAD.MOV.U32 R12, RZ, RZ, 0x2 ;  /* 0x00000002ff0c7424 */ /* 0x000fe400078e00ff */
[----:B------:R-:W-:-:S05]  /*1880*/  FADD.FTZ R5, R4, R14 ;  /* 0x0000000e04057221 */ /* 0x000fca0000010000 */
[----:B------:R-:W-:-:S07]  /*1890*/  MOV R13, R5 ;  /* 0x00000005000d7202 */ /* 0x000fce0000000f00 */
[----:B------:R-:W-:Y:S05]  /*18a0*/  WARPSYNC.COLLECTIVE R15, `(.L_x_545) ;  /* 0x000000000f087348 */ /* 0x000fea0003c00000 */
[----:B------:R0:W1:Y:S02]  /*18b0*/  SHFL.DOWN P6, R14, R13, R12, R11 ;  /* 0x0800000c0d0e7389 */ /* 0x00006400000c000b */
[----:B01----:R-:W-:Y:S05]  /*18c0*/  ENDCOLLECTIVE ;  /* 0x000000000000791b */ /* 0x003fea0003800000 */
.L_x_545:
[----:B------:R-:W-:Y:S02]  /*18d0*/  IMAD.MOV.U32 R12, RZ, RZ, 0x1 ;  /* 0x00000001ff0c7424 */ /* 0x000fe400078e00ff */
[----:B------:R-:W-:-:S05]  /*18e0*/  FADD.FTZ R6, R5, R14 ;  /* 0x0000000e05067221 */ /* 0x000fca0000010000 */
[----:B------:R-:W-:-:S07]  /*18f0*/  MOV R13, R6 ;  /* 0x00000006000d7202 */ /* 0x000fce0000000f00 */
[----:B------:R-:W-:Y:S05]  /*1900*/  WARPSYNC.COLLECTIVE R15, `(.L_x_546) ;  /* 0x000000000f087348 */ /* 0x000fea0003c00000 */
[----:B------:R0:W1:Y:S02]  /*1910*/  SHFL.DOWN P6, R14, R13, R12, R11 ;  /* 0x0800000c0d0e7389 */ /* 0x00006400000c000b */
[----:B01----:R-:W-:Y:S05]  /*1920*/  ENDCOLLECTIVE ;  /* 0x000000000000791b */ /* 0x003fea0003800000 */
.L_x_546:
[----:B------:R-:W-:Y:S05]  /*1930*/  BRA `(.L_x_547) ;  /* 0xfffffff400d07947 */ /* 0x000fea000383ffff */
.L_x_532:
[----:B------:R-:W-:Y:S01]  /*1940*/  HFMA2 R11, -RZ, RZ, 0, 1.847743988037109375e-06 ;  /* 0x0000001fff0b7431 */ /* 0x000fe200000001ff */
[----:B------:R-:W-:Y:S01]  /*1950*/  BSSY B0, `(.L_x_548) ;  /* 0x0000007000007945 */ /* 0x000fe20003800000 */
[----:B------:R-:W-:Y:S01]  /*1960*/  MOV R13, R2 ;  /* 0x00000002000d7202 */ /* 0x000fe20000000f00 */
[----:B------:R-:W-:Y:S02]  /*1970*/  IMAD.MOV.U32 R12, RZ, RZ, 0x10 ;  /* 0x00000010ff0c7424 */ /* 0x000fe400078e00ff */
[----:B------:R-:W-:-:S07]  /*1980*/  IMAD.MOV.U32 R15, RZ, RZ, -0x1 ;  /* 0xffffffffff0f7424 */ /* 0x000fce00078e00ff */
[----:B012---:R-:W-:Y:S05]  /*1990*/  WARPSYNC.COLLECTIVE R15, `(.L_x_549) ;  /* 0x000000000f087348 */ /* 0x007fea0003c00000 */
[----:B------:R3:W4:Y:S02]  /*19a0*/  SHFL.DOWN P6, R14, R13, R12, R11 ;  /* 0x0800000c0d0e7389 */ /* 0x00072400000c000b */
[----:B01234-:R-:W-:Y:S05]  /*19b0*/  ENDCOLLECTIVE ;  /* 0x000000000000791b */ /* 0x01ffea0003800000 */
.L_x_549:
[----:B------:R-:W-:Y:S05]  /*19c0*/  BSYNC B0 ;  /* 0x0000000000007941 */ /* 0x000fea0003800000 */
.L_x_548:
[----:B------:R-:W-:Y:S01]  /*19d0*/  FADD.FTZ R13, R14, R2 ;  /* 0x000000020e0d7221 */ /* 0x000fe20000010000 */
[----:B------:R-:W-:Y:S01]  /*19e0*/  MOV R12, 0x8 ;  /* 0x00000008000c7802 */ /* 0x000fe20000000f00 */
[----:B------:R-:W-:Y:S01]  /*19f0*/  IMAD.MOV.U32 R11, RZ, RZ, 0x1f ;  /* 0x0000001fff0b7424 */ /* 0x000fe200078e00ff */
[----:B------:R-:W-:-:S07]  /*1a00*/  MOV R15, 0xffffffff ;  /* 0xffffffff000f7802 */ /* 0x000fce0000000f00 */
[----:B------:R-:W-:Y:S05]  /*1a10*/  WARPSYNC.COLLECTIVE R15, `(.L_x_550) ;  /* 0x000000000f087348 */ /* 0x000fea0003c00000 */
[----:B------:R0:W1:Y:S02]  /*1a20*/  SHFL.DOWN P6, R14, R13, R12, R11 ;  /* 0x0800000c0d0e7389 */ /* 0x00006400000c000b */
[----:B01----:R-:W-:Y:S05]  /*1a30*/  ENDCOLLECTIVE ;  /* 0x000000000000791b */ /* 0x003fea0003800000 */
.L_x_550:
[----:B------:R-:W-:Y:S02]  /*1a40*/  HFMA2 R12, -RZ, RZ, 0, 2.384185791015625e-07 ;  /* 0x00000004ff0c7431 */ /* 0x000fe400000001ff */
[----:B------:R-:W-:-:S04]  /*1a50*/  FADD.FTZ R3, R13, R14 ;  /* 0x0000000e0d037221 */ /* 0x000fc80000010000 */
[----:B------:R-:W-:-:S07]  /*1a60*/  IMAD.MOV.U32 R13, RZ, RZ, R3 ;  /* 0x000000ffff0d7224 */ /* 0x000fce00078e0003 */
[----:B------:R-:W-:Y:S05]  /*1a70*/  WARPSYNC.COLLECTIVE R15, `(.L_x_551) ;  /* 0x000000000f087348 */ /* 0x000fea0003c00000 */
[----:B------:R0:W1:Y:S02]  /*1a80*/  SHFL.DOWN P6, R14, R13, R12, R11 ;  /* 0x0800000c0d0e7389 */ /* 0x00006400000c000b */
[----:B01----:R-:W-:Y:S05]  /*1a90*/  ENDCOLLECTIVE ;  /* 0x000000000000791b */ /* 0x003fea0003800000 */
.L_x_551:
[----:B------:R-:W-:Y:S01]  /*1aa0*/  MOV R12, 0x2 ;  /* 0x00000002000c7802 */ /* 0x000fe20000000f00 */
[----:B------:R-:W-:-:S04]  /*1ab0*/  FADD.FTZ R4, R3, R14 ;  /* 0x0000000e03047221 */ /* 0x000fc80000010000 */
[----:B------:R-:W-:-:S07]  /*1ac0*/  IMAD.MOV.U32 R13, RZ, RZ, R4 ;  /* 0x000000ffff0d7224 */ /* 0x000fce00078e0004 */
[----:B------:R-:W-:Y:S05]  /*1ad0*/  WARPSYNC.COLLECTIVE R15, `(.L_x_552) ;  /* 0x000000000f087348 */ /* 0x000fea0003c00000 */
[----:B------:R0:W1:Y:S02]  /*1ae0*/  SHFL.DOWN P6, R14, R13, R12, R11 ;  /* 0x0800000c0d0e7389 */ /* 0x00006400000c000b */
[----:B01----:R-:W-:Y:S05]  /*1af0*/  ENDCOLLECTIVE ;  /* 0x000000000000791b */ /* 0x003fea0003800000 */
.L_x_552:
[----:B------:R-:W-:Y:S02]  /*1b00*/  HFMA2 R12, -RZ, RZ, 0, 5.9604644775390625e-08 ;  /* 0x00000001ff0c7431 */ /* 0x000fe400000001ff */
[----:B------:R-:W-:-:S04]  /*1b10*/  FADD.FTZ R5, R4, R14 ;  /* 0x0000000e04057221 */ /* 0x000fc80000010000 */
[----:B------:R-:W-:-:S07]  /*1b20*/  IMAD.MOV.U32 R13, RZ, RZ, R5 ;  /* 0x000000ffff0d7224 */ /* 0x000fce00078e0005 */
[----:B------:R-:W-:Y:S05]  /*1b30*/  WARPSYNC.COLLECTIVE R15, `(.L_x_553) ;  /* 0x000000000f087348 */ /* 0x000fea0003c00000 */
[----:B------:R0:W1:Y:S02]  /*1b40*/  SHFL.DOWN P6, R14, R13, R12, R11 ;  /* 0x0800000c0d0e7389 */ /* 0x00006400000c000b */
[----:B01----:R-:W-:Y:S05]  /*1b50*/  ENDCOLLECTIVE ;  /* 0x000000000000791b */ /* 0x003fea0003800000 */
.L_x_553:
[----:B------:R-:W-:Y:S05]  /*1b60*/  BRA `(.L_x_554) ;  /* 0xfffffff4007c7947 */ /* 0x000fea000383ffff */
.L_x_555:
        /* <DEDUP_REMOVED lines=9> */
.L_x_1154:


//--------------------- .text._ZN2at6native45_GLOBAL__N__efdd3984_12_NLLLoss2d_cu_e9278b4638nll_loss2d_forward_size_average_kernelIN3c108BFloat16EEEvPT_PKS5_ --------------------------
	.section	.text._ZN2at6native45_GLOBAL__N__efdd3984_12_NLLLoss2d_cu_e9278b4638nll_loss2d_forward_size_average_kernelIN3c108BFloat16EEEvPT_PKS5_,"ax",@progbits
	.align	128
.text._ZN2at6native45_GLOBAL__N__efdd3984_12_NLLLoss2d_cu_e9278b4638nll_loss2d_forward_size_average_kernelIN3c108BFloat16EEEvPT_PKS5_:
        .type           _ZN2at6native45_GLOBAL__N__efdd3984_12_NLLLoss2d_cu_e9278b4638nll_loss2d_forward_size_average_kernelIN3c108BFloat16EEEvPT_PKS5_,@function
        .size           _ZN2at6native45_GLOBAL__N__efdd3984_12_NLLLoss2d_cu_e9278b4638nll_loss2d_forward_size_average_kernelIN3c108BFloat16EEEvPT_PKS5_,(.L_x_1155 - _ZN2at6native45_GLOBAL__N__efdd3984_12_NLLLoss2d_cu_e9278b4638nll_loss2d_forward_size_average_kernelIN3c108BFloat16EEEvPT_PKS5_)
        .other          _ZN2at6native45_GLOBAL__N__efdd3984_12_NLLLoss2d_cu_e9278b4638nll_loss2d_forward_size_average_kernelIN3c108BFloat16EEEvPT_PKS5_,@"STO_CUDA_ENTRY STV_DEFAULT"
_ZN2at6native45_GLOBAL__N__efdd3984_12_NLLLoss2d_cu_e9278b4638nll_loss2d_forward_size_average_kernelIN3c108BFloat16EEEvPT_PKS5_:
[----:B------:R-:W-:Y:S08]  /*0000*/  LDC R1, c[0x0][0x37c] ;  /* 0x0000df00ff017b82 */ /* 0x000ff00000000800 */
[----:B------:R-:W0:Y:S01]  /*0010*/  LDC.64 R4, c[0x0][0x388] ;  /* 0x0000e200ff047b82 */ /* 0x000e220000000a00 */
[----:B------:R-:W0:Y:S07]  /*0020*/  LDCU.64 UR4, c[0x0][0x358] ;  /* 0x00006b00ff0477ac */ /* 0x000e2e0008000a00 */
[----:B------:R-:W1:Y:S01]  /*0030*/  LDC.64 R2, c[0x0][0x380] ;  /* 0x0000e000ff027b82 */ /* 0x000e620000000a00 */
[----:B0-----:R-:W2:Y:S04]  /*0040*/  LDG.E.U16 R4, desc[UR4][R4.64] ;  /* 0x0000000404047981 */ /* 0x001ea8000c1e1500 */
[----:B-1----:R-:W3:Y:S01]  /*0050*/  LDG.E.U16 R0, desc[UR4][R2.64] ;  /* 0x0000000402007981 */ /* 0x002ee2000c1e1500 */
[----:B--2---:R-:W-:-:S04]  /*0060*/  SHF.L.U32 R6, R4, 0x10, RZ ;  /* 0x0000001004067819 */ /* 0x004fc800000006ff */
[----:B------:R-:W0:Y:S01]  /*0070*/  MUFU.RCP R7, R6 ;  /* 0x0000000600077308 */ /* 0x000e220000001000 */
[----:B---3--:R-:W-:-:S05]  /*0080*/  SHF.L.U32 R0, R0, 0x10, RZ ;  /* 0x0000001000007819 */ /* 0x008fca00000006ff */
[----:B0-----:R-:W-:-:S05]  /*0090*/  FMUL.FTZ R0, R0, R7 ;  /* 0x0000000700007220 */ /* 0x001fca0000410000 */
[----:B------:R-:W-:-:S05]  /*00a0*/  F2FP.BF16.F32.PACK_AB R0, RZ, R0 ;  /* 0x00000000ff00723e */ /* 0x000fca00000010ff */
[----:B------:R-:W-:Y:S01]  /*00b0*/  STG.E.U16 desc[UR4][R2.64], R0 ;  /* 0x0000000002007986 */ /* 0x000fe2000c101504 */
[----:B------:R-:W-:Y:S05]  /*00c0*/  EXIT ;  /* 0x000000000000794d */ /* 0x000fea0003800000 */
.L_x_556:
        /* <DEDUP_REMOVED lines=11> */
.L_x_1155:


//--------------------- .text._ZN2at6native45_GLOBAL__N__efdd3984_12_NLLLoss2d_cu_e9278b4625nll_loss2d_forward_kernelIN3c108BFloat16EfiEEvPT_S6_PKS5_PKlS8_iiil --------------------------
	.section	.text._ZN2at6native45_GLOBAL__N__efdd3984_12_NLLLoss2d_cu_e9278b4625nll_loss2d_forward_kernelIN3c108BFloat16EfiEEvPT_S6_PKS5_PKlS8_iiil,"ax",@progbits
	.align	128
.text._ZN2at6native45_GLOBAL__N__efdd3984_12_NLLLoss2d_cu_e9278b4625nll_loss2d_forward_kernelIN3c108BFloat16EfiEEvPT_S6_PKS5_PKlS8_iiil:
        .type           _ZN2at6native45_GLOBAL__N__efdd3984_12_NLLLoss2d_cu_e9278b4625nll_loss2d_forward_kernelIN3c108BFloat16EfiEEvPT_S6_PKS5_PKlS8_iiil,@function
        .size           _ZN2at6native45_GLOBAL__N__efdd3984_12_NLLLoss2d_cu_e9278b4625nll_loss2d_forward_kernelIN3c108BFloat16EfiEEvPT_S6_PKS5_PKlS8_iiil,(.L_x_1156 - _ZN2at6native45_GLOBAL__N__efdd3984_12_NLLLoss2d_cu_e9278b4625nll_loss2d_forward_kernelIN3c108BFloat16EfiEEvPT_S6_PKS5_PKlS8_iiil)
        .other          _ZN2at6native45_GLOBAL__N__efdd3984_12_NLLLoss2d_cu_e9278b4625nll_loss2d_forward_kernelIN3c108BFloat16EfiEEvPT_S6_PKS5_PKlS8_iiil,@"STO_CUDA_ENTRY STV_DEFAULT"
_ZN2at6native45_GLOBAL__N__efdd3984_12_NLLLoss2d_cu_e9278b4625nll_loss2d_forward_kernelIN3c108BFloat16EfiEEvPT_S6_PKS5_PKlS8_iiil:
[----:B------:R-:W0:Y:S08]  /*0000*/  LDC R1, c[0x0][0x37c] ;  /* 0x0000df00ff017b82 */ /* 0x000e300000000800 */
[----:B------:R-:W1:Y:S01]  /*0010*/  LDC R7, c[0x0][0x3b0] ;  /* 0x0000ec00ff077b82 */ /* 0x000e620000000800 */
[----:B------:R-:W2:Y:S01]  /*0020*/  LDCU UR48, c[0x0][0x360] ;  /* 0x00006c00ff3077ac */ /* 0x000ea20008000800 */
[----:B------:R-:W-:Y:S01]  /*0030*/  BSSY.RECONVERGENT B8, `(.L_x_557) ;  /* 0x00000b6000087945 */ /* 0x000fe20003800200 */
[----:B------:R-:W-:Y:S01]  /*0040*/  CS2R R16, SRZ ;  /* 0x0000000000107805 */ /* 0x000fe2000001ff00 */
[----:B------:R-:W3:Y:S04]  /*0050*/  LDCU UR5, c[0x0][0x3ac] ;  /* 0x00007580ff0577ac */ /* 0x000ee80008000800 */
[----:B------:R-:W4:Y:S01]  /*0060*/  S2UR UR4, SR_CTAID.X ;  /* 0x00000000000479c3 */ /* 0x000f220000002500 */
[----:B------:R-:W0:Y:S01]  /*0070*/  LDCU.64 UR36, c[0x0][0x358] ;  /* 0x00006b00ff2477ac */ /* 0x000e220008000a00 */
[----:B------:R-:W0:Y:S01]  /*0080*/  LDCU UR49, c[0x0][0x3ac] ;  /* 0x00007580ff3177ac */ /* 0x000e220008000800 */
[----:B------:R-:W0:Y:S01]  /*0090*/  LDCU UR50, c[0x0][0x3ac] ;  /* 0x00007580ff3277ac */ /* 0x000e220008000800 */
[----:B------:R-:W0:Y:S01]  /*00a0*/  LDCU UR51, c[0x0][0x3a8] ;  /* 0x00007500ff3377ac */ /* 0x000e220008000800 */
[----:B-1----:R-:W1:Y:S01]  /*00b0*/  I2F.U32.RP R0, R7 ;  /* 0x0000000700007306 */ /* 0x002e620000209000 */
[----:B------:R-:W-:Y:S01]  /*00c0*/  ISETP.NE.U32.AND P2, PT, R7, RZ, PT ;  /* 0x000000ff0700720c */ /* 0x000fe20003f45070 */
[----:B------:R-:W0:Y:S01]  /*00d0*/  LDCU UR52, c[0x0][0x3a8] ;  /* 0x00007500ff3477ac */ /* 0x000e220008000800 */
[----:B------:R-:W0:Y:S01]  /*00e0*/  LDCU.64 UR38, c[0x0][0x3b8] ;  /* 0x00007700ff2677ac */ /* 0x000e220008000a00 */
[----:B------:R-:W0:Y:S01]  /*00f0*/  LDCU.64 UR44, c[0x0][0x3b8] ;  /* 0x00007700ff2c77ac */ /* 0x000e220008000a00 */
[----:B------:R-:W0:Y:S03]  /*0100*/  LDCU.64 UR46, c[0x0][0x3a8] ;  /* 0x00007500ff2e77ac */ /* 0x000e260008000a00 */
[----:B-1----:R-:W1:Y:S01]  /*0110*/  MUFU.RCP R0, R0 ;  /* 0x0000000000007308 */ /* 0x002e620000001000 */
[----:B------:R-:W0:Y:S01]  /*0120*/  LDCU.128 UR40, c[0x0][0x3a0] ;  /* 0x00007400ff2877ac */ /* 0x000e220008000c00 */
[----:B-1----:R-:W-:-:S06]  /*0130*/  VIADD R2, R0, 0xffffffe ;  /* 0x0ffffffe00027836 */ /* 0x002fcc0000000000 */
[----:B------:R1:W5:Y:S02]  /*0140*/  F2I.FTZ.U32.TRUNC.NTZ R3, R2 ;  /* 0x0000000200037305 */ /* 0x000364000021f000 */
[----:B-1----:R-:W-:Y:S02]  /*0150*/  HFMA2 R2, -RZ, RZ, 0, 0 ;  /* 0x00000000ff027431 */ /* 0x002fe400000001ff */
[----:B-----5:R-:W-:-:S04]  /*0160*/  IMAD.MOV R4, RZ, RZ, -R3 ;  /* 0x000000ffff047224 */ /* 0x020fc800078e0a03 */
[----:B------:R-:W-:-:S04]  /*0170*/  IMAD R5, R4, R7, RZ ;  /* 0x0000000704057224 */ /* 0x000fc800078e02ff */
[----:B------:R-:W-:Y:S02]  /*0180*/  IMAD.HI.U32 R3, R3, R5, R2 ;  /* 0x0000000503037227 */ /* 0x000fe400078e0002 */
[----:B------:R-:W2:Y:S04]  /*0190*/  S2R R5, SR_TID.X ;  /* 0x0000000000057919 */ /* 0x000ea80000002100 */
[----:B----4-:R-:W-:-:S04]  /*01a0*/  IMAD.HI.U32 R3, R3, UR4, RZ ;  /* 0x0000000403037c27 */ /* 0x010fc8000f8e00ff */
        /* <DEDUP_REMOVED lines=8> */
[----:B------:R-:W-:Y:S02]  /*0230*/  IMAD.MOV R0, RZ, RZ, -R3 ;  /* 0x000000ffff007224 */ /* 0x000fe400078e0a03 */
[----:B---3--:R-:W-:Y:S02]  /*0240*/  IMAD R19, R3, UR5, RZ ;  /* 0x0000000503137c24 */ /* 0x008fe4000f8e02ff */
[----:B------:R-:W-:-:S04]  /*0250*/  IMAD R0, R7, R0, UR4 ;  /* 0x0000000407007e24 */ /* 0x000fc8000f8e0200 */
[----:B--2---:R-:W-:-:S05]  /*0260*/  IMAD R18, R0, UR48, R5 ;  /* 0x0000003000127c24 */ /* 0x004fca000f8e0205 */
[----:B------:R-:W-:-:S13]  /*0270*/  ISETP.GE.AND P0, PT, R18, UR5, PT ;  /* 0x0000000512007c0c */ /* 0x000fda000bf06270 */
[----:B0-----:R-:W-:Y:S05]  /*0280*/  @P0 BRA `(.L_x_558) ;  /* 0x0000000800400947 */ /* 0x001fea0003800000 */
[----:B------:R-:W0:Y:S02]  /*0290*/  LDCU.64 UR4, c[0x0][0x3a0] ;  /* 0x00007400ff0477ac */ /* 0x000e240008000a00 */
[----:B0-----:R-:W-:-:S04]  /*02a0*/  UISETP.NE.U32.AND UP0, UPT, UR4, URZ, UPT ;  /* 0x000000ff0400728c */ /* 0x001fc8000bf05070 */
[----:B------:R-:W-:-:S09]  /*02b0*/  UISETP.NE.AND.EX UP0, UPT, UR5, URZ, UPT, UP0 ;  /* 0x000000ff0500728c */ /* 0x000fd2000bf05300 */
[----:B------:R-:W-:Y:S05]  /*02c0*/  BRA.U !UP0, `(.L_x_559) ;  /* 0x0000000508247547 */ /* 0x000fea000b800000 */
[----:B------:R-:W-:-:S07]  /*02d0*/  CS2R R16, SRZ ;  /* 0x0000000000107805 */ /* 0x000fce000001ff00 */
.L_x_566:
[----:B------:R-:W0:Y:S01]  /*02e0*/  LDC.64 R2, c[0x0][0x398] ;  /* 0x0000e600ff027b82 */ /* 0x000e220000000a00 */
[----:B------:R-:W-:-:S05]  /*02f0*/  IADD3 R5, PT, PT, R19, R18, RZ ;  /* 0x0000001213057210 */ /* 0x000fca0007ffe0ff */
[----:B0-----:R-:W-:-:S05]  /*0300*/  IMAD.WIDE R2, R5, 0x8, R2 ;  /* 0x0000000805027825 */ /* 0x001fca00078e0202 */
[----:B------:R-:W2:Y:S01]  /*0310*/  LDG.E R23, desc[UR36][R2.64] ;  /* 0x0000002402177981 */ /* 0x000ea2000c1e1900 */
[----:B------:R-:W-:Y:S01]  /*0320*/  BSSY.RECONVERGENT B7, `(.L_x_560) ;  /* 0x000003e000077945 */ /* 0x000fe20003800200 */
[----:B--2---:R-:W-:Y:S02]  /*0330*/  ISETP.NE.U32.AND P0, PT, R23, UR38, PT ;  /* 0x0000002617007c0c */ /* 0x004fe4000bf05070 */
[----:B------:R-:W-:-:S04]  /*0340*/  SHF.R.S32.HI R0, RZ, 0x1f, R23 ;  /* 0x0000001fff007819 */ /* 0x000fc80000011417 */
[----:B------:R-:W-:-:S13]  /*0350*/  ISETP.NE.AND.EX P0, PT, R0, UR39, PT, P0 ;  /* 0x0000002700007c0c */ /* 0x000fda000bf05300 */
[----:B------:R-:W-:Y:S05]  /*0360*/  @!P0 BRA `(.L_x_561) ;  /* 0x0000000000e48947 */ /* 0x000fea0003800000 */
[C---:B------:R-:W-:Y:S01]  /*0370*/  ISETP.GE.AND P0, PT, R23.reuse, UR51, PT ;  /* 0x0000003317007c0c */ /* 0x040fe2000bf06270 */
[----:B------:R-:W-:Y:S01]  /*0380*/  BSSY.RECONVERGENT B6, `(.L_x_562) ;  /* 0x0000013000067945 */ /* 0x000fe20003800200 */
[----:B------:R-:W-:-:S13]  /*0390*/  ISETP.GT.AND P1, PT, R23, -0x1, PT ;  /* 0xffffffff1700780c */ /* 0x000fda0003f24270 */
        /* <DEDUP_REMOVED lines=17> */
.L_x_563:
[----:B------:R-:W-:Y:S05]  /*04b0*/  BSYNC.RECONVERGENT B6 ;  /* 0x0000000000067941 */ /* 0x000fea0003800200 */
.L_x_562:
[----:B------:R-:W-:-:S04]  /*04c0*/  SHF.R.S64 R2, RZ, 0x1f, R23 ;  /* 0x0000001fff027819 */ /* 0x000fc80000001017 */
[----:B------:R-:W-:-:S04]  /*04d0*/  IADD3 R2, P0, PT, R2, UR40, RZ ;  /* 0x0000002802027c10 */ /* 0x000fc8000ff1e0ff */
[----:B------:R-:W-:-:S05]  /*04e0*/  LEA.HI.X.SX32 R3, R23, UR41, 0x1, P0 ;  /* 0x0000002917037c11 */ /* 0x000fca00080f0eff */
[----:B------:R0:W5:Y:S01]  /*04f0*/  LDG.E.U16 R22, desc[UR36][R2.64] ;  /* 0x0000002402167981 */ /* 0x000162000c1e1500 */
[----:B------:R-:W-:Y:S01]  /*0500*/  IMAD R0, R19, UR42, R18 ;  /* 0x0000002a13007c24 */ /* 0x000fe2000f8e0212 */
[----:B------:R-:W-:Y:S03]  /*0510*/  BSSY.RECONVERGENT B6, `(.L_x_564) ;  /* 0x0000014000067945 */ /* 0x000fe60003800200 */
[----:B------:R-:W-:-:S05]  /*0520*/  IMAD R23, R23, UR43, R0 ;  /* 0x0000002b17177c24 */ /* 0x000fca000f8e0200 */
[----:B------:R-:W-:-:S13]  /*0530*/  ISETP.GT.AND P0, PT, R23, -0x1, PT ;  /* 0xffffffff1700780c */ /* 0x000fda0003f04270 */
        /* <DEDUP_REMOVED lines=16> */
[----:B--2--5:R-:W-:Y:S05]  /*0640*/  CALL.ABS.NOINC R2 ;  /* 0x0000000002007343 */ /* 0x024fea0003c00000 */
.L_x_565:
[----:B------:R-:W-:Y:S05]  /*0650*/  BSYNC.RECONVERGENT B6 ;  /* 0x0000000000067941 */ /* 0x000fea0003800200 */
.L_x_564:
[----:B------:R-:W0:Y:S02]  /*0660*/  LDC.64 R2, c[0x0][0x390] ;  /* 0x0000e400ff027b82 */ /* 0x000e240000000a00 */
[----:B0-----:R-:W-:-:S06]  /*0670*/  IMAD.WIDE R2, R23, 0x2, R2 ;  /* 0x0000000217027825 */ /* 0x001fcc00078e0202 */
        /* <DEDUP_REMOVED lines=8> */
.L_x_561:
[----:B------:R-:W-:Y:S05]  /*0700*/  BSYNC.RECONVERGENT B7 ;  /* 0x0000000000077941 */ /* 0x000fea0003800200 */
.L_x_560:
[----:B------:R-:W0:Y:S02]  /*0710*/  LDC R3, c[0x0][0x3b0] ;  /* 0x0000ec00ff037b82 */ /* 0x000e240000000800 */
[----:B0-----:R-:W-:-:S05]  /*0720*/  IMAD R18, R3, UR48, R18 ;  /* 0x0000003003127c24 */ /* 0x001fca000f8e0212 */
[----:B------:R-:W-:-:S13]  /*0730*/  ISETP.GE.AND P0, PT, R18, UR50, PT ;  /* 0x0000003212007c0c */ /* 0x000fda000bf06270 */
[----:B------:R-:W-:Y:S05]  /*0740*/  @!P0 BRA `(.L_x_566) ;  /* 0xfffffff800e48947 */ /* 0x000fea000383ffff */
[----:B------:R-:W-:Y:S05]  /*0750*/  BRA `(.L_x_558) ;  /* 0x00000004000c7947 */ /* 0x000fea0003800000 */
.L_x_559:
[----:B------:R-:W-:-:S07]  /*0760*/  CS2R R16, SRZ ;  /* 0x0000000000107805 */ /* 0x000fce000001ff00 */
.L_x_573:
[----:B------:R-:W0:Y:S01]  /*0770*/  LDC.64 R22, c[0x0][0x398] ;  /* 0x0000e600ff167b82 */ /* 0x000e220000000a00 */
[----:B------:R-:W-:-:S05]  /*0780*/  IADD3 R3, PT, PT, R19, R18, RZ ;  /* 0x0000001213037210 */ /* 0x000fca0007ffe0ff */
[----:B0-----:R-:W-:-:S06]  /*0790*/  IMAD.WIDE R22, R3, 0x8, R22 ;  /* 0x0000000803167825 */ /* 0x001fcc00078e0216 */
        /* <DEDUP_REMOVED lines=26> */
.L_x_570:
[----:B------:R-:W-:Y:S05]  /*0940*/  BSYNC.RECONVERGENT B6 ;  /* 0x0000000000067941 */ /* 0x000fea0003800200 */
.L_x_569:
[----:B------:R-:W-:Y:S01]  /*0950*/  IMAD R3, R19, UR46, R18 ;  /* 0x0000002e13037c24 */ /* 0x000fe2000f8e0212 */
[----:B------:R-:W-:Y:S03]  /*0960*/  BSSY.RECONVERGENT B6, `(.L_x_571) ;  /* 0x0000014000067945 */ /* 0x000fe60003800200 */
[----:B------:R-:W-:-:S05]  /*0970*/  IMAD R22, R22, UR47, R3 ;  /* 0x0000002f16167c24 */ /* 0x000fca000f8e0203 */
[----:B------:R-:W-:-:S13]  /*0980*/  ISETP.GT.AND P0, PT, R22, -0x1, PT ;  /* 0xffffffff1600780c */ /* 0x000fda0003f04270 */
        /* <DEDUP_REMOVED lines=17> */
.L_x_572:
[----:B------:R-:W-:Y:S05]  /*0aa0*/  BSYNC.RECONVERGENT B6 ;  /* 0x0000000000067941 */ /* 0x000fea0003800200 */
.L_x_571:
[----:B------:R-:W0:Y:S02]  /*0ab0*/  LDC.64 R2, c[0x0][0x390] ;  /* 0x0000e400ff027b82 */ /* 0x000e240000000a00 */
[----:B0-----:R-:W-:-:S06]  /*0ac0*/  IMAD.WIDE R22, R22, 0x2, R2 ;  /* 0x0000000216167825 */ /* 0x001fcc00078e0202 */
[----:B------:R-:W2:Y:S01]  /*0ad0*/  LDG.E.U16 R22, desc[UR36][R22.64] ;  /* 0x0000002416167981 */ /* 0x000ea2000c1e1500 */
[----:B------:R-:W-:Y:S01]  /*0ae0*/  FADD.FTZ R17, R17, 1 ;  /* 0x3f80000011117421 */ /* 0x000fe20000010000 */
[----:B--2---:R-:W-:-:S04]  /*0af0*/  IMAD.U32 R0, R22, 0x10000, RZ ;  /* 0x0001000016007824 */ /* 0x004fc800078e00ff */
[----:B------:R-:W-:-:S06]  /*0b00*/  FADD.FTZ R0, R0, -RZ ;  /* 0x800000ff00007221 */ /* 0x000fcc0000010000 */
[----:B------:R-:W0:Y:S02]  /*0b10*/  F2F.BF16.F32 R0, R0 ;  /* 0x0000000000007304 */ /* 0x000e240000202000 */
[----:B0-----:R-:W-:-:S05]  /*0b20*/  SHF.L.U32 R3, R0, 0x10, RZ ;  /* 0x0000001000037819 */ /* 0x001fca00000006ff */
[----:B------:R-:W-:-:S07]  /*0b30*/  FADD.FTZ R16, R16, -R3 ;  /* 0x8000000310107221 */ /* 0x000fce0000010000 */
.L_x_568:
[----:B------:R-:W-:Y:S05]  /*0b40*/  BSYNC.RECONVERGENT B7 ;  /* 0x0000000000077941 */ /* 0x000fea0003800200 */
.L_x_567:
[----:B------:R-:W0:Y:S02]  /*0b50*/  LDC R3, c[0x0][0x3b0] ;  /* 0x0000ec00ff037b82 */ /* 0x000e240000000800 */
[----:B0-----:R-:W-:-:S05]  /*0b60*/  IMAD R18, R3, UR48, R18 ;  /* 0x0000003003127c24 */ /* 0x001fca000f8e0212 */
[----:B------:R-:W-:-:S13]  /*0b70*/  ISETP.GE.AND P0, PT, R18, UR49, PT ;  /* 0x0000003112007c0c */ /* 0x000fda000bf06270 */
[----:B------:R-:W-:Y:S05]  /*0b80*/  @!P0 BRA `(.L_x_573) ;  /* 0xfffffff800f88947 */ /* 0x000fea000383ffff */
.L_x_558:
[----:B------:R-:W-:Y:S05]  /*0b90*/  BSYNC.RECONVERGENT B8 ;  /* 0x0000000000087941 */ /* 0x000fea0003800200 */
.L_x_557:
        /* <DEDUP_REMOVED lines=12> */
.L_x_587:
        /* <DEDUP_REMOVED lines=11> */
[----:B0-----:R-:W-:Y:S01]  /*0d10*/  @!P1 LEA R3, R3, R0, 0x18 ;  /* 0x0000000003039211 */ /* 0x001fe200078ec0ff */
[----:B------:R-:W-:-:S03]  /*0d20*/  IMAD.MOV.U32 R0, RZ, RZ, RZ ;  /* 0x000000ffff007224 */ /* 0x000fc600078e00ff */
[----:B------:R-:W-:-:S05]  /*0d30*/  @!P1 LEA.HI R3, R6, R3, RZ, 0x1d ;  /* 0x0000000306039211 */ /* 0x000fca00078fe8ff */
        /* <DEDUP_REMOVED lines=18> */
.L_x_593:
[----:B-1----:R-:W-:-:S07]  /*0e60*/  FADD.FTZ R0, R5, R14 ;  /* 0x0000000e05007221 */ /* 0x002fce0000010000 */
.L_x_576:
[----:B------:R-:W-:Y:S05]  /*0e70*/  BSYNC B0 ;  /* 0x0000000000007941 */ /* 0x000fea0003800000 */
.L_x_575:
        /* <DEDUP_REMOVED lines=12> */
.L_x_600:
[----:B------:R-:W4:Y:S01]  /*0f40*/  @!P2 S2R R3, SR_CgaCtaId ;  /* 0x000000000003a919 */ /* 0x000f220000008800 */
[----:B------:R-:W-:Y:S05]  /*0f50*/  WARPSYNC.ALL ;  /* 0x0000000000007948 */ /* 0x000fea0003800000 */
[----:B------:R-:W-:Y:S01]  /*0f60*/  BAR.SYNC.DEFER_BLOCKING 0x0 ;  /* 0x0000000000007b1d */ /* 0x000fe20000010000 */
[----:B------:R-:W-:Y:S01]  /*0f70*/  @!P2 MOV R2, 0x400 ;  /* 0x000004000002a802 */ /* 0x000fe20000000f00 */
[----:B---3--:R-:W-:Y:S01]  /*0f80*/  FADD.FTZ R14, R4, R14 ;  /* 0x0000000e040e7221 */ /* 0x008fe20000010000 */
[----:B0-----:R-:W-:Y:S02]  /*0f90*/  @!P0 MOV R5, 0x400 ;  /* 0x0000040000058802 */ /* 0x001fe40000000f00 */
[----:B------:R-:W-:Y:S01]  /*0fa0*/  @!P2 IADD3 R2, PT, PT, R2, 0x1000, RZ ;  /* 0x000010000202a810 */ /* 0x000fe20007ffe0ff */
[----:B------:R-:W0:Y:S02]  /*0fb0*/  @!P0 S2R R8, SR_CgaCtaId ;  /* 0x0000000000088919 */ /* 0x000e240000008800 */
[----:B------:R-:W-:Y:S01]  /*0fc0*/  @!P0 VIADD R5, R5, 0x1000 ;  /* 0x0000100005058836 */ /* 0x000fe20000000000 */
[----:B----4-:R-:W-:Y:S01]  /*0fd0*/  @!P2 LEA R3, R3, R2, 0x18 ;  /* 0x000000020303a211 */ /* 0x010fe200078ec0ff */
[----:B------:R-:W-:-:S03]  /*0fe0*/  HFMA2 R2, -RZ, RZ, 0, 0 ;  /* 0x00000000ff027431 */ /* 0x000fc600000001ff */
[----:B------:R-:W-:-:S05]  /*0ff0*/  @!P2 LEA.HI R3, R6, R3, RZ, 0x1d ;  /* 0x000000030603a211 */ /* 0x000fca00078fe8ff */
[----:B------:R3:W-:Y:S01]  /*1000*/  @!P2 STS [R3], R14 ;  /* 0x0000000e0300a388 */ /* 0x0007e20000000800 */
[----:B0-----:R-:W-:-:S05]  /*1010*/  @!P0 LEA R8, R8, R5, 0x18 ;  /* 0x0000000508088211 */ /* 0x001fca00078ec0ff */
[----:B------:R-:W-:Y:S01]  /*1020*/  @!P0 IMAD R7, R7, 0x4, R8 ;  /* 0x0000000407078824 */ /* 0x000fe200078e0208 */
[----:B------:R-:W-:Y:S06]  /*1030*/  BAR.SYNC.DEFER_BLOCKING 0x0 ;  /* 0x0000000000007b1d */ /* 0x000fec0000010000 */
[----:B------:R3:W0:Y:S01]  /*1040*/  @!P0 LDS R2, [R7] ;  /* 0x0000000007028984 */ /* 0x0006220000000800 */
[----:B------:R-:W-:Y:S05]  /*1050*/  @P1 EXIT ;  /* 0x000000000000194d */ /* 0x000fea0003800000 */
[----:B0--3--:R-:W0:Y:S01]  /*1060*/  SHFL.DOWN PT, R3, R2, 0x10, 0x1f ;  /* 0x0a001f0002037f89 */ /* 0x009e2200000e0000 */
[----:B------:R-:W-:Y:S01]  /*1070*/  ISETP.NE.AND P0, PT, R6, RZ, PT ;  /* 0x000000ff0600720c */ /* 0x000fe20003f05270 */
[----:B0-----:R-:W-:-:S05]  /*1080*/  FADD.FTZ R3, R3, R2 ;  /* 0x0000000203037221 */ /* 0x001fca0000010000 */
[----:B-1----:R-:W0:Y:S02]  /*1090*/  SHFL.DOWN PT, R4, R3, 0x8, 0x1f ;  /* 0x09001f0003047f89 */ /* 0x002e2400000e0000 */
[----:B0-----:R-:W-:-:S05]  /*10a0*/  FADD.FTZ R4, R3, R4 ;  /* 0x0000000403047221 */ /* 0x001fca0000010000 */
[----:B------:R-:W0:Y:S02]  /*10b0*/  SHFL.DOWN PT, R5, R4, 0x4, 0x1f ;  /* 0x08801f0004057f89 */ /* 0x000e2400000e0000 */
[----:B0-----:R-:W-:-:S05]  /*10c0*/  FADD.FTZ R5, R4, R5 ;  /* 0x0000000504057221 */ /* 0x001fca0000010000 */
[----:B------:R-:W0:Y:S02]  /*10d0*/  SHFL.DOWN PT, R8, R5, 0x2, 0x1f ;  /* 0x08401f0005087f89 */ /* 0x000e2400000e0000 */
[----:B0-----:R-:W-:-:S05]  /*10e0*/  FADD.FTZ R8, R5, R8 ;  /* 0x0000000805087221 */ /* 0x001fca0000010000 */
[----:B------:R0:W1:Y:S01]  /*10f0*/  SHFL.DOWN PT, R7, R8, 0x1, 0x1f ;  /* 0x08201f0008077f89 */ /* 0x00006200000e0000 */
[----:B------:R-:W-:Y:S05]  /*1100*/  @P0 EXIT ;  /* 0x000000000000094d */ /* 0x000fea0003800000 */
[----:B------:R-:W3:Y:S01]  /*1110*/  LDC.64 R10, c[0x0][0x388] ;  /* 0x0000e200ff0a7b82 */ /* 0x000ee20000000a00 */
[----:B------:R-:W-:Y:S01]  /*1120*/  MOV R6, 0x3254 ;  /* 0x0000325400067802 */ /* 0x000fe20000000f00 */
[----:B------:R-:W-:Y:S01]  /*1130*/  BSSY.RECONVERGENT B0, `(.L_x_579) ;  /* 0x000000f000007945 */ /* 0x000fe20003800200 */
[C---:B---3--:R-:W-:Y:S01]  /*1140*/  LOP3.LUT R2, R10.reuse, 0xfffffffd, RZ, 0xc0, !PT ;  /* 0xfffffffd0a027812 */ /* 0x048fe200078ec0ff */
[----:B------:R-:W-:Y:S01]  /*1150*/  IMAD.MOV.U32 R3, RZ, RZ, R11 ;  /* 0x000000ffff037224 */ /* 0x000fe200078e000b */
[----:B------:R-:W-:Y:S01]  /*1160*/  LOP3.LUT R4, R10, 0x2, RZ, 0xc0, !PT ;  /* 0x000000020a047812 */ /* 0x000fe200078ec0ff */
[----:B-1----:R-:W-:Y:S01]  /*1170*/  FADD.FTZ R11, R8, R7 ;  /* 0x00000007080b7221 */ /* 0x002fe20000010000 */
[----:B0-2---:R-:W-:Y:S02]  /*1180*/  F2FP.BF16.F32.PACK_AB R8, RZ, R0 ;  /* 0x00000000ff08723e */ /* 0x005fe400000010ff */
[----:B------:R0:W5:Y:S01]  /*1190*/  LD.E R5, desc[UR36][R2.64] ;  /* 0x0000002402057980 */ /* 0x000162000c101900 */
[----:B------:R-:W-:-:S04]  /*11a0*/  ISETP.EQ.U32.AND P0, PT, R4, RZ, PT ;  /* 0x000000ff0400720c */ /* 0x000fc80003f02070 */
[----:B------:R-:W-:-:S09]  /*11b0*/  SEL R0, R6, 0x7610, P0 ;  /* 0x0000761006007807 */ /* 0x000fd20000000000 */
.L_x_580:
[----:B-----5:R-:W-:-:S05]  /*11c0*/  HADD2.BF16_V2 R4, R5, R8.H0_H0 ;  /* 0x2000000805047230 */ /* 0x020fca0000200000 */
[----:B------:R-:W-:-:S05]  /*11d0*/  PRMT R7, R5, R0, R4 ;  /* 0x0000000005077216 */ /* 0x000fca0000000004 */
[----:B------:R-:W2:Y:S02]  /*11e0*/  ATOM.E.CAS.STRONG.GPU PT, R4, [R2], R5, R7 ;  /* 0x000000050204738b */ /* 0x000ea400001ee107 */
[----:B--2---:R-:W-:Y:S01]  /*11f0*/  ISETP.NE.U32.AND P0, PT, R4, R5, PT ;  /* 0x000000050400720c */ /* 0x004fe20003f05070 */
[----:B------:R-:W-:-:S12]  /*1200*/  IMAD.MOV.U32 R5, RZ, RZ, R4 ;  /* 0x000000ffff057224 */ /* 0x000fd800078e0004 */
[----:B------:R-:W-:Y:S05]  /*1210*/  @P0 BRA `(.L_x_580) ;  /* 0xfffffffc00e80947 */ /* 0x000fea000383ffff */
[----:B------:R-:W-:Y:S05]  /*1220*/  BSYNC.RECONVERGENT B0 ;  /* 0x0000000000007941 */ /* 0x000fea0003800200 */
.L_x_579:
        /* <DEDUP_REMOVED lines=8> */
.L_x_581:
[----:B-----5:R-:W-:-:S05]  /*12b0*/  HADD2.BF16_V2 R4, R5, R11.H0_H0 ;  /* 0x2000000b05047230 */ /* 0x020fca0000200000 */
[----:B------:R-:W-:-:S05]  /*12c0*/  PRMT R7, R5, R0, R4 ;  /* 0x0000000005077216 */ /* 0x000fca0000000004 */
[----:B------:R-:W2:Y:S02]  /*12d0*/  ATOM.E.CAS.STRONG.GPU PT, R4, [R2], R5, R7 ;  /* 0x000000050204738b */ /* 0x000ea400001ee107 */
[----:B--2---:R-:W-:Y:S01]  /*12e0*/  ISETP.NE.U32.AND P0, PT, R4, R5, PT ;  /* 0x000000050400720c */ /* 0x004fe20003f05070 */
[----:B------:R-:W-:-:S12]  /*12f0*/  IMAD.MOV.U32 R5, RZ, RZ, R4 ;  /* 0x000000ffff057224 */ /* 0x000fd800078e0004 */
[----:B------:R-:W-:Y:S05]  /*1300*/  @P0 BRA `(.L_x_581) ;  /* 0xfffffffc00e80947 */ /* 0x000fea000383ffff */
[----:B------:R-:W-:Y:S05]  /*1310*/  EXIT ;  /* 0x000000000000794d */ /* 0x000fea0003800000 */
.L_x_574:
[----:B------:R-:W-:Y:S01]  /*1320*/  HFMA2 R11, -RZ, RZ, 0, 1.847743988037109375e-06 ;  /* 0x0000001fff0b7431 */ /* 0x000fe200000001ff */
[----:B------:R-:W-:Y:S01]  /*1330*/  MOV R13, R17 ;  /* 0x00000011000d7202 */ /* 0x000fe20000000f00 */
[----:B------:R-:W-:Y:S02]  /*1340*/  IMAD.MOV.U32 R12, RZ, RZ, 0x10 ;  /* 0x00000010ff0c7424 */ /* 0x000fe400078e00ff */
[----:B------:R-:W-:-:S07]  /*1350*/  IMAD.MOV.U32 R15, RZ, RZ, -0x1 ;  /* 0xffffffffff0f7424 */ /* 0x000fce00078e00ff */
[----:B0-----:R-:W-:Y:S05]  /*1360*/  WARPSYNC.COLLECTIVE R15, `(.L_x_582) ;  /* 0x000000000f087348 */ /* 0x001fea0003c00000 */
[----:B------:R1:W2:Y:S02]  /*1370*/  SHFL.DOWN P6, R14, R13, R12, R11 ;  /* 0x0800000c0d0e7389 */ /* 0x0002a400000c000b */
[----:B012---:R-:W-:Y:S05]  /*1380*/  ENDCOLLECTIVE ;  /* 0x000000000000791b */ /* 0x007fea0003800000 */
.L_x_582:
[----:B------:R-:W-:Y:S02]  /*1390*/  IMAD.MOV.U32 R12, RZ, RZ, 0x8 ;  /* 0x00000008ff0c7424 */ /* 0x000fe400078e00ff */
[----:B------:R-:W-:-:S05]  /*13a0*/  FADD.FTZ R0, R14, R17 ;  /* 0x000000110e007221 */ /* 0x000fca0000010000 */
[----:B------:R-:W-:-:S07]  /*13b0*/  MOV R13, R0 ;  /* 0x00000000000d7202 */ /* 0x000fce0000000f00 */
[----:B------:R-:W-:Y:S05]  /*13c0*/  WARPSYNC.COLLECTIVE R15, `(.L_x_583) ;  /* 0x000000000f087348 */ /* 0x000fea0003c00000 */
[----:B------:R0:W1:Y:S02]  /*13d0*/  SHFL.DOWN P6, R14, R13, R12, R11 ;  /* 0x0800000c0d0e7389 */ /* 0x00006400000c000b */
[----:B01----:R-:W-:Y:S05]  /*13e0*/  ENDCOLLECTIVE ;  /* 0x000000000000791b */ /* 0x003fea0003800000 */
.L_x_583:
[----:B------:R-:W-:Y:S02]  /*13f0*/  IMAD.MOV.U32 R12, RZ, RZ, 0x4 ;  /* 0x00000004ff0c7424 */ /* 0x000fe400078e00ff */
[----:B------:R-:W-:-:S05]  /*1400*/  FADD.FTZ R2, R0, R14 ;  /* 0x0000000e00027221 */ /* 0x000fca0000010000 */
[----:B------:R-:W-:-:S07]  /*1410*/  MOV R13, R2 ;  /* 0x00000002000d7202 */ /* 0x000fce0000000f00 */
[----:B------:R-:W-:Y:S05]  /*1420*/  WARPSYNC.COLLECTIVE R15, `(.L_x_584) ;  /* 0x000000000f087348 */ /* 0x000fea0003c00000 */
[----:B------:R0:W1:Y:S02]  /*1430*/  SHFL.DOWN P6, R14, R13, R12, R11 ;  /* 0x0800000c0d0e7389 */ /* 0x00006400000c000b */
[----:B01----:R-:W-:Y:S05]  /*1440*/  ENDCOLLECTIVE ;  /* 0x000000000000791b */ /* 0x003fea0003800000 */
.L_x_584:
[----:B------:R-:W-:Y:S02]  /*1450*/  IMAD.MOV.U32 R12, RZ, RZ, 0x2 ;  /* 0x00000002ff0c7424 */ /* 0x000fe400078e00ff */
[----:B------:R-:W-:-:S05]  /*1460*/  FADD.FTZ R3, R2, R14 ;  /* 0x0000000e02037221 */ /* 0x000fca0000010000 */
[----:B------:R-:W-:-:S07]  /*1470*/  MOV R13, R3 ;  /* 0x00000003000d7202 */ /* 0x000fce0000000f00 */
[----:B------:R-:W-:Y:S05]  /*1480*/  WARPSYNC.COLLECTIVE R15, `(.L_x_585) ;  /* 0x000000000f087348 */ /* 0x000fea0003c00000 */
[----:B------:R0:W1:Y:S02]  /*1490*/  SHFL.DOWN P6, R14, R13, R12, R11 ;  /* 0x0800000c0d0e7389 */ /* 0x00006400000c000b */
[----:B01----:R-:W-:Y:S05]  /*14a0*/  ENDCOLLECTIVE ;  /* 0x000000000000791b */ /* 0x003fea0003800000 */
.L_x_585:
[----:B------:R-:W-:Y:S02]  /*14b0*/  IMAD.MOV.U32 R12, RZ, RZ, 0x1 ;  /* 0x00000001ff0c7424 */ /* 0x000fe400078e00ff */
[----:B------:R-:W-:-:S05]  /*14c0*/  FADD.FTZ R4, R3, R14 ;  /* 0x0000000e03047221 */ /* 0x000fca0000010000 */
[----:B------:R-:W-:-:S07]  /*14d0*/  MOV R13, R4 ;  /* 0x00000004000d7202 */ /* 0x000fce0000000f00 */
[----:B------:R-:W-:Y:S05]  /*14e0*/  WARPSYNC.COLLECTIVE R15, `(.L_x_586) ;  /* 0x000000000f087348 */ /* 0x000fea0003c00000 */
[----:B------:R0:W1:Y:S02]  /*14f0*/  SHFL.DOWN P6, R14, R13, R12, R11 ;  /* 0x0800000c0d0e7389 */ /* 0x00006400000c000b */
[----:B01----:R-:W-:Y:S05]  /*1500*/  ENDCOLLECTIVE ;  /* 0x000000000000791b */ /* 0x003fea0003800000 */
.L_x_586:
[----:B------:R-:W-:Y:S05]  /*1510*/  BRA `(.L_x_587) ;  /* 0xfffffff400d07947 */ /* 0x000fea000383ffff */
.L_x_577:
[----:B------:R-:W-:Y:S01]  /*1520*/  HFMA2 R11, -RZ, RZ, 0, 1.847743988037109375e-06 ;  /* 0x0000001fff0b7431 */ /* 0x000fe200000001ff */
[----:B--2---:R-:W-:Y:S01]  /*1530*/  MOV R13, R0 ;  /* 0x00000000000d7202 */ /* 0x004fe20000000f00 */
[----:B------:R-:W-:Y:S02]  /*1540*/  IMAD.MOV.U32 R12, RZ, RZ, 0x10 ;  /* 0x00000010ff0c7424 */ /* 0x000fe400078e00ff */
[----:B------:R-:W-:-:S07]  /*1550*/  IMAD.MOV.U32 R15, RZ, RZ, -0x1 ;  /* 0xffffffffff0f7424 */ /* 0x000fce00078e00ff */
[----:B-1----:R-:W-:Y:S05]  /*1560*/  WARPSYNC.COLLECTIVE R15, `(.L_x_588) ;  /* 0x000000000f087348 */ /* 0x002fea0003c00000 */
[----:B------:R0:W2:Y:S02]  /*1570*/  SHFL.DOWN P6, R14, R13, R12, R11 ;  /* 0x0800000c0d0e7389 */ /* 0x0000a400000c000b */
[----:B012---:R-:W-:Y:S05]  /*1580*/  ENDCOLLECTIVE ;  /* 0x000000000000791b */ /* 0x007fea0003800000 */
.L_x_588:
[----:B------:R-:W-:Y:S02]  /*1590*/  IMAD.MOV.U32 R12, RZ, RZ, 0x8 ;  /* 0x00000008ff0c7424 */ /* 0x000fe400078e00ff */
[----:B------:R-:W-:-:S05]  /*15a0*/  FADD.FTZ R2, R0, R14 ;  /* 0x0000000e00027221 */ /* 0x000fca0000010000 */
[----:B------:R-:W-:-:S07]  /*15b0*/  MOV R13, R2 ;  /* 0x00000002000d7202 */ /* 0x000fce0000000f00 */
[----:B------:R-:W-:Y:S05]  /*15c0*/  WARPSYNC.COLLECTIVE R15, `(.L_x_589) ;  /* 0x000000000f087348 */ /* 0x000fea0003c00000 */
[----:B------:R0:W1:Y:S02]  /*15d0*/  SHFL.DOWN P6, R14, R13, R12, R11 ;  /* 0x0800000c0d0e7389 */ /* 0x00006400000c000b */
[----:B01----:R-:W-:Y:S05]  /*15e0*/  ENDCOLLECTIVE ;  /* 0x000000000000791b */ /* 0x003fea0003800000 */
.L_x_589:
[----:B------:R-:W-:Y:S02]  /*15f0*/  IMAD.MOV.U32 R12, RZ, RZ, 0x4 ;  /* 0x00000004ff0c7424 */ /* 0x000fe400078e00ff */
[----:B------:R-:W-:-:S05]  /*1600*/  FADD.FTZ R3, R2, R14 ;  /* 0x0000000e02037221 */ /* 0x000fca0000010000 */
[----:B------:R-:W-:-:S07]  /*1610*/  MOV R13, R3 ;  /* 0x00000003000d7202 */ /* 0x000fce0000000f00 */
[----:B------:R-:W-:Y:S05]  /*1620*/  WARPSYNC.COLLECTIVE R15, `(.L_x_590) ;  /* 0x000000000f087348 */ /* 0x000fea0003c00000 */
[----:B------:R0:W1:Y:S02]  /*1630*/  SHFL.DOWN P6, R14, R13, R12, R11 ;  /* 0x0800000c0d0e7389 */ /* 0x00006400000c000b */
[----:B01----:R-:W-:Y:S05]  /*1640*/  ENDCOLLECTIVE ;  /* 0x000000000000791b */ /* 0x003fea0003800000 */
.L_x_590:
[----:B------:R-:W-:Y:S02]  /*1650*/  IMAD.MOV.U32 R12, RZ, RZ, 0x2 ;  /* 0x00000002ff0c7424 */ /* 0x000fe400078e00ff */
[----:B------:R-:W-:-:S05]  /*1660*/  FADD.FTZ R4, R3, R14 ;  /* 0x0000000e03047221 */ /* 0x000fca0000010000 */
[----:B------:R-:W-:-:S07]  /*1670*/  MOV R13, R4 ;  /* 0x00000004000d7202 */ /* 0x000fce0000000f00 */
[----:B------:R-:W-:Y:S05]  /*1680*/  WARPSYNC.COLLECTIVE R15, `(.L_x_591) ;  /* 0x000000000f087348 */ /* 0x000fea0003c00000 */
[----:B------:R0:W1:Y:S02]  /*1690*/  SHFL.DOWN P6, R14, R13, R12, R11 ;  /* 0x0800000c0d0e7389 */ /* 0x00006400000c000b */
[----:B01----:R-:W-:Y:S05]  /*16a0*/  ENDCOLLECTIVE ;  /* 0x000000000000791b */ /* 0x003fea0003800000 */
.L_x_591:
[----:B------:R-:W-:Y:S02]  /*16b0*/  IMAD.MOV.U32 R12, RZ, RZ, 0x1 ;  /* 0x00000001ff0c7424 */ /* 0x000fe400078e00ff */
[----:B------:R-:W-:-:S05]  /*16c0*/  FADD.FTZ R5, R4, R14 ;  /* 0x0000000e04057221 */ /* 0x000fca0000010000 */
[----:B------:R-:W-:-:S07]  /*16d0*/  MOV R13, R5 ;  /* 0x00000005000d7202 */ /* 0x000fce0000000f00 */
[----:B------:R-:W-:Y:S05]  /*16e0*/  WARPSYNC.COLLECTIVE R15, `(.L_x_592) ;  /* 0x000000000f087348 */ /* 0x000fea0003c00000 */
[----:B------:R0:W1:Y:S02]  /*16f0*/  SHFL.DOWN P6, R14, R13, R12, R11 ;  /* 0x0800000c0d0e7389 */ /* 0x00006400000c000b */
[----:B01----:R-:W-:Y:S05]  /*1700*/  ENDCOLLECTIVE ;  /* 0x000000000000791b */ /* 0x003fea0003800000 */
.L_x_592:
[----:B------:R-:W-:Y:S05]  /*1710*/  BRA `(.L_x_593) ;  /* 0xfffffff400d07947 */ /* 0x000fea000383ffff */
.L_x_578:
        /* <DEDUP_REMOVED lines=8> */
.L_x_595:
[----:B------:R-:W-:Y:S05]  /*17a0*/  BSYNC B0 ;  /* 0x0000000000007941 */ /* 0x000fea0003800000 */
.L_x_594:
[----:B------:R-:W-:Y:S01]  /*17b0*/  FADD.FTZ R13, R14, R16 ;  /* 0x000000100e0d7221 */ /* 0x000fe20000010000 */
[----:B------:R-:W-:Y:S01]  /*17c0*/  MOV R12, 0x8 ;  /* 0x00000008000c7802 */ /* 0x000fe20000000f00 */
[----:B------:R-:W-:Y:S01]  /*17d0*/  IMAD.MOV.U32 R11, RZ, RZ, 0x1f ;  /* 0x0000001fff0b7424 */ /* 0x000fe200078e00ff */
[----:B------:R-:W-:-:S07]  /*17e0*/  MOV R15, 0xffffffff ;  /* 0xffffffff000f7802 */ /* 0x000fce0000000f00 */
[----:B------:R-:W-:Y:S05]  /*17f0*/  WARPSYNC.COLLECTIVE R15, `(.L_x_596) ;  /* 0x000000000f087348 */ /* 0x000fea0003c00000 */
[----:B------:R0:W1:Y:S02]  /*1800*/  SHFL.DOWN P6, R14, R13, R12, R11 ;  /* 0x0800000c0d0e7389 */ /* 0x00006400000c000b */
[----:B01----:R-:W-:Y:S05]  /*1810*/  ENDCOLLECTIVE ;  /* 0x000000000000791b */ /* 0x003fea0003800000 */
.L_x_596:
[----:B------:R-:W-:Y:S02]  /*1820*/  HFMA2 R12, -RZ, RZ, 0, 2.384185791015625e-07 ;  /* 0x00000004ff0c7431 */ /* 0x000fe400000001ff */
[----:B------:R-:W-:-:S04]  /*1830*/  FADD.FTZ R2, R13, R14 ;  /* 0x0000000e0d027221 */ /* 0x000fc80000010000 */
[----:B------:R-:W-:-:S07]  /*1840*/  IMAD.MOV.U32 R13, RZ, RZ, R2 ;  /* 0x000000ffff0d7224 */ /* 0x000fce00078e0002 */
[----:B------:R-:W-:Y:S05]  /*1850*/  WARPSYNC.COLLECTIVE R15, `(.L_x_597) ;  /* 0x000000000f087348 */ /* 0x000fea0003c00000 */
[----:B------:R0:W1:Y:S02]  /*1860*/  SHFL.DOWN P6, R14, R13, R12, R11 ;  /* 0x0800000c0d0e7389 */ /* 0x00006400000c000b */
[----:B01----:R-:W-:Y:S05]  /*1870*/  ENDCOLLECTIVE ;  /* 0x000000000000791b */ /* 0x003fea0003800000 */
.L_x_597:
[----:B------:R-:W-:Y:S01]  /*1880*/  MOV R12, 0x2 ;  /* 0x00000002000c7802 */ /* 0x000fe20000000f00 */
[----:B------:R-:W-:-:S04]  /*1890*/  FADD.FTZ R3, R2, R14 ;  /* 0x0000000e02037221 */ /* 0x000fc80000010000 */
[----:B------:R-:W-:-:S07]  /*18a0*/  IMAD.MOV.U32 R13, RZ, RZ, R3 ;  /* 0x000000ffff0d7224 */ /* 0x000fce00078e0003 */
[----:B------:R-:W-:Y:S05]  /*18b0*/  WARPSYNC.COLLECTIVE R15, `(.L_x_598) ;  /* 0x000000000f087348 */ /* 0x000fea0003c00000 */
[----:B------:R0:W1:Y:S02]  /*18c0*/  SHFL.DOWN P6, R14, R13, R12, R11 ;  /* 0x0800000c0d0e7389 */ /* 0x00006400000c000b */
[----:B01----:R-:W-:Y:S05]  /*18d0*/  ENDCOLLECTIVE ;  /* 0x000000000000791b */ /* 0x003fea0003800000 */
.L_x_598:
[----:B------:R-:W-:Y:S02]  /*18e0*/  HFMA2 R12, -RZ, RZ, 0, 5.9604644775390625e-08 ;  /* 0x00000001ff0c7431 */ /* 0x000fe400000001ff */
[----:B------:R-:W-:-:S04]  /*18f0*/  FADD.FTZ R4, R3, R14 ;  /* 0x0000000e03047221 */ /* 0x000fc80000010000 */
[----:B------:R-:W-:-:S07]  /*1900*/  IMAD.MOV.U32 R13, RZ, RZ, R4 ;  /* 0x000000ffff0d7224 */ /* 0x000fce00078e0004 */
[----:B------:R-:W-:Y:S05]  /*1910*/  WARPSYNC.COLLECTIVE R15, `(.L_x_599) ;  /* 0x000000000f087348 */ /* 0x000fea0003c00000 */
[----:B------:R0:W1:Y:S02]  /*1920*/  SHFL.DOWN P6, R14, R13, R12, R11 ;  /* 0x0800000c0d0e7389 */ /* 0x00006400000c000b */
[----:B01----:R-:W-:Y:S05]  /*1930*/  ENDCOLLECTIVE ;  /* 0x000000000000791b */ /* 0x003fea0003800000 */
.L_x_599:
[----:B------:R-:W-:Y:S05]  /*1940*/  BRA `(.L_x_600) ;  /* 0xfffffff4007c7947 */ /* 0x000fea000383ffff */
.L_x_601:
        /* <DEDUP_REMOVED lines=11> */
.L_x_1156:


//--------------------- .text._ZN2at6native45_GLOBAL__N__efdd3984_12_NLLLoss2d_cu_e9278b4625nll_loss2d_forward_kernelIN3c104HalfEflEEvPT_S6_PKS5_PKlS8_iiil --------------------------
	.section	.text._ZN2at6native45_GLOBAL__N__efdd3984_12_NLLLoss2d_cu_e9278b4625nll_loss2d_forward_kernelIN3c104HalfEflEEvPT_S6_PKS5_PKlS8_iiil,"ax",@progbits
	.align	128
.text._ZN2at6native45_GLOBAL__N__efdd3984_12_NLLLoss2d_cu_e9278b4625nll_loss2d_forward_kernelIN3c104HalfEflEEvPT_S6_PKS5_PKlS8_iiil:
        .type           _ZN2at6native45_GLOBAL__N__efdd3984_12_NLLLoss2d_cu_e9278b4625nll_loss2d_forward_kernelIN3c104HalfEflEEvPT_S6_PKS5_PKlS8_iiil,@function
        .size           _ZN2at6native45_GLOBAL__N__efdd3984_12_NLLLoss2d_cu_e9278b4625nll_loss2d_forward_kernelIN3c104HalfEflEEvPT_S6_PKS5_PKlS8_iiil,(.L_x_1157 - _ZN2at6native45_GLOBAL__N__efdd3984_12_NLLLoss2d_cu_e9278b4625nll_loss2d_forward_kernelIN3c104HalfEflEEvPT_S6_PKS5_PKlS8_iiil)
        .other          _ZN2at6native45_GLOBAL__N__efdd3984_12_NLLLoss2d_cu_e9278b4625nll_loss2d_forward_kernelIN3c104HalfEflEEvPT_S6_PKS5_PKlS8_iiil,@"STO_CUDA_ENTRY STV_DEFAULT"
_ZN2at6native45_GLOBAL__N__efdd3984_12_NLLLoss2d_cu_e9278b4625nll_loss2d_forward_kernelIN3c104HalfEflEEvPT_S6_PKS5_PKlS8_iiil:
        /* <DEDUP_REMOVED lines=57> */
.L_x_611:
        /* <DEDUP_REMOVED lines=32> */
.L_x_608:
[----:B------:R-:W-:Y:S05]  /*0590*/  BSYNC.RECONVERGENT B6 ;  /* 0x0000000000067941 */ /* 0x000fea0003800200 */
.L_x_607:
        /* <DEDUP_REMOVED lines=11> */
[----:B------:R-:W-:-:S05]  /*0650*/  IMAD.WIDE.U32 R16, R26, UR43, R6 ;  /* 0x0000002b1a107c25 */ /* 0x000fca000f8e0006 */
[----:B------:R-:W-:Y:S02]  /*0660*/  IADD3 R27, PT, PT, R17, R27, RZ ;  /* 0x0000001b111b7210 */ /* 0x000fe40007ffe0ff */
[----:B------:R-:W-:-:S04]  /*0670*/  ISETP.GT.U32.AND P0, PT, R16, -0x1, PT ;  /* 0xffffffff1000780c */ /* 0x000fc80003f04070 */
[----:B------:R-:W-:-:S13]  /*0680*/  ISETP.GT.AND.EX P0, PT, R27, -0x1, PT, P0 ;  /* 0xffffffff1b00780c */ /* 0x000fda0003f04300 */
[----:B0-----:R-:W-:Y:S05]  /*0690*/  @P0 BRA `(.L_x_610) ;  /* 0x0000000000400947 */ /* 0x001fea0003800000 */
        /* <DEDUP_REMOVED lines=15> */
[----:B--2--5:R-:W-:Y:S05]  /*0790*/  CALL.ABS.NOINC R14 ;  /* 0x000000000e007343 */ /* 0x024fea0003c00000 */
.L_x_610:
[----:B------:R-:W-:Y:S05]  /*07a0*/  BSYNC.RECONVERGENT B6 ;  /* 0x0000000000067941 */ /* 0x000fea0003800200 */
.L_x_609:
[----:B------:R-:W-:-:S04]  /*07b0*/  LEA R4, P0, R16, UR50, 0x1 ;  /* 0x0000003210047c11 */ /* 0x000fc8000f8008ff */
[----:B------:R-:W-:-:S05]  /*07c0*/  LEA.HI.X R5, R16, UR51, R27, 0x1, P0 ;  /* 0x0000003310057c11 */ /* 0x000fca00080f0c1b */
[----:B------:R-:W2:Y:S01]  /*07d0*/  LDG.E.U16 R4, desc[UR36][R4.64] ;  /* 0x0000002404047981 */ /* 0x000ea2000c1e1500 */
[----:B-----5:R-:W-:-:S05]  /*07e0*/  HADD2.F32 R25, -RZ, R25.H0_H0 ;  /* 0x20000019ff197230 */ /* 0x020fca0000004100 */
[----:B------:R-:W-:Y:S01]  /*07f0*/  FADD.FTZ R18, R18, R25 ;  /* 0x0000001912127221 */ /* 0x000fe20000010000 */
[----:B--2---:R-:W-:-:S05]  /*0800*/  HADD2.F32 R0, -RZ, R4.H0_H0 ;  /* 0x20000004ff007230 */ /* 0x004fca0000004100 */
[----:B------:R-:W-:-:S05]  /*0810*/  FMUL.FTZ R0, R0, R25 ;  /* 0x0000001900007220 */ /* 0x000fca0000410000 */
[----:B------:R-:W-:-:S05]  /*0820*/  F2FP.F16.F32.PACK_AB R0, RZ, R0 ;  /* 0x00000000ff00723e */ /* 0x000fca00000000ff */
[----:B------:R-:W-:-:S05]  /*0830*/  HADD2.F32 R3, -RZ, R0.H0_H0 ;  /* 0x20000000ff037230 */ /* 0x000fca0000004100 */
[----:B------:R-:W-:-:S07]  /*0840*/  FADD.FTZ R2, R2, -R3 ;  /* 0x8000000302027221 */ /* 0x000fce0000010000 */
.L_x_606:
[----:B------:R-:W-:Y:S05]  /*0850*/  BSYNC.RECONVERGENT B7 ;  /* 0x0000000000077941 */ /* 0x000fea0003800200 */
.L_x_605:
[----:B------:R-:W0:Y:S02]  /*0860*/  LDC R3, c[0x0][0x3b0] ;  /* 0x0000ec00ff037b82 */ /* 0x000e240000000800 */
[----:B0-----:R-:W-:-:S05]  /*0870*/  IMAD R22, R3, UR56, R22 ;  /* 0x0000003803167c24 */ /* 0x001fca000f8e0216 */
[----:B------:R-:W-:-:S13]  /*0880*/  ISETP.GE.AND P0, PT, R22, UR60, PT ;  /* 0x0000003c16007c0c */ /* 0x000fda000bf06270 */
[----:B------:R-:W-:Y:S05]  /*0890*/  @!P0 BRA `(.L_x_611) ;  /* 0xfffffff800bc8947 */ /* 0x000fea000383ffff */
[----:B------:R-:W-:Y:S05]  /*08a0*/  BRA `(.L_x_603) ;  /* 0x0000000400407947 */ /* 0x000fea0003800000 */
.L_x_604:
[----:B------:R-:W-:Y:S01]  /*08b0*/  MOV R2, RZ ;  /* 0x000000ff00027202 */ /* 0x000fe20000000f00 */
[----:B------:R-:W-:-:S07]  /*08c0*/  IMAD.MOV.U32 R18, RZ, RZ, RZ ;  /* 0x000000ffff127224 */ /* 0x000fce00078e00ff */
.L_x_618:
        /* <DEDUP_REMOVED lines=32> */
.L_x_615:
[----:B------:R-:W-:Y:S05]  /*0ad0*/  BSYNC.RECONVERGENT B6 ;  /* 0x0000000000067941 */ /* 0x000fea0003800200 */
.L_x_614:
        /* <DEDUP_REMOVED lines=30> */
.L_x_617:
[----:B------:R-:W-:Y:S05]  /*0cc0*/  BSYNC.RECONVERGENT B6 ;  /* 0x0000000000067941 */ /* 0x000fea0003800200 */
.L_x_616:
[----:B------:R-:W-:-:S04]  /*0cd0*/  LEA R4, P0, R16, UR52, 0x1 ;  /* 0x0000003410047c11 */ /* 0x000fc8000f8008ff */
[----:B------:R-:W-:-:S05]  /*0ce0*/  LEA.HI.X R5, R16, UR53, R25, 0x1, P0 ;  /* 0x0000003510057c11 */ /* 0x000fca00080f0c19 */
[----:B------:R-:W2:Y:S01]  /*0cf0*/  LDG.E.U16 R4, desc[UR36][R4.64] ;  /* 0x0000002404047981 */ /* 0x000ea2000c1e1500 */
[----:B------:R-:W-:Y:S01]  /*0d00*/  FADD.FTZ R18, R18, 1 ;  /* 0x3f80000012127421 */ /* 0x000fe20000010000 */
[----:B--2---:R-:W-:-:S05]  /*0d10*/  HADD2.F32 R0, -RZ, R4.H0_H0 ;  /* 0x20000004ff007230 */ /* 0x004fca0000004100 */
[----:B------:R-:W-:-:S05]  /*0d20*/  FADD.FTZ R0, R0, -RZ ;  /* 0x800000ff00007221 */ /* 0x000fca0000010000 */
[----:B------:R-:W-:-:S05]  /*0d30*/  F2FP.F16.F32.PACK_AB R0, RZ, R0 ;  /* 0x00000000ff00723e */ /* 0x000fca00000000ff */
[----:B------:R-:W-:-:S05]  /*0d40*/  HADD2.F32 R3, -RZ, R0.H0_H0 ;  /* 0x20000000ff037230 */ /* 0x000fca0000004100 */
[----:B------:R-:W-:-:S07]  /*0d50*/  FADD.FTZ R2, R2, -R3 ;  /* 0x8000000302027221 */ /* 0x000fce0000010000 */
.L_x_613:
[----:B------:R-:W-:Y:S05]  /*0d60*/  BSYNC.RECONVERGENT B7 ;  /* 0x0000000000077941 */ /* 0x000fea0003800200 */
.L_x_612:
[----:B------:R-:W0:Y:S02]  /*0d70*/  LDC R3, c[0x0][0x3b0] ;  /* 0x0000ec00ff037b82 */ /* 0x000e240000000800 */
[----:B0-----:R-:W-:-:S05]  /*0d80*/  IMAD R22, R3, UR56, R22 ;  /* 0x0000003803167c24 */ /* 0x001fca000f8e0216 */
[----:B------:R-:W-:-:S13]  /*0d90*/  ISETP.GE.AND P0, PT, R22, UR59, PT ;  /* 0x0000003b16007c0c */ /* 0x000fda000bf06270 */
[----:B------:R-:W-:Y:S05]  /*0da0*/  @!P0 BRA `(.L_x_618) ;  /* 0xfffffff800c88947 */ /* 0x000fea000383ffff */
.L_x_603:
[----:B------:R-:W-:Y:S05]  /*0db0*/  BSYNC.RECONVERGENT B8 ;  /* 0x0000000000087941 */ /* 0x000fea0003800200 */
.L_x_602:
        /* <DEDUP_REMOVED lines=12> */
.L_x_632:
        /* <DEDUP_REMOVED lines=32> */
.L_x_638:
[----:B-1----:R-:W-:-:S07]  /*1080*/  FADD.FTZ R0, R6, R14 ;  /* 0x0000000e06007221 */ /* 0x002fce0000010000 */
.L_x_621:
[----:B------:R-:W-:Y:S05]  /*1090*/  BSYNC B0 ;  /* 0x0000000000007941 */ /* 0x000fea0003800000 */
.L_x_620:
        /* <DEDUP_REMOVED lines=12> */
.L_x_645:
        /* <DEDUP_REMOVED lines=33> */
[----:B--2---:R-:W-:Y:S02]  /*1370*/  F2FP.F16.F32.PACK_AB R6, RZ, R0 ;  /* 0x00000000ff06723e */ /* 0x004fe400000000ff */
[C---:B---3--:R-:W-:Y:S01]  /*1380*/  LOP3.LUT R2, R10.reuse, 0xfffffffd, RZ, 0xc0, !PT ;  /* 0xfffffffd0a027812 */ /* 0x048fe200078ec0ff */
[----:B------:R-:W-:Y:S01]  /*1390*/  IMAD.MOV.U32 R3, RZ, RZ, R11 ;  /* 0x000000ffff037224 */ /* 0x000fe200078e000b */
[----:B------:R-:W-:-:S04]  /*13a0*/  LOP3.LUT R4, R10, 0x2, RZ, 0xc0, !PT ;  /* 0x000000020a047812 */ /* 0x000fc800078ec0ff */
[----:B------:R0:W5:Y:S01]  /*13b0*/  LD.E R5, desc[UR36][R2.64] ;  /* 0x0000002402057980 */ /* 0x000162000c101900 */
[----:B------:R-:W-:-:S04]  /*13c0*/  ISETP.EQ.U32.AND P0, PT, R4, RZ, PT ;  /* 0x000000ff0400720c */ /* 0x000fc80003f02070 */
[----:B------:R-:W-:-:S09]  /*13d0*/  SEL R0, R8, 0x7610, P0 ;  /* 0x0000761008007807 */ /* 0x000fd20000000000 */
.L_x_625:
[----:B-----5:R-:W-:-:S05]  /*13e0*/  HADD2 R4, R5, R6.H0_H0 ;  /* 0x2000000605047230 */ /* 0x020fca0000000000 */
[----:B------:R-:W-:-:S05]  /*13f0*/  PRMT R7, R5, R0, R4 ;  /* 0x0000000005077216 */ /* 0x000fca0000000004 */
[----:B------:R-:W2:Y:S02]  /*1400*/  ATOM.E.CAS.STRONG.GPU PT, R4, [R2], R5, R7 ;  /* 0x000000050204738b */ /* 0x000ea400001ee107 */
[----:B--2---:R-:W-:Y:S01]  /*1410*/  ISETP.NE.U32.AND P0, PT, R4, R5, PT ;  /* 0x000000050400720c */ /* 0x004fe20003f05070 */
[----:B------:R-:W-:-:S12]  /*1420*/  IMAD.MOV.U32 R5, RZ, RZ, R4 ;  /* 0x000000ffff057224 */ /* 0x000fd800078e0004 */
[----:B------:R-:W-:Y:S05]  /*1430*/  @P0 BRA `(.L_x_625) ;  /* 0xfffffffc00e80947 */ /* 0x000fea000383ffff */
[----:B------:R-:W-:Y:S05]  /*1440*/  BSYNC.RECONVERGENT B0 ;  /* 0x0000000000007941 */ /* 0x000fea0003800200 */
.L_x_624:
[----:B------:R-:W0:Y:S01]  /*1450*/  LDC.64 R6, c[0x0][0x380] ;  /* 0x0000e000ff067b82 */ /* 0x000e220000000a00 */
[----:B------:R-:W-:Y:S02]  /*1460*/  F2FP.F16.F32.PACK_AB R9, RZ, R9 ;  /* 0x00000009ff09723e */ /* 0x000fe400000000ff */
[C---:B0-----:R-:W-:Y:S02]  /*1470*/  LOP3.LUT R2, R6.reuse, 0xfffffffd, RZ, 0xc0, !PT ;  /* 0xfffffffd06027812 */ /* 0x041fe400078ec0ff */
[----:B------:R-:W-:Y:S02]  /*1480*/  MOV R3, R7 ;  /* 0x0000000700037202 */ /* 0x000fe40000000f00 */
[----:B------:R-:W-:-:S03]  /*1490*/  LOP3.LUT R0, R6, 0x2, RZ, 0xc0, !PT ;  /* 0x0000000206007812 */ /* 0x000fc600078ec0ff */
[----:B------:R0:W5:Y:S01]  /*14a0*/  LD.E R5, desc[UR36][R2.64] ;  /* 0x0000002402057980 */ /* 0x000162000c101900 */
[----:B------:R-:W-:-:S04]  /*14b0*/  ISETP.EQ.U32.AND P0, PT, R0, RZ, PT ;  /* 0x000000ff0000720c */ /* 0x000fc80003f02070 */
[----:B------:R-:W-:-:S09]  /*14c0*/  SEL R0, R8, 0x7610, P0 ;  /* 0x0000761008007807 */ /* 0x000fd20000000000 */
.L_x_626:
[----:B-----5:R-:W-:-:S05]  /*14d0*/  HADD2 R4, R5, R9.H0_H0 ;  /* 0x2000000905047230 */ /* 0x020fca0000000000 */
[----:B------:R-:W-:-:S05]  /*14e0*/  PRMT R7, R5, R0, R4 ;  /* 0x0000000005077216 */ /* 0x000fca0000000004 */
[----:B------:R-:W2:Y:S02]  /*14f0*/  ATOM.E.CAS.STRONG.GPU PT, R4, [R2], R5, R7 ;  /* 0x000000050204738b */ /* 0x000ea400001ee107 */
[----:B--2---:R-:W-:Y:S01]  /*1500*/  ISETP.NE.U32.AND P0, PT, R4, R5, PT ;  /* 0x000000050400720c */ /* 0x004fe20003f05070 */
[----:B------:R-:W-:-:S12]  /*1510*/  IMAD.MOV.U32 R5, RZ, RZ, R4 ;  /* 0x000000ffff057224 */ /* 0x000fd800078e0004 */
[----:B------:R-:W-:Y:S05]  /*1520*/  @P0 BRA `(.L_x_626) ;  /* 0xfffffffc00e80947 */ /* 0x000fea000383ffff */
[----:B------:R-:W-:Y:S05]  /*1530*/  EXIT ;  /* 0x000000000000794d */ /* 0x000fea0003800000 */
.L_x_619:
[----:B------:R-:W-:Y:S01]  /*1540*/  HFMA2 R11, -RZ, RZ, 0, 1.847743988037109375e-06 ;  /* 0x0000001fff0b7431 */ /* 0x000fe200000001ff */
[----:B------:R-:W-:Y:S01]  /*1550*/  MOV R13, R18 ;  /* 0x00000012000d7202 */ /* 0x000fe20000000f00 */
[----:B------:R-:W-:Y:S02]  /*1560*/  IMAD.MOV.U32 R12, RZ, RZ, 0x10 ;  /* 0x00000010ff0c7424 */ /* 0x000fe400078e00ff */
[----:B------:R-:W-:-:S07]  /*1570*/  IMAD.MOV.U32 R15, RZ, RZ, -0x1 ;  /* 0xffffffffff0f7424 */ /* 0x000fce00078e00ff */
[----:B0-----:R-:W-:Y:S05]  /*1580*/  WARPSYNC.COLLECTIVE R15, `(.L_x_627) ;  /* 0x000000000f087348 */ /* 0x001fea0003c00000 */
[----:B------:R1:W2:Y:S02]  /*1590*/  SHFL.DOWN P6, R14, R13, R12, R11 ;  /* 0x0800000c0d0e7389 */ /* 0x0002a400000c000b */
[----:B012---:R-:W-:Y:S05]  /*15a0*/  ENDCOLLECTIVE ;  /* 0x000000000000791b */ /* 0x007fea0003800000 */
.L_x_627:
[----:B------:R-:W-:Y:S02]  /*15b0*/  IMAD.MOV.U32 R12, RZ, RZ, 0x8 ;  /* 0x00000008ff0c7424 */ /* 0x000fe400078e00ff */
[----:B------:R-:W-:-:S05]  /*15c0*/  FADD.FTZ R0, R14, R18 ;  /* 0x000000120e007221 */ /* 0x000fca0000010000 */
[----:B------:R-:W-:-:S07]  /*15d0*/  MOV R13, R0 ;  /* 0x00000000000d7202 */ /* 0x000fce0000000f00 */
[----:B------:R-:W-:Y:S05]  /*15e0*/  WARPSYNC.COLLECTIVE R15, `(.L_x_628) ;  /* 0x000000000f087348 */ /* 0x000fea0003c00000 */
[----:B------:R0:W1:Y:S02]  /*15f0*/  SHFL.DOWN P6, R14, R13, R12, R11 ;  /* 0x0800000c0d0e7389 */ /* 0x00006400000c000b */
[----:B01----:R-:W-:Y:S05]  /*1600*/  ENDCOLLECTIVE ;  /* 0x000000000000791b */ /* 0x003fea0003800000 */
.L_x_628:
[----:B------:R-:W-:Y:S02]  /*1610*/  IMAD.MOV.U32 R12, RZ, RZ, 0x4 ;  /* 0x00000004ff0c7424 */ /* 0x000fe400078e00ff */
[----:B------:R-:W-:-:S05]  /*1620*/  FADD.FTZ R3, R0, R14 ;  /* 0x0000000e00037221 */ /* 0x000fca0000010000 */
[----:B------:R-:W-:-:S07]  /*1630*/  MOV R13, R3 ;  /* 0x00000003000d7202 */ /* 0x000fce0000000f00 */
[----:B------:R-:W-:Y:S05]  /*1640*/  WARPSYNC.COLLECTIVE R15, `(.L_x_629) ;  /* 0x000000000f087348 */ /* 0x000fea0003c00000 */
[----:B------:R0:W1:Y:S02]  /*1650*/  SHFL.DOWN P6, R14, R13, R12, R11 ;  /* 0x0800000c0d0e7389 */ /* 0x00006400000c000b */
[----:B01----:R-:W-:Y:S05]  /*1660*/  ENDCOLLECTIVE ;  /* 0x000000000000791b */ /* 0x003fea0003800000 */
.L_x_629:
[----:B------:R-:W-:Y:S02]  /*1670*/  IMAD.MOV.U32 R12, RZ, RZ, 0x2 ;  /* 0x00000002ff0c7424 */ /* 0x000fe400078e00ff */
[----:B------:R-:W-:-:S05]  /*1680*/  FADD.FTZ R4, R3, R14 ;  /* 0x0000000e03047221 */ /* 0x000fca0000010000 */
[----:B------:R-:W-:-:S07]  /*1690*/  MOV R13, R4 ;  /* 0x00000004000d7202 */ /* 0x000fce0000000f00 */
[----:B------:R-:W-:Y:S05]  /*16a0*/  WARPSYNC.COLLECTIVE R15, `(.L_x_630) ;  /* 0x000000000f087348 */ /* 0x000fea0003c00000 */
[----:B------:R0:W1:Y:S02]  /*16b0*/  SHFL.DOWN P6, R14, R13, R12, R11 ;  /* 0x0800000c0d0e7389 */ /* 0x00006400000c000b */
[----:B01----:R-:W-:Y:S05]  /*16c0*/  ENDCOLLECTIVE ;  /* 0x000000000000791b */ /* 0x003fea0003800000 */
.L_x_630:
[----:B------:R-:W-:Y:S02]  /*16d0*/  IMAD.MOV.U32 R12, RZ, RZ, 0x1 ;  /* 0x00000001ff0c7424 */ /* 0x000fe400078e00ff */
[----:B------:R-:W-:-:S05]  /*16e0*/  FADD.FTZ R5, R4, R14 ;  /* 0x0000000e04057221 */ /* 0x000fca0000010000 */
[----:B------:R-:W-:-:S07]  /*16f0*/  MOV R13, R5 ;  /* 0x00000005000d7202 */ /* 0x000fce0000000f00 */
[----:B------:R-:W-:Y:S05]  /*1700*/  WARPSYNC.COLLECTIVE R15, `(.L_x_631) ;  /* 0x000000000f087348 */ /* 0x000fea0003c00000 */
[----:B------:R0:W1:Y:S02]  /*1710*/  SHFL.DOWN P6, R14, R13, R12, R11 ;  /* 0x0800000c0d0e7389 */ /* 0x00006400000c000b */
[----:B01----:R-:W-:Y:S05]  /*1720*/  ENDCOLLECTIVE ;  /* 0x000000000000791b */ /* 0x003fea0003800000 */
.L_x_631:
[----:B------:R-:W-:Y:S05]  /*1730*/  BRA `(.L_x_632) ;  /* 0xfffffff400d07947 */ /* 0x000fea000383ffff */
.L_x_622:
[----:B------:R-:W-:Y:S01]  /*1740*/  HFMA2 R11, -RZ, RZ, 0, 1.847743988037109375e-06 ;  /* 0x0000001fff0b7431 */ /* 0x000fe200000001ff */
[----:B--2---:R-:W-:Y:S01]  /*1750*/  MOV R13, R0 ;  /* 0x00000000000d7202 */ /* 0x004fe20000000f00 */
[----:B------:R-:W-:Y:S02]  /*1760*/  IMAD.MOV.U32 R12, RZ, RZ, 0x10 ;  /* 0x00000010ff0c7424 */ /* 0x000fe400078e00ff */
[----:B------:R-:W-:-:S07]  /*1770*/  IMAD.MOV.U32 R15, RZ, RZ, -0x1 ;  /* 0xffffffffff0f7424 */ /* 0x000fce00078e00ff */
[----:B-1----:R-:W-:Y:S05]  /*1780*/  WARPSYNC.COLLECTIVE R15, `(.L_x_633) ;  /* 0x000000000f087348 */ /* 0x002fea0003c00000 */
[----:B------:R0:W2:Y:S02]  /*1790*/  SHFL.DOWN P6, R14, R13, R12, R11 ;  /* 0x0800000c0d0e7389 */ /* 0x0000a400000c000b */
[----:B012---:R-:W-:Y:S05]  /*17a0*/  ENDCOLLECTIVE ;  /* 0x000000000000791b */ /* 0x007fea0003800000 */
.L_x_633:
[----:B------:R-:W-:Y:S02]  /*17b0*/  IMAD.MOV.U32 R12, RZ, RZ, 0x8 ;  /* 0x00000008ff0c7424 */ /* 0x000fe400078e00ff */
[----:B------:R-:W-:-:S05]  /*17c0*/  FADD.FTZ R3, R0, R14 ;  /* 0x0000000e00037221 */ /* 0x000fca0000010000 */
[----:B------:R-:W-:-:S07]  /*17d0*/  MOV R13, R3 ;  /* 0x00000003000d7202 */ /* 0x000fce0000000f00 */
[----:B------:R-:W-:Y:S05]  /*17e0*/  WARPSYNC.COLLECTIVE R15, `(.L_x_634) ;  /* 0x000000000f087348 */ /* 0x000fea0003c00000 */
[----:B------:R0:W1:Y:S02]  /*17f0*/  SHFL.DOWN P6, R14, R13, R12, R11 ;  /* 0x0800000c0d0e7389 */ /* 0x00006400000c000b */
[----:B01----:R-:W-:Y:S05]  /*1800*/  ENDCOLLECTIVE ;  /* 0x000000000000791b */ /* 0x003fea0003800000 */
.L_x_634:
[----:B------:R-:W-:Y:S02]  /*1810*/  IMAD.MOV.U32 R12, RZ, RZ, 0x4 ;  /* 0x00000004ff0c7424 */ /* 0x000fe400078e00ff */
[----:B------:R-:W-:-:S05]  /*1820*/  FADD.FTZ R4, R3, R14 ;  /* 0x0000000e03047221 */ /* 0x000fca0000010000 */
[----:B------:R-:W-:-:S07]  /*1830*/  MOV R13, R4 ;  /* 0x00000004000d7202 */ /* 0x000fce0000000f00 */
[----:B------:R-:W-:Y:S05]  /*1840*/  WARPSYNC.COLLECTIVE R15, `(.L_x_635) ;  /* 0x000000000f087348 */ /* 0x000fea0003c00000 */
[----:B------:R0:W1:Y:S02]  /*1850*/  SHFL.DOWN P6, R14, R13, R12, R11 ;  /* 0x0800000c0d0e7389 */ /* 0x00006400000c000b */
[----:B01----:R-:W-:Y:S05]  /*1860*/  ENDCOLLECTIVE ;  /* 0x000000000000791b */ /* 0x003fea0003800000 */
.L_x_635:
[----:B------:R-:W-:Y:S02]  /*1870*/  IMAD.MOV.U32 R12, RZ, RZ, 0x2 ;  /* 0x00000002ff0c7424 */ /* 0x000fe400078e00ff */
[----:B------:R-:W-:-:S05]  /*1880*/  FADD.FTZ R5, R4, R14 ;  /* 0x0000000e04057221 */ /* 0x000fca0000010000 */
[----:B------:R-:W-:-:S07]  /*1890*/  MOV R13, R5 ;  /* 0x00000005000d7202 */ /* 0x000fce0000000f00 */
[----:B------:R-:W-:Y:S05]  /*18a0*/  WARPSYNC.COLLECTIVE R15, `(.L_x_636) ;  /* 0x000000000f087348 */ /* 0x000fea0003c00000 */
[----:B------:R0:W1:Y:S02]  /*18b0*/  SHFL.DOWN P6, R14, R13, R12, R11 ;  /* 0x0800000c0d0e7389 */ /* 0x00006400000c000b */
[----:B01----:R-:W-:Y:S05]  /*18c0*/  ENDCOLLECTIVE ;  /* 0x000000000000791b */ /* 0x003fea0003800000 */
.L_x_636:
[----:B------:R-:W-:Y:S02]  /*18d0*/  IMAD.MOV.U32 R12, RZ, RZ, 0x1 ;  /* 0x00000001ff0c7424 */ /* 0x000fe400078e00ff */
[----:B------:R-:W-:-:S05]  /*18e0*/  FADD.FTZ R6, R5, R14 ;  /* 0x0000000e05067221 */ /* 0x000fca0000010000 */
[----:B------:R-:W-:-:S07]  /*18f0*/  MOV R13, R6 ;  /* 0x00000006000d7202 */ /* 0x000fce0000000f00 */
[----:B------:R-:W-:Y:S05]  /*1900*/  WARPSYNC.COLLECTIVE R15, `(.L_x_637) ;  /* 0x000000000f087348 */ /* 0x000fea0003c00000 */
[----:B------:R0:W1:Y:S02]  /*1910*/  SHFL.DOWN P6, R14, R13, R12, R11 ;  /* 0x0800000c0d0e7389 */ /* 0x00006400000c000b */
[----:B01----:R-:W-:Y:S05]  /*1920*/  ENDCOLLECTIVE ;  /* 0x000000000000791b */ /* 0x003fea0003800000 */
.L_x_637:
[----:B------:R-:W-:Y:S05]  /*1930*/  BRA `(.L_x_638) ;  /* 0xfffffff400d07947 */ /* 0x000fea000383ffff */
.L_x_623:
        /* <DEDUP_REMOVED lines=8> */
.L_x_640:
[----:B------:R-:W-:Y:S05]  /*19c0*/  BSYNC B0 ;  /* 0x0000000000007941 */ /* 0x000fea0003800000 */
.L_x_639:
[----:B------:R-:W-:Y:S01]  /*19d0*/  FADD.FTZ R13, R14, R2 ;  /* 0x000000020e0d7221 */ /* 0x000fe20000010000 */
[----:B------:R-:W-:Y:S01]  /*19e0*/  MOV R12, 0x8 ;  /* 0x00000008000c7802 */ /* 0x000fe20000000f00 */
[----:B------:R-:W-:Y:S01]  /*19f0*/  IMAD.MOV.U32 R11, RZ, RZ, 0x1f ;  /* 0x0000001fff0b7424 */ /* 0x000fe200078e00ff */
[----:B------:R-:W-:-:S07]  /*1a00*/  MOV R15, 0xffffffff ;  /* 0xffffffff000f7802 */ /* 0x000fce0000000f00 */
[----:B------:R-:W-:Y:S05]  /*1a10*/  WARPSYNC.COLLECTIVE R15, `(.L_x_641) ;  /* 0x000000000f087348 */ /* 0x000fea0003c00000 */
[----:B------:R0:W1:Y:S02]  /*1a20*/  SHFL.DOWN P6, R14, R13, R12, R11 ;  /* 0x0800000c0d0e7389 */ /* 0x00006400000c000b */
[----:B01----:R-:W-:Y:S05]  /*1a30*/  ENDCOLLECTIVE ;  /* 0x000000000000791b */ /* 0x003fea0003800000 */
.L_x_641:
[----:B------:R-:W-:Y:S02]  /*1a40*/  HFMA2 R12, -RZ, RZ, 0, 2.384185791015625e-07 ;  /* 0x00000004ff0c7431 */ /* 0x000fe400000001ff */
[----:B------:R-:W-:-:S04]  /*1a50*/  FADD.FTZ R3, R13, R14 ;  /* 0x0000000e0d037221 */ /* 0x000fc80000010000 */
[----:B------:R-:W-:-:S07]  /*1a60*/  IMAD.MOV.U32 R13, RZ, RZ, R3 ;  /* 0x000000ffff0d7224 */ /* 0x000fce00078e0003 */
[----:B------:R-:W-:Y:S05]  /*1a70*/  WARPSYNC.COLLECTIVE R15, `(.L_x_642) ;  /* 0x000000000f087348 */ /* 0x000fea0003c00000 */
[----:B------:R0:W1:Y:S02]  /*1a80*/  SHFL.DOWN P6, R14, R13, R12, R11 ;  /* 0x0800000c0d0e7389 */ /* 0x00006400000c000b */
[----:B01----:R-:W-:Y:S05]  /*1a90*/  ENDCOLLECTIVE ;  /* 0x000000000000791b */ /* 0x003fea0003800000 */
.L_x_642:
[----:B------:R-:W-:Y:S01]  /*1aa0*/  MOV R12, 0x2 ;  /* 0x00000002000c7802 */ /* 0x000fe20000000f00 */
[----:B------:R-:W-:-:S04]  /*1ab0*/  FADD.FTZ R4, R3, R14 ;  /* 0x0000000e03047221 */ /* 0x000fc80000010000 */
[----:B------:R-:W-:-:S07]  /*1ac0*/  IMAD.MOV.U32 R13, RZ, RZ, R4 ;  /* 0x000000ffff0d7224 */ /* 0x000fce00078e0004 */
[----:B------:R-:W-:Y:S05]  /*1ad0*/  WARPSYNC.COLLECTIVE R15, `(.L_x_643) ;  /* 0x000000000f087348 */ /* 0x000fea0003c00000 */
[----:B------:R0:W1:Y:S02]  /*1ae0*/  SHFL.DOWN P6, R14, R13, R12, R11 ;  /* 0x0800000c0d0e7389 */ /* 0x00006400000c000b */
[----:B01----:R-:W-:Y:S05]  /*1af0*/  ENDCOLLECTIVE ;  /* 0x000000000000791b */ /* 0x003fea0003800000 */
.L_x_643:
[----:B------:R-:W-:Y:S02]  /*1b00*/  HFMA2 R12, -RZ, RZ, 0, 5.9604644775390625e-08 ;  /* 0x00000001ff0c7431 */ /* 0x000fe400000001ff */
[----:B------:R-:W-:-:S04]  /*1b10*/  FADD.FTZ R5, R4, R14 ;  /* 0x0000000e04057221 */ /* 0x000fc80000010000 */
[----:B------:R-:W-:-:S07]  /*1b20*/  IMAD.MOV.U32 R13, RZ, RZ, R5 ;  /* 0x000000ffff0d7224 */ /* 0x000fce00078e0005 */
[----:B------:R-:W-:Y:S05]  /*1b30*/  WARPSYNC.COLLECTIVE R15, `(.L_x_644) ;  /* 0x000000000f087348 */ /* 0x000fea0003c00000 */
[----:B------:R0:W1:Y:S02]  /*1b40*/  SHFL.DOWN P6, R14, R13, R12, R11 ;  /* 0x0800000c0d0e7389 */ /* 0x00006400000c000b */
[----:B01----:R-:W-:Y:S05]  /*1b50*/  ENDCOLLECTIVE ;  /* 0x000000000000791b */ /* 0x003fea0003800000 */
.L_x_644:
[----:B------:R-:W-:Y:S05]  /*1b60*/  BRA `(.L_x_645) ;  /* 0xfffffff4007c7947 */ /* 0x000fea000383ffff */
.L_x_646:
        /* <DEDUP_REMOVED lines=9> */
.L_x_1157:


//--------------------- .text._ZN2at6native45_GLOBAL__N__efdd3984_12_NLLLoss2d_cu_e9278b4638nll_loss2d_forward_size_average_kernelIN3c104HalfEEEvPT_PKS5_ --------------------------
	.section	.text._ZN2at6native45_GLOBAL__N__efdd3984_12_NLLLoss2d_cu_e9278b4638nll_loss2d_forward_size_average_kernelIN3c104HalfEEEvPT_PKS5_,"ax",@progbits
	.align	128
.text._ZN2at6native45_GLOBAL__N__efdd3984_12_NLLLoss2d_cu_e9278b4638nll_loss2d_forward_size_average_kernelIN3c104HalfEEEvPT_PKS5_:
        .type           _ZN2at6native45_GLOBAL__N__efdd3984_12_NLLLoss2d_cu_e9278b4638nll_loss2d_forward_size_average_kernelIN3c104HalfEEEvPT_PKS5_,@function
        .size           _ZN2at6native45_GLOBAL__N__efdd3984_12_NLLLoss2d_cu_e9278b4638nll_loss2d_forward_size_average_kernelIN3c104HalfEEEvPT_PKS5_,(.L_x_1158 - _ZN2at6native45_GLOBAL__N__efdd3984_12_NLLLoss2d_cu_e9278b4638nll_loss2d_forward_size_average_kernelIN3c104HalfEEEvPT_PKS5_)
        .other          _ZN2at6native45_GLOBAL__N__efdd3984_12_NLLLoss2d_cu_e9278b4638nll_loss2d_forward_size_average_kernelIN3c104HalfEEEvPT_PKS5_,@"STO_CUDA_ENTRY STV_DEFAULT"
_ZN2at6native45_GLOBAL__N__efdd3984_12_NLLLoss2d_cu_e9278b4638nll_loss2d_forward_size_average_kernelIN3c104HalfEEEvPT_PKS5_:
[----:B------:R-:W-:Y:S08]  /*0000*/  LDC R1, c[0x0][0x37c] ;  /* 0x0000df00ff017b82 */ /* 0x000ff00000000800 */
[----:B------:R-:W0:Y:S01]  /*0010*/  LDC.64 R4, c[0x0][0x388] ;  /* 0x0000e200ff047b82 */ /* 0x000e220000000a00 */
[----:B------:R-:W0:Y:S07]  /*0020*/  LDCU.64 UR4, c[0x0][0x358] ;  /* 0x00006b00ff0477ac */ /* 0x000e2e0008000a00 */
[----:B------:R-:W1:Y:S01]  /*0030*/  LDC.64 R2, c[0x0][0x380] ;  /* 0x0000e000ff027b82 */ /* 0x000e620000000a00 */
[----:B0-----:R-:W2:Y:S04]  /*0040*/  LDG.E.U16 R4, desc[UR4][R4.64] ;  /* 0x0000000404047981 */ /* 0x001ea8000c1e1500 */
[----:B-1----:R-:W3:Y:S01]  /*0050*/  LDG.E.U16 R0, desc[UR4][R2.64] ;  /* 0x0000000402007981 */ /* 0x002ee2000c1e1500 */
[----:B--2---:R-:W-:-:S04]  /*0060*/  HADD2.F32 R6, -RZ, R4.H0_H0 ;  /* 0x20000004ff067230 */ /* 0x004fc80000004100 */
[----:B------:R-:W0:Y:S01]  /*0070*/  MUFU.RCP R7, R6 ;  /* 0x0000000600077308 */ /* 0x000e220000001000 */
[----:B---3--:R-:W-:-:S05]  /*0080*/  HADD2.F32 R0, -RZ, R0.H0_H0 ;  /* 0x20000000ff007230 */ /* 0x008fca0000004100 */
[----:B0-----:R-:W-:-:S05]  /*0090*/  FMUL.FTZ R0, R0, R7 ;  /* 0x0000000700007220 */ /* 0x001fca0000410000 */
[----:B------:R-:W-:-:S05]  /*00a0*/  F2FP.F16.F32.PACK_AB R0, RZ, R0 ;  /* 0x00000000ff00723e */ /* 0x000fca00000000ff */
[----:B------:R-:W-:Y:S01]  /*00b0*/  STG.E.U16 desc[UR4][R2.64], R0 ;  /* 0x0000000002007986 */ /* 0x000fe2000c101504 */
[----:B------:R-:W-:Y:S05]  /*00c0*/  EXIT ;  /* 0x000000000000794d */ /* 0x000fea0003800000 */
.L_x_647:
        /* <DEDUP_REMOVED lines=11> */
.L_x_1158:


//--------------------- .text._ZN2at6native45_GLOBAL__N__efdd3984_12_NLLLoss2d_cu_e9278b4625nll_loss2d_forward_kernelIN3c104HalfEfiEEvPT_S6_PKS5_PKlS8_iiil --------------------------
	.section	.text._ZN2at6native45_GLOBAL__N__efdd3984_12_NLLLoss2d_cu_e9278b4625nll_loss2d_forward_kernelIN3c104HalfEfiEEvPT_S6_PKS5_PKlS8_iiil,"ax",@progbits
	.align	128
.text._ZN2at6native45_GLOBAL__N__efdd3984_12_NLLLoss2d_cu_e9278b4625nll_loss2d_forward_kernelIN3c104HalfEfiEEvPT_S6_PKS5_PKlS8_iiil:
        .type           _ZN2at6native45_GLOBAL__N__efdd3984_12_NLLLoss2d_cu_e9278b4625nll_loss2d_forward_kernelIN3c104HalfEfiEEvPT_S6_PKS5_PKlS8_iiil,@function
        .size           _ZN2at6native45_GLOBAL__N__efdd3984_12_NLLLoss2d_cu_e9278b4625nll_loss2d_forward_kernelIN3c104HalfEfiEEvPT_S6_PKS5_PKlS8_iiil,(.L_x_1159 - _ZN2at6native45_GLOBAL__N__efdd3984_12_NLLLoss2d_cu_e9278b4625nll_loss2d_forward_kernelIN3c104HalfEfiEEvPT_S6_PKS5_PKlS8_iiil)
        .other          _ZN2at6native45_GLOBAL__N__efdd3984_12_NLLLoss2d_cu_e9278b4625nll_loss2d_forward_kernelIN3c104HalfEfiEEvPT_S6_PKS5_PKlS8_iiil,@"STO_CUDA_ENTRY STV_DEFAULT"
_ZN2at6native45_GLOBAL__N__efdd3984_12_NLLLoss2d_cu_e9278b4625nll_loss2d_forward_kernelIN3c104HalfEfiEEvPT_S6_PKS5_PKlS8_iiil:
        /* <DEDUP_REMOVED lines=30> */
[----:B------:R-:W-:Y:S01]  /*01e0*/  @P0 IADD3 R0, PT, PT, R0, -R7, RZ ;  /* 0x8000000700000210 */ /* 0x000fe20007ffe0ff */
[----:B------:R-:W-:-:S03]  /*01f0*/  @P0 VIADD R3, R3, 0x1 ;  /* 0x0000000103030836 */ /* 0x000fc60000000000 */
[----:B------:R-:W-:-:S13]  /*0200*/  ISETP.GE.U32.AND P1, PT, R0, R7, PT ;  /* 0x000000070000720c */ /* 0x000fda0003f26070 */
[----:B------:R-:W-:Y:S02]  /*0210*/  @P1 IADD3 R3, PT, PT, R3, 0x1, RZ ;  /* 0x0000000103031810 */ /* 0x000fe40007ffe0ff */
        /* <DEDUP_REMOVED lines=12> */
.L_x_657:
        /* <DEDUP_REMOVED lines=29> */
.L_x_654:
[----:B------:R-:W-:Y:S05]  /*04b0*/  BSYNC.RECONVERGENT B6 ;  /* 0x0000000000067941 */ /* 0x000fea0003800200 */
.L_x_653:
        /* <DEDUP_REMOVED lines=25> */
.L_x_656:
[----:B------:R-:W-:Y:S05]  /*0650*/  BSYNC.RECONVERGENT B6 ;  /* 0x0000000000067941 */ /* 0x000fea0003800200 */
.L_x_655:
[----:B------:R-:W0:Y:S02]  /*0660*/  LDC.64 R2, c[0x0][0x390] ;  /* 0x0000e400ff027b82 */ /* 0x000e240000000a00 */
[----:B0-----:R-:W-:-:S06]  /*0670*/  IMAD.WIDE R2, R23, 0x2, R2 ;  /* 0x0000000217027825 */ /* 0x001fcc00078e0202 */
        /* <DEDUP_REMOVED lines=8> */
.L_x_652:
[----:B------:R-:W-:Y:S05]  /*0700*/  BSYNC.RECONVERGENT B7 ;  /* 0x0000000000077941 */ /* 0x000fea0003800200 */
.L_x_651:
[----:B------:R-:W0:Y:S02]  /*0710*/  LDC R3, c[0x0][0x3b0] ;  /* 0x0000ec00ff037b82 */ /* 0x000e240000000800 */
[----:B0-----:R-:W-:-:S05]  /*0720*/  IMAD R18, R3, UR48, R18 ;  /* 0x0000003003127c24 */ /* 0x001fca000f8e0212 */
[----:B------:R-:W-:-:S13]  /*0730*/  ISETP.GE.AND P0, PT, R18, UR50, PT ;  /* 0x0000003212007c0c */ /* 0x000fda000bf06270 */
[----:B------:R-:W-:Y:S05]  /*0740*/  @!P0 BRA `(.L_x_657) ;  /* 0xfffffff800e48947 */ /* 0x000fea000383ffff */
[----:B------:R-:W-:Y:S05]  /*0750*/  BRA `(.L_x_649) ;  /* 0x00000004000c7947 */ /* 0x000fea0003800000 */
.L_x_650:
[----:B------:R-:W-:-:S07]  /*0760*/  CS2R R16, SRZ ;  /* 0x0000000000107805 */ /* 0x000fce000001ff00 */
.L_x_664:
[----:B------:R-:W0:Y:S01]  /*0770*/  LDC.64 R22, c[0x0][0x398] ;  /* 0x0000e600ff167b82 */ /* 0x000e220000000a00 */
[----:B------:R-:W-:-:S04]  /*0780*/  IMAD.IADD R3, R19, 0x1, R18 ;  /* 0x0000000113037824 */ /* 0x000fc800078e0212 */
        /* <DEDUP_REMOVED lines=13> */
[----:B------:R-:W-:Y:S02]  /*0860*/  HFMA2 R8, -RZ, RZ, 0, 6.31809234619140625e-06 ;  /* 0x0000006aff087431 */ /* 0x000fe400000001ff */
        /* <DEDUP_REMOVED lines=13> */
.L_x_661:
[----:B------:R-:W-:Y:S05]  /*0940*/  BSYNC.RECONVERGENT B6 ;  /* 0x0000000000067941 */ /* 0x000fea0003800200 */
.L_x_660:
[----:B------:R-:W-:Y:S01]  /*0950*/  IMAD R3, R19, UR46, R18 ;  /* 0x0000002e13037c24 */ /* 0x000fe2000f8e0212 */
[----:B------:R-:W-:Y:S03]  /*0960*/  BSSY.RECONVERGENT B6, `(.L_x_662) ;  /* 0x0000014000067945 */ /* 0x000fe60003800200 */
[----:B------:R-:W-:-:S05]  /*0970*/  IMAD R22, R22, UR47, R3 ;  /* 0x0000002f16167c24 */ /* 0x000fca000f8e0203 */
[----:B------:R-:W-:-:S13]  /*0980*/  ISETP.GT.AND P0, PT, R22, -0x1, PT ;  /* 0xffffffff1600780c */ /* 0x000fda0003f04270 */
[----:B------:R-:W-:Y:S05]  /*0990*/  @P0 BRA `(.L_x_663) ;  /* 0x0000000000400947 */ /* 0x000fea0003800000 */
        /* <DEDUP_REMOVED lines=16> */
.L_x_663:
[----:B------:R-:W-:Y:S05]  /*0aa0*/  BSYNC.RECONVERGENT B6 ;  /* 0x0000000000067941 */ /* 0x000fea0003800200 */
.L_x_662:
[----:B------:R-:W0:Y:S02]  /*0ab0*/  LDC.64 R2, c[0x0][0x390] ;  /* 0x0000e400ff027b82 */ /* 0x000e240000000a00 */
[----:B0-----:R-:W-:-:S06]  /*0ac0*/  IMAD.WIDE R22, R22, 0x2, R2 ;  /* 0x0000000216167825 */ /* 0x001fcc00078e0202 */
[----:B------:R-:W2:Y:S01]  /*0ad0*/  LDG.E.U16 R22, desc[UR36][R22.64] ;  /* 0x0000002416167981 */ /* 0x000ea2000c1e1500 */
[----:B------:R-:W-:Y:S01]  /*0ae0*/  FADD.FTZ R17, R17, 1 ;  /* 0x3f80000011117421 */ /* 0x000fe20000010000 */
[----:B--2---:R-:W-:-:S05]  /*0af0*/  HADD2.F32 R0, -RZ, R22.H0_H0 ;  /* 0x20000016ff007230 */ /* 0x004fca0000004100 */
[----:B------:R-:W-:-:S05]  /*0b00*/  FADD.FTZ R0, R0, -RZ ;  /* 0x800000ff00007221 */ /* 0x000fca0000010000 */
[----:B------:R-:W-:-:S05]  /*0b10*/  F2FP.F16.F32.PACK_AB R0, RZ, R0 ;  /* 0x00000000ff00723e */ /* 0x000fca00000000ff */
[----:B------:R-:W-:-:S05]  /*0b20*/  HADD2.F32 R3, -RZ, R0.H0_H0 ;  /* 0x20000000ff037230 */ /* 0x000fca0000004100 */
[----:B------:R-:W-:-:S07]  /*0b30*/  FADD.FTZ R16, R16, -R3 ;  /* 0x8000000310107221 */ /* 0x000fce0000010000 */
.L_x_659:
[----:B------:R-:W-:Y:S05]  /*0b40*/  BSYNC.RECONVERGENT B7 ;  /* 0x0000000000077941 */ /* 0x000fea0003800200 */
.L_x_658:
[----:B------:R-:W0:Y:S02]  /*0b50*/  LDC R3, c[0x0][0x3b0] ;  /* 0x0000ec00ff037b82 */ /* 0x000e240000000800 */
[----:B0-----:R-:W-:-:S05]  /*0b60*/  IMAD R18, R3, UR48, R18 ;  /* 0x0000003003127c24 */ /* 0x001fca000f8e0212 */
[----:B------:R-:W-:-:S13]  /*0b70*/  ISETP.GE.AND P0, PT, R18, UR49, PT ;  /* 0x0000003112007c0c */ /* 0x000fda000bf06270 */
[----:B------:R-:W-:Y:S05]  /*0b80*/  @!P0 BRA `(.L_x_664) ;  /* 0xfffffff800f88947 */ /* 0x000fea000383ffff */
.L_x_649:
[----:B------:R-:W-:Y:S05]  /*0b90*/  BSYNC.RECONVERGENT B8 ;  /* 0x0000000000087941 */ /* 0x000fea0003800200 */
.L_x_648:
        /* <DEDUP_REMOVED lines=12> */
.L_x_678:
        /* <DEDUP_REMOVED lines=12> */
[----:B------:R-:W-:-:S03]  /*0d20*/  HFMA2 R0, -RZ, RZ, 0, 0 ;  /* 0x00000000ff007431 */ /* 0x000fc600000001ff */
[----:B------:R-:W-:-:S05]  /*0d30*/  @!P1 LEA.HI R3, R6, R3, RZ, 0x1d ;  /* 0x0000000306039211 */ /* 0x000fca00078fe8ff */
[----:B------:R0:W-:Y:S01]  /*0d40*/  @!P1 STS [R3], R14 ;  /* 0x0000000e03009388 */ /* 0x0001e20000000800 */
[----:B--2---:R-:W-:Y:S01]  /*0d50*/  @!P0 LEA R2, R5, R2, 0x18 ;  /* 0x0000000205028211 */ /* 0x004fe200078ec0ff */
[----:B------:R-:W-:Y:S01]  /*0d60*/  BAR.SYNC.DEFER_BLOCKING 0x0 ;  /* 0x0000000000007b1d */ /* 0x000fe20000010000 */
[----:B------:R-:W-:-:S03]  /*0d70*/  ISETP.GT.U32.AND P1, PT, R6, 0x1f, PT ;  /* 0x0000001f0600780c */ /* 0x000fc60003f24070 */
[----:B------:R-:W-:-:S05]  /*0d80*/  @!P0 IMAD R2, R7, 0x4, R2 ;  /* 0x0000000407028824 */ /* 0x000fca00078e0202 */
[----:B------:R0:W2:Y:S05]  /*0d90*/  @!P0 LDS R0, [R2] ;  /* 0x0000000002008984 */ /* 0x0000aa0000000800 */
[----:B------:R-:W-:Y:S05]  /*0da0*/  @P1 BRA `(.L_x_667) ;  /* 0x0000000000301947 */ /* 0x000fea0003800000 */
[----:B------:R-:W-:-:S03]  /*0db0*/  UMOV UR4, 0xffffffff ;  /* 0xffffffff00047882 */ /* 0x000fc60000000000 */
[----:B------:R-:W-:Y:S05]  /*0dc0*/  BRA.DIV UR4, `(.L_x_668) ;  /* 0x0000000604d47947 */ /* 0x000fea000b800000 */
[----:B0-2---:R-:W0:Y:S02]  /*0dd0*/  SHFL.DOWN PT, R14, R0, 0x10, 0x1f ;  /* 0x0a001f00000e7f89 */ /* 0x005e2400000e0000 */
        /* <DEDUP_REMOVED lines=8> */
.L_x_684:
[----:B-1----:R-:W-:-:S07]  /*0e60*/  FADD.FTZ R0, R5, R14 ;  /* 0x0000000e05007221 */ /* 0x002fce0000010000 */
.L_x_667:
[----:B------:R-:W-:Y:S05]  /*0e70*/  BSYNC B0 ;  /* 0x0000000000007941 */ /* 0x000fea0003800000 */
.L_x_666:
[----:B------:R-:W-:Y:S01]  /*0e80*/  UMOV UR4, 0xffffffff ;  /* 0xffffffff00047882 */ /* 0x000fe20000000000 */
[----:B------:R-:W-:Y:S02]  /*0e90*/  ISETP.NE.AND P2, PT, R7, RZ, PT ;  /* 0x000000ff0700720c */ /* 0x000fe40003f45270 */
[----:B------:R-:W-:Y:S11]  /*0ea0*/  BRA.DIV UR4, `(.L_x_669) ;  /* 0x0000000a041c7947 */ /* 0x000ff6000b800000 */
[----:B0-----:R-:W0:Y:S02]  /*0eb0*/  SHFL.DOWN PT, R14, R16, 0x10, 0x1f ;  /* 0x0a001f00100e7f89 */ /* 0x001e2400000e0000 */
[----:B0-----:R-:W-:-:S05]  /*0ec0*/  FADD.FTZ R13, R14, R16 ;  /* 0x000000100e0d7221 */ /* 0x001fca0000010000 */
[----:B------:R-:W0:Y:S02]  /*0ed0*/  SHFL.DOWN PT, R14, R13, 0x8, 0x1f ;  /* 0x09001f000d0e7f89 */ /* 0x000e2400000e0000 */
[----:B0-----:R-:W-:-:S05]  /*0ee0*/  FADD.FTZ R2, R13, R14 ;  /* 0x0000000e0d027221 */ /* 0x001fca0000010000 */
[----:B------:R-:W0:Y:S02]  /*0ef0*/  SHFL.DOWN PT, R14, R2, 0x4, 0x1f ;  /* 0x08801f00020e7f89 */ /* 0x000e2400000e0000 */
[----:B0-----:R-:W-:-:S05]  /*0f00*/  FADD.FTZ R3, R2, R14 ;  /* 0x0000000e02037221 */ /* 0x001fca0000010000 */
[----:B------:R-:W1:Y:S02]  /*0f10*/  SHFL.DOWN PT, R14, R3, 0x2, 0x1f ;  /* 0x08401f00030e7f89 */ /* 0x000e6400000e0000 */
[----:B-1----:R-:W-:-:S05]  /*0f20*/  FADD.FTZ R4, R3, R14 ;  /* 0x0000000e03047221 */ /* 0x002fca0000010000 */
[----:B------:R0:W1:Y:S02]  /*0f30*/  SHFL.DOWN PT, R14, R4, 0x1, 0x1f ;  /* 0x08201f00040e7f89 */ /* 0x00006400000e0000 */
.L_x_691:
[----:B------:R-:W3:Y:S01]  /*0f40*/  @!P2 S2R R3, SR_CgaCtaId ;  /* 0x000000000003a919 */ /* 0x000ee20000008800 */
[----:B------:R-:W-:Y:S05]  /*0f50*/  WARPSYNC.ALL ;  /* 0x0000000000007948 */ /* 0x000fea0003800000 */
[----:B------:R-:W-:Y:S01]  /*0f60*/  BAR.SYNC.DEFER_BLOCKING 0x0 ;  /* 0x0000000000007b1d */ /* 0x000fe20000010000 */
[----:B------:R-:W-:Y:S01]  /*0f70*/  @!P2 MOV R2, 0x400 ;  /* 0x000004000002a802 */ /* 0x000fe20000000f00 */
[----:B-1----:R-:W-:Y:S01]  /*0f80*/  FADD.FTZ R14, R4, R14 ;  /* 0x0000000e040e7221 */ /* 0x002fe20000010000 */
[----:B------:R-:W-:-:S03]  /*0f90*/  @!P0 MOV R5, 0x400 ;  /* 0x0000040000058802 */ /* 0x000fc60000000f00 */
[----:B------:R-:W-:Y:S01]  /*0fa0*/  @!P2 VIADD R2, R2, 0x1000 ;  /* 0x000010000202a836 */ /* 0x000fe20000000000 */
[----:B------:R-:W-:Y:S01]  /*0fb0*/  @!P0 IADD3 R5, PT, PT, R5, 0x1000, RZ ;  /* 0x0000100005058810 */ /* 0x000fe20007ffe0ff */
[----:B------:R-:W1:Y:S03]  /*0fc0*/  @!P0 S2R R8, SR_CgaCtaId ;  /* 0x0000000000088919 */ /* 0x000e660000008800 */
[----:B---3--:R-:W-:Y:S01]  /*0fd0*/  @!P2 LEA R3, R3, R2, 0x18 ;  /* 0x000000020303a211 */ /* 0x008fe200078ec0ff */
[----:B------:R-:W-:-:S03]  /*0fe0*/  IMAD.MOV.U32 R2, RZ, RZ, RZ ;  /* 0x000000ffff027224 */ /* 0x000fc600078e00ff */
[----:B------:R-:W-:-:S05]  /*0ff0*/  @!P2 LEA.HI R3, R6, R3, RZ, 0x1d ;  /* 0x000000030603a211 */ /* 0x000fca00078fe8ff */
[----:B------:R3:W-:Y:S01]  /*1000*/  @!P2 STS [R3], R14 ;  /* 0x0000000e0300a388 */ /* 0x0007e20000000800 */
[----:B-1----:R-:W-:-:S04]  /*1010*/  @!P0 LEA R8, R8, R5, 0x18 ;  /* 0x0000000508088211 */ /* 0x002fc800078ec0ff */
[----:B------:R-:W-:Y:S01]  /*1020*/  @!P0 LEA R7, R7, R8, 0x2 ;  /* 0x0000000807078211 */ /* 0x000fe200078e10ff */
[----:B------:R-:W-:Y:S06]  /*1030*/  BAR.SYNC.DEFER_BLOCKING 0x0 ;  /* 0x0000000000007b1d */ /* 0x000fec0000010000 */
[----:B------:R3:W1:Y:S01]  /*1040*/  @!P0 LDS R2, [R7] ;  /* 0x0000000007028984 */ /* 0x0006620000000800 */
[----:B------:R-:W-:Y:S05]  /*1050*/  @P1 EXIT ;  /* 0x000000000000194d */ /* 0x000fea0003800000 */
[----:B-1-3--:R-:W1:Y:S01]  /*1060*/  SHFL.DOWN PT, R3, R2, 0x10, 0x1f ;  /* 0x0a001f0002037f89 */ /* 0x00ae6200000e0000 */
[----:B------:R-:W-:Y:S01]  /*1070*/  ISETP.NE.AND P0, PT, R6, RZ, PT ;  /* 0x000000ff0600720c */ /* 0x000fe20003f05270 */
[----:B-1----:R-:W-:-:S05]  /*1080*/  FADD.FTZ R3, R3, R2 ;  /* 0x0000000203037221 */ /* 0x002fca0000010000 */
[----:B0-----:R-:W0:Y:S02]  /*1090*/  SHFL.DOWN PT, R4, R3, 0x8, 0x1f ;  /* 0x09001f0003047f89 */ /* 0x001e2400000e0000 */
        /* <DEDUP_REMOVED lines=8> */
[----:B------:R-:W-:Y:S01]  /*1120*/  IMAD.MOV.U32 R6, RZ, RZ, 0x3254 ;  /* 0x00003254ff067424 */ /* 0x000fe200078e00ff */
[----:B------:R-:W-:Y:S01]  /*1130*/  BSSY.RECONVERGENT B0, `(.L_x_670) ;  /* 0x000000f000007945 */ /* 0x000fe20003800200 */
[----:B---3--:R-:W-:Y:S02]  /*1140*/  LOP3.LUT R2, R10, 0xfffffffd, RZ, 0xc0, !PT ;  /* 0xfffffffd0a027812 */ /* 0x008fe400078ec0ff */
[----:B------:R-:W-:Y:S01]  /*1150*/  MOV R3, R11 ;  /* 0x0000000b00037202 */ /* 0x000fe20000000f00 */
[----:B-1----:R-:W-:Y:S01]  /*1160*/  FADD.FTZ R11, R8, R7 ;  /* 0x00000007080b7221 */ /* 0x002fe20000010000 */
[----:B------:R-:W-:Y:S02]  /*1170*/  LOP3.LUT R4, R10, 0x2, RZ, 0xc0, !PT ;  /* 0x000000020a047812 */ /* 0x000fe400078ec0ff */
[----:B0-2---:R-:W-:Y:S01]  /*1180*/  F2FP.F16.F32.PACK_AB R8, RZ, R0 ;  /* 0x00000000ff08723e */ /* 0x005fe200000000ff */
[----:B------:R0:W5:Y:S01]  /*1190*/  LD.E R5, desc[UR36][R2.64] ;  /* 0x0000002402057980 */ /* 0x000162000c101900 */
[----:B------:R-:W-:-:S04]  /*11a0*/  ISETP.EQ.U32.AND P0, PT, R4, RZ, PT ;  /* 0x000000ff0400720c */ /* 0x000fc80003f02070 */
[----:B------:R-:W-:-:S09]  /*11b0*/  SEL R0, R6, 0x7610, P0 ;  /* 0x0000761006007807 */ /* 0x000fd20000000000 */
.L_x_671:
[----:B-----5:R-:W-:-:S05]  /*11c0*/  HADD2 R4, R5, R8.H0_H0 ;  /* 0x2000000805047230 */ /* 0x020fca0000000000 */
[----:B------:R-:W-:-:S05]  /*11d0*/  PRMT R7, R5, R0, R4 ;  /* 0x0000000005077216 */ /* 0x000fca0000000004 */
[----:B------:R-:W2:Y:S02]  /*11e0*/  ATOM.E.CAS.STRONG.GPU PT, R4, [R2], R5, R7 ;  /* 0x000000050204738b */ /* 0x000ea400001ee107 */
[----:B--2---:R-:W-:Y:S02]  /*11f0*/  ISETP.NE.U32.AND P0, PT, R4, R5, PT ;  /* 0x000000050400720c */ /* 0x004fe40003f05070 */
[----:B------:R-:W-:-:S11]  /*1200*/  MOV R5, R4 ;  /* 0x0000000400057202 */ /* 0x000fd60000000f00 */
[----:B------:R-:W-:Y:S05]  /*1210*/  @P0 BRA `(.L_x_671) ;  /* 0xfffffffc00e80947 */ /* 0x000fea000383ffff */
[----:B------:R-:W-:Y:S05]  /*1220*/  BSYNC.RECONVERGENT B0 ;  /* 0x0000000000007941 */ /* 0x000fea0003800200 */
.L_x_670:
[----:B------:R-:W0:Y:S01]  /*1230*/  LDC.64 R8, c[0x0][0x380] ;  /* 0x0000e000ff087b82 */ /* 0x000e220000000a00 */
[----:B------:R-:W-:Y:S02]  /*1240*/  F2FP.F16.F32.PACK_AB R11, RZ, R11 ;  /* 0x0000000bff0b723e */ /* 0x000fe400000000ff */
[C---:B0-----:R-:W-:Y:S01]  /*1250*/  LOP3.LUT R2, R8.reuse, 0xfffffffd, RZ, 0xc0, !PT ;  /* 0xfffffffd08027812 */ /* 0x041fe200078ec0ff */
[----:B------:R-:W-:Y:S01]  /*1260*/  IMAD.MOV.U32 R3, RZ, RZ, R9 ;  /* 0x000000ffff037224 */ /* 0x000fe200078e0009 */
[----:B------:R-:W-:-:S04]  /*1270*/  LOP3.LUT R0, R8, 0x2, RZ, 0xc0, !PT ;  /* 0x0000000208007812 */ /* 0x000fc800078ec0ff */
[----:B------:R0:W5:Y:S01]  /*1280*/  LD.E R5, desc[UR36][R2.64] ;  /* 0x0000002402057980 */ /* 0x000162000c101900 */
[----:B------:R-:W-:-:S04]  /*1290*/  ISETP.EQ.U32.AND P0, PT, R0, RZ, PT ;  /* 0x000000ff0000720c */ /* 0x000fc80003f02070 */
[----:B------:R-:W-:-:S09]  /*12a0*/  SEL R0, R6, 0x7610, P0 ;  /* 0x0000761006007807 */ /* 0x000fd20000000000 */
.L_x_672:
[----:B-----5:R-:W-:-:S05]  /*12b0*/  HADD2 R4, R5, R11.H0_H0 ;  /* 0x2000000b05047230 */ /* 0x020fca0000000000 */
[----:B------:R-:W-:-:S05]  /*12c0*/  PRMT R7, R5, R0, R4 ;  /* 0x0000000005077216 */ /* 0x000fca0000000004 */
[----:B------:R-:W2:Y:S02]  /*12d0*/  ATOM.E.CAS.STRONG.GPU PT, R4, [R2], R5, R7 ;  /* 0x000000050204738b */ /* 0x000ea400001ee107 */
[----:B--2---:R-:W-:Y:S02]  /*12e0*/  ISETP.NE.U32.AND P0, PT, R4, R5, PT ;  /* 0x000000050400720c */ /* 0x004fe40003f05070 */
[----:B------:R-:W-:-:S11]  /*12f0*/  MOV R5, R4 ;  /* 0x0000000400057202 */ /* 0x000fd60000000f00 */
[----:B------:R-:W-:Y:S05]  /*1300*/  @P0 BRA `(.L_x_672) ;  /* 0xfffffffc00e80947 */ /* 0x000fea000383ffff */
[----:B------:R-:W-:Y:S05]  /*1310*/  EXIT ;  /* 0x000000000000794d */ /* 0x000fea0003800000 */
.L_x_665:
[----:B------:R-:W-:Y:S02]  /*1320*/  HFMA2 R12, -RZ, RZ, 0, 9.5367431640625e-07 ;  /* 0x00000010ff0c7431 */ /* 0x000fe400000001ff */
[----:B------:R-:W-:Y:S01]  /*1330*/  IMAD.MOV.U32 R13, RZ, RZ, R17 ;  /* 0x000000ffff0d7224 */ /* 0x000fe200078e0011 */
[----:B------:R-:W-:Y:S01]  /*1340*/  MOV R15, 0xffffffff ;  /* 0xffffffff000f7802 */ /* 0x000fe20000000f00 */
[----:B------:R-:W-:-:S07]  /*1350*/  IMAD.MOV.U32 R11, RZ, RZ, 0x1f ;  /* 0x0000001fff0b7424 */ /* 0x000fce00078e00ff */
[----:B0-----:R-:W-:Y:S05]  /*1360*/  WARPSYNC.COLLECTIVE R15, `(.L_x_673) ;  /* 0x000000000f087348 */ /* 0x001fea0003c00000 */
[----:B------:R1:W2:Y:S02]  /*1370*/  SHFL.DOWN P6, R14, R13, R12, R11 ;  /* 0x0800000c0d0e7389 */ /* 0x0002a400000c000b */
[----:B012---:R-:W-:Y:S05]  /*1380*/  ENDCOLLECTIVE ;  /* 0x000000000000791b */ /* 0x007fea0003800000 */
.L_x_673:
[----:B------:R-:W-:Y:S02]  /*1390*/  HFMA2 R12, -RZ, RZ, 0, 4.76837158203125e-07 ;  /* 0x00000008ff0c7431 */ /* 0x000fe400000001ff */
[----:B------:R-:W-:-:S04]  /*13a0*/  FADD.FTZ R0, R14, R17 ;  /* 0x000000110e007221 */ /* 0x000fc80000010000 */
[----:B------:R-:W-:-:S07]  /*13b0*/  IMAD.MOV.U32 R13, RZ, RZ, R0 ;  /* 0x000000ffff0d7224 */ /* 0x000fce00078e0000 */
[----:B------:R-:W-:Y:S05]  /*13c0*/  WARPSYNC.COLLECTIVE R15, `(.L_x_674) ;  /* 0x000000000f087348 */ /* 0x000fea0003c00000 */
[----:B------:R0:W1:Y:S02]  /*13d0*/  SHFL.DOWN P6, R14, R13, R12, R11 ;  /* 0x0800000c0d0e7389 */ /* 0x00006400000c000b */
[----:B01----:R-:W-:Y:S05]  /*13e0*/  ENDCOLLECTIVE ;  /* 0x000000000000791b */ /* 0x003fea0003800000 */
.L_x_674:
[----:B------:R-:W-:Y:S01]  /*13f0*/  MOV R12, 0x4 ;  /* 0x00000004000c7802 */ /* 0x000fe20000000f00 */
[----:B------:R-:W-:-:S04]  /*1400*/  FADD.FTZ R2, R0, R14 ;  /* 0x0000000e00027221 */ /* 0x000fc80000010000 */
[----:B------:R-:W-:-:S07]  /*1410*/  IMAD.MOV.U32 R13, RZ, RZ, R2 ;  /* 0x000000ffff0d7224 */ /* 0x000fce00078e0002 */
[----:B------:R-:W-:Y:S05]  /*1420*/  WARPSYNC.COLLECTIVE R15, `(.L_x_675) ;  /* 0x000000000f087348 */ /* 0x000fea0003c00000 */
[----:B------:R0:W1:Y:S02]  /*1430*/  SHFL.DOWN P6, R14, R13, R12, R11 ;  /* 0x0800000c0d0e7389 */ /* 0x00006400000c000b */
[----:B01----:R-:W-:Y:S05]  /*1440*/  ENDCOLLECTIVE ;  /* 0x000000000000791b */ /* 0x003fea0003800000 */
.L_x_675:
[----:B------:R-:W-:Y:S02]  /*1450*/  HFMA2 R12, -RZ, RZ, 0, 1.1920928955078125e-07 ;  /* 0x00000002ff0c7431 */ /* 0x000fe400000001ff */
[----:B------:R-:W-:-:S04]  /*1460*/  FADD.FTZ R3, R2, R14 ;  /* 0x0000000e02037221 */ /* 0x000fc80000010000 */
[----:B------:R-:W-:-:S07]  /*1470*/  IMAD.MOV.U32 R13, RZ, RZ, R3 ;  /* 0x000000ffff0d7224 */ /* 0x000fce00078e0003 */
[----:B------:R-:W-:Y:S05]  /*1480*/  WARPSYNC.COLLECTIVE R15, `(.L_x_676) ;  /* 0x000000000f087348 */ /* 0x000fea0003c00000 */
[----:B------:R0:W1:Y:S02]  /*1490*/  SHFL.DOWN P6, R14, R13, R12, R11 ;  /* 0x0800000c0d0e7389 */ /* 0x00006400000c000b */
[----:B01----:R-:W-:Y:S05]  /*14a0*/  ENDCOLLECTIVE ;  /* 0x000000000000791b */ /* 0x003fea0003800000 */
.L_x_676:
[----:B------:R-:W-:Y:S01]  /*14b0*/  MOV R12, 0x1 ;  /* 0x00000001000c7802 */ /* 0x000fe20000000f00 */
[----:B------:R-:W-:-:S04]  /*14c0*/  FADD.FTZ R4, R3, R14 ;  /* 0x0000000e03047221 */ /* 0x000fc80000010000 */
[----:B------:R-:W-:-:S07]  /*14d0*/  IMAD.MOV.U32 R13, RZ, RZ, R4 ;  /* 0x000000ffff0d7224 */ /* 0x000fce00078e0004 */
[----:B------:R-:W-:Y:S05]  /*14e0*/  WARPSYNC.COLLECTIVE R15, `(.L_x_677) ;  /* 0x000000000f087348 */ /* 0x000fea0003c00000 */
[----:B------:R0:W1:Y:S02]  /*14f0*/  SHFL.DOWN P6, R14, R13, R12, R11 ;  /* 0x0800000c0d0e7389 */ /* 0x00006400000c000b */
[----:B01----:R-:W-:Y:S05]  /*1500*/  ENDCOLLECTIVE ;  /* 0x000000000000791b */ /* 0x003fea0003800000 */
.L_x_677:
[----:B------:R-:W-:Y:S05]  /*1510*/  BRA `(.L_x_678) ;  /* 0xfffffff400d07947 */ /* 0x000fea000383ffff */
.L_x_668:
[----:B------:R-:W-:Y:S02]  /*1520*/  HFMA2 R12, -RZ, RZ, 0, 9.5367431640625e-07 ;  /* 0x00000010ff0c7431 */ /* 0x000fe400000001ff */
[----:B--2---:R-:W-:Y:S01]  /*1530*/  IMAD.MOV.U32 R13, RZ, RZ, R0 ;  /* 0x000000ffff0d7224 */ /* 0x004fe200078e0000 */
[----:B------:R-:W-:Y:S01]  /*1540*/  MOV R15, 0xffffffff ;  /* 0xffffffff000f7802 */ /* 0x000fe20000000f00 */
[----:B------:R-:W-:-:S07]  /*1550*/  IMAD.MOV.U32 R11, RZ, RZ, 0x1f ;  /* 0x0000001fff0b7424 */ /* 0x000fce00078e00ff */
[----:B01----:R-:W-:Y:S05]  /*1560*/  WARPSYNC.COLLECTIVE R15, `(.L_x_679) ;  /* 0x000000000f087348 */ /* 0x003fea0003c00000 */
[----:B0-----:R0:W2:Y:S02]  /*1570*/  SHFL.DOWN P6, R14, R13, R12, R11 ;  /* 0x0800000c0d0e7389 */ /* 0x0010a400000c000b */
[----:B012---:R-:W-:Y:S05]  /*1580*/  ENDCOLLECTIVE ;  /* 0x000000000000791b */ /* 0x007fea0003800000 */
.L_x_679:
[----:B------:R-:W-:Y:S02]  /*1590*/  HFMA2 R12, -RZ, RZ, 0, 4.76837158203125e-07 ;  /* 0x00000008ff0c7431 */ /* 0x000fe400000001ff */
[----:B------:R-:W-:-:S04]  /*15a0*/  FADD.FTZ R2, R0, R14 ;  /* 0x0000000e00027221 */ /* 0x000fc80000010000 */
[----:B------:R-:W-:-:S07]  /*15b0*/  IMAD.MOV.U32 R13, RZ, RZ, R2 ;  /* 0x000000ffff0d7224 */ /* 0x000fce00078e0002 */
[----:B------:R-:W-:Y:S05]  /*15c0*/  WARPSYNC.COLLECTIVE R15, `(.L_x_680) ;  /* 0x000000000f087348 */ /* 0x000fea0003c00000 */
[----:B------:R0:W1:Y:S02]  /*15d0*/  SHFL.DOWN P6, R14, R13, R12, R11 ;  /* 0x0800000c0d0e7389 */ /* 0x00006400000c000b */
[----:B01----:R-:W-:Y:S05]  /*15e0*/  ENDCOLLECTIVE ;  /* 0x000000000000791b */ /* 0x003fea0003800000 */
.L_x_680:
[----:B------:R-:W-:Y:S01]  /*15f0*/  MOV R12, 0x4 ;  /* 0x00000004000c7802 */ /* 0x000fe20000000f00 */
[----:B------:R-:W-:-:S04]  /*1600*/  FADD.FTZ R3, R2, R14 ;  /* 0x0000000e02037221 */ /* 0x000fc80000010000 */
[----:B------:R-:W-:-:S07]  /*1610*/  IMAD.MOV.U32 R13, RZ, RZ, R3 ;  /* 0x000000ffff0d7224 */ /* 0x000fce00078e0003 */
[----:B------:R-:W-:Y:S05]  /*1620*/  WARPSYNC.COLLECTIVE R15, `(.L_x_681) ;  /* 0x000000000f087348 */ /* 0x000fea0003c00000 */
[----:B------:R0:W1:Y:S02]  /*1630*/  SHFL.DOWN P6, R14, R13, R12, R11 ;  /* 0x0800000c0d0e7389 */ /* 0x00006400000c000b */
[----:B01----:R-:W-:Y:S05]  /*1640*/  ENDCOLLECTIVE ;  /* 0x000000000000791b */ /* 0x003fea0003800000 */
.L_x_681:
[----:B------:R-:W-:Y:S02]  /*1650*/  HFMA2 R12, -RZ, RZ, 0, 1.1920928955078125e-07 ;  /* 0x00000002ff0c7431 */ /* 0x000fe400000001ff */
[----:B------:R-:W-:-:S04]  /*1660*/  FADD.FTZ R4, R3, R14 ;  /* 0x0000000e03047221 */ /* 0x000fc80000010000 */
[----:B------:R-:W-:-:S07]  /*1670*/  IMAD.MOV.U32 R13, RZ, RZ, R4 ;  /* 0x000000ffff0d7224 */ /* 0x000fce00078e0004 */
[----:B------:R-:W-:Y:S05]  /*1680*/  WARPSYNC.COLLECTIVE R15, `(.L_x_682) ;  /* 0x000000000f087348 */ /* 0x000fea0003c00000 */
[----:B------:R0:W1:Y:S02]  /*1690*/  SHFL.DOWN P6, R14, R13, R12, R11 ;  /* 0x0800000c0d0e7389 */ /* 0x00006400000c000b */
[----:B01----:R-:W-:Y:S05]  /*16a0*/  ENDCOLLECTIVE ;  /* 0x000000000000791b */ /* 0x003fea0003800000 */
.L_x_682:
[----:B------:R-:W-:Y:S01]  /*16b0*/  MOV R12, 0x1 ;  /* 0x00000001000c7802 */ /* 0x000fe20000000f00 */
[----:B------:R-:W-:-:S04]  /*16c0*/  FADD.FTZ R5, R4, R14 ;  /* 0x0000000e04057221 */ /* 0x000fc80000010000 */
[----:B------:R-:W-:-:S07]  /*16d0*/  IMAD.MOV.U32 R13, RZ, RZ, R5 ;  /* 0x000000ffff0d7224 */ /* 0x000fce00078e0005 */
[----:B------:R-:W-:Y:S05]  /*16e0*/  WARPSYNC.COLLECTIVE R15, `(.L_x_683) ;  /* 0x000000000f087348 */ /* 0x000fea0003c00000 */
[----:B------:R0:W1:Y:S02]  /*16f0*/  SHFL.DOWN P6, R14, R13, R12, R11 ;  /* 0x0800000c0d0e7389 */ /* 0x00006400000c000b */
[----:B01----:R-:W-:Y:S05]  /*1700*/  ENDCOLLECTIVE ;  /* 0x000000000000791b */ /* 0x003fea0003800000 */
.L_x_683:
[----:B------:R-:W-:Y:S05]  /*1710*/  BRA `(.L_x_684) ;  /* 0xfffffff400d07947 */ /* 0x000fea000383ffff */
.L_x_669:
[----:B------:R-:W-:Y:S01]  /*1720*/  HFMA2 R12, -RZ, RZ, 0, 9.5367431640625e-07 ;  /* 0x00000010ff0c7431 */ /* 0x000fe200000001ff */
[----:B------:R-:W-:Y:S01]  /*1730*/  BSSY B0, `(.L_x_685) ;  /* 0x0000007000007945 */ /* 0x000fe20003800000 */
[----:B------:R-:W-:Y:S01]  /*1740*/  IMAD.MOV.U32 R13, RZ, RZ, R16 ;  /* 0x000000ffff0d7224 */ /* 0x000fe200078e0010 */
[----:B------:R-:W-:Y:S01]  /*1750*/  MOV R15, 0xffffffff ;  /* 0xffffffff000f7802 */ /* 0x000fe20000000f00 */
[----:B------:R-:W-:-:S07]  /*1760*/  IMAD.MOV.U32 R11, RZ, RZ, 0x1f ;  /* 0x0000001fff0b7424 */ /* 0x000fce00078e00ff */
[----:B012---:R-:W-:Y:S05]  /*1770*/  WARPSYNC.COLLECTIVE R15, `(.L_x_686) ;  /* 0x000000000f087348 */ /* 0x007fea0003c00000 */
[----:B0-----:R0:W3:Y:S02]  /*1780*/  SHFL.DOWN P6, R14, R13, R12, R11 ;  /* 0x0800000c0d0e7389 */ /* 0x0010e400000c000b */
[----:B0123--:R-:W-:Y:S05]  /*1790*/  ENDCOLLECTIVE ;  /* 0x000000000000791b */ /* 0x00ffea0003800000 */
.L_x_686:
[----:B------:R-:W-:Y:S05]  /*17a0*/  BSYNC B0 ;  /* 0x0000000000007941 */ /* 0x000fea0003800000 */
.L_x_685:
[----:B------:R-:W-:Y:S02]  /*17b0*/  HFMA2 R11, -RZ, RZ, 0, 1.847743988037109375e-06 ;  /* 0x0000001fff0b7431 */ /* 0x000fe400000001ff */
[----:B------:R-:W-:Y:S01]  /*17c0*/  FADD.FTZ R13, R14, R16 ;  /* 0x000000100e0d7221 */ /* 0x000fe20000010000 */
[----:B------:R-:W-:Y:S02]  /*17d0*/  IMAD.MOV.U32 R12, RZ, RZ, 0x8 ;  /* 0x00000008ff0c7424 */ /* 0x000fe400078e00ff */
[----:B------:R-:W-:-:S07]  /*17e0*/  IMAD.MOV.U32 R15, RZ, RZ, -0x1 ;  /* 0xffffffffff0f7424 */ /* 0x000fce00078e00ff */
[----:B------:R-:W-:Y:S05]  /*17f0*/  WARPSYNC.COLLECTIVE R15, `(.L_x_687) ;  /* 0x000000000f087348 */ /* 0x000fea0003c00000 */
[----:B------:R0:W1:Y:S02]  /*1800*/  SHFL.DOWN P6, R14, R13, R12, R11 ;  /* 0x0800000c0d0e7389 */ /* 0x00006400000c000b */
[----:B01----:R-:W-:Y:S05]  /*1810*/  ENDCOLLECTIVE ;  /* 0x000000000000791b */ /* 0x003fea0003800000 */
.L_x_687:
[----:B------:R-:W-:Y:S02]  /*1820*/  IMAD.MOV.U32 R12, RZ, RZ, 0x4 ;  /* 0x00000004ff0c7424 */ /* 0x000fe400078e00ff */
[----:B------:R-:W-:-:S05]  /*1830*/  FADD.FTZ R2, R13, R14 ;  /* 0x0000000e0d027221 */ /* 0x000fca0000010000 */
[----:B------:R-:W-:-:S07]  /*1840*/  MOV R13, R2 ;  /* 0x00000002000d7202 */ /* 0x000fce0000000f00 */
[----:B------:R-:W-:Y:S05]  /*1850*/  WARPSYNC.COLLECTIVE R15, `(.L_x_688) ;  /* 0x000000000f087348 */ /* 0x000fea0003c00000 */
[----:B------:R0:W1:Y:S02]  /*1860*/  SHFL.DOWN P6, R14, R13, R12, R11 ;  /* 0x0800000c0d0e7389 */ /* 0x00006400000c000b */
[----:B01----:R-:W-:Y:S05]  /*1870*/  ENDCOLLECTIVE ;  /* 0x000000000000791b */ /* 0x003fea0003800000 */
.L_x_688:
[----:B------:R-:W-:Y:S02]  /*1880*/  IMAD.MOV.U32 R12, RZ, RZ, 0x2 ;  /* 0x00000002ff0c7424 */ /* 0x000fe400078e00ff */
[----:B------:R-:W-:-:S05]  /*1890*/  FADD.FTZ R3, R2, R14 ;  /* 0x0000000e02037221 */ /* 0x000fca0000010000 */
[----:B------:R-:W-:-:S07]  /*18a0*/  MOV R13, R3 ;  /* 0x00000003000d7202 */ /* 0x000fce0000000f00 */
[----:B------:R-:W-:Y:S05]  /*18b0*/  WARPSYNC.COLLECTIVE R15, `(.L_x_689) ;  /* 0x000000000f087348 */ /* 0x000fea0003c00000 */
[----:B------:R0:W1:Y:S02]  /*18c0*/  SHFL.DOWN P6, R14, R13, R12, R11 ;  /* 0x0800000c0d0e7389 */ /* 0x00006400000c000b */
[----:B01----:R-:W-:Y:S05]  /*18d0*/  ENDCOLLECTIVE ;  /* 0x000000000000791b */ /* 0x003fea0003800000 */
.L_x_689:
[----:B------:R-:W-:Y:S02]  /*18e0*/  IMAD.MOV.U32 R12, RZ, RZ, 0x1 ;  /* 0x00000001ff0c7424 */ /* 0x000fe400078e00ff */
[----:B------:R-:W-:-:S05]  /*18f0*/  FADD.FTZ R4, R3, R14 ;  /* 0x0000000e03047221 */ /* 0x000fca0000010000 */
[----:B------:R-:W-:-:S07]  /*1900*/  MOV R13, R4 ;  /* 0x00000004000d7202 */ /* 0x000fce0000000f00 */
[----:B------:R-:W-:Y:S05]  /*1910*/  WARPSYNC.COLLECTIVE R15, `(.L_x_690) ;  /* 0x000000000f087348 */ /* 0x000fea0003c00000 */
[----:B------:R0:W1:Y:S02]  /*1920*/  SHFL.DOWN P6, R14, R13, R12, R11 ;  /* 0x0800000c0d0e7389 */ /* 0x00006400000c000b */
[----:B01----:R-:W-:Y:S05]  /*1930*/  ENDCOLLECTIVE ;  /* 0x000000000000791b */ /* 0x003fea0003800000 */
.L_x_690:
[----:B------:R-:W-:Y:S05]  /*1940*/  BRA `(.L_x_691) ;  /* 0xfffffff4007c7947 */ /* 0x000fea000383ffff */
.L_x_692:
        /* <DEDUP_REMOVED lines=11> */
.L_x_1159:


//--------------------- .text._ZN2at6native45_GLOBAL__N__efdd3984_12_NLLLoss2d_cu_e9278b4625nll_loss2d_forward_kernelIfflEEvPT_S4_PKS3_PKlS6_iiil --------------------------
	.section	.text._ZN2at6native45_GLOBAL__N__efdd3984_12_NLLLoss2d_cu_e9278b4625nll_loss2d_forward_kernelIfflEEvPT_S4_PKS3_PKlS6_iiil,"ax",@progbits
	.align	128
.text._ZN2at6native45_GLOBAL__N__efdd3984_12_NLLLoss2d_cu_e9278b4625nll_loss2d_forward_kernelIfflEEvPT_S4_PKS3_PKlS6_iiil:
        .type           _ZN2at6native45_GLOBAL__N__efdd3984_12_NLLLoss2d_cu_e9278b4625nll_loss2d_forward_kernelIfflEEvPT_S4_PKS3_PKlS6_iiil,@function
        .size           _ZN2at6native45_GLOBAL__N__efdd3984_12_NLLLoss2d_cu_e9278b4625nll_loss2d_forward_kernelIfflEEvPT_S4_PKS3_PKlS6_iiil,(.L_x_1160 - _ZN2at6native45_GLOBAL__N__efdd3984_12_NLLLoss2d_cu_e9278b4625nll_loss2d_forward_kernelIfflEEvPT_S4_PKS3_PKlS6_iiil)
        .other          _ZN2at6native45_GLOBAL__N__efdd3984_12_NLLLoss2d_cu_e9278b4625nll_loss2d_forward_kernelIfflEEvPT_S4_PKS3_PKlS6_iiil,@"STO_CUDA_ENTRY STV_DEFAULT"
_ZN2at6native45_GLOBAL__N__efdd3984_12_NLLLoss2d_cu_e9278b4625nll_loss2d_forward_kernelIfflEEvPT_S4_PKS3_PKlS6_iiil:
        /* <DEDUP_REMOVED lines=49> */
[----:B------:R-:W-:-:S05]  /*0310*/  IMAD R3, R4, R19, RZ ;  /* 0x0000001304037224 */ /* 0x000fca00078e02ff */
[----:B------:R-:W-:Y:S01]  /*0320*/  IADD3 R24, PT, PT, R29, R3, RZ ;  /* 0x000000031d187210 */ /* 0x000fe20007ffe0ff */
[----:B0-----:R-:W-:-:S04]  /*0330*/  UISETP.NE.U32.AND UP0, UPT, UR4, URZ, UPT ;  /* 0x000000ff0400728c */ /* 0x001fc8000bf05070 */
[----:B------:R-:W-:Y:S01]  /*0340*/  UISETP.NE.AND.EX UP0, UPT, UR5, URZ, UPT, UP0 ;  /* 0x000000ff0500728c */ /* 0x000fe2000bf05300 */
[----:B-1----:R-:W-:-:S08]  /*0350*/  SHF.R.S32.HI R23, RZ, 0x1f, R23 ;  /* 0x0000001fff177819 */ /* 0x002fd00000011417 */
[----:B------:R-:W-:Y:S05]  /*0360*/  BRA.U !UP0, `(.L_x_695) ;  /* 0x00000005083c7547 */ /* 0x000fea000b800000 */
[----:B------:R-:W-:Y:S02]  /*0370*/  HFMA2 R18, -RZ, RZ, 0, 0 ;  /* 0x00000000ff127431 */ /* 0x000fe400000001ff */
[----:B------:R-:W-:-:S07]  /*0380*/  IMAD.MOV.U32 R2, RZ, RZ, RZ ;  /* 0x000000ffff027224 */ /* 0x000fce00078e00ff */
.L_x_702:
        /* <DEDUP_REMOVED lines=32> */
.L_x_699:
[----:B------:R-:W-:Y:S05]  /*0590*/  BSYNC.RECONVERGENT B6 ;  /* 0x0000000000067941 */ /* 0x000fea0003800200 */
.L_x_698:
[----:B------:R-:W-:-:S04]  /*05a0*/  LEA R4, P0, R26, UR40, 0x2 ;  /* 0x000000281a047c11 */ /* 0x000fc8000f8010ff */
[----:B------:R-:W-:-:S05]  /*05b0*/  LEA.HI.X R5, R26, UR41, R27, 0x2, P0 ;  /* 0x000000291a057c11 */ /* 0x000fca00080f141b */
[----:B------:R0:W5:Y:S01]  /*05c0*/  LDG.E R25, desc[UR36][R4.64] ;  /* 0x0000002404197981 */ /* 0x000162000c1e1900 */
        /* <DEDUP_REMOVED lines=29> */
.L_x_701:
[----:B------:R-:W-:Y:S05]  /*07a0*/  BSYNC.RECONVERGENT B6 ;  /* 0x0000000000067941 */ /* 0x000fea0003800200 */
.L_x_700:
[----:B------:R-:W-:-:S04]  /*07b0*/  LEA R4, P0, R16, UR50, 0x2 ;  /* 0x0000003210047c11 */ /* 0x000fc8000f8010ff */
[----:B------:R-:W-:-:S05]  /*07c0*/  LEA.HI.X R5, R16, UR51, R27, 0x2, P0 ;  /* 0x0000003310057c11 */ /* 0x000fca00080f141b */
[----:B------:R-:W2:Y:S01]  /*07d0*/  LDG.E R4, desc[UR36][R4.64] ;  /* 0x0000002404047981 */ /* 0x000ea2000c1e1900 */
[----:B-----5:R-:W-:Y:S01]  /*07e0*/  FADD.FTZ R2, R2, R25 ;  /* 0x0000001902027221 */ /* 0x020fe20000010000 */
[----:B--2---:R-:W-:-:S07]  /*07f0*/  FFMA.FTZ R18, -R25, R4, R18 ;  /* 0x0000000419127223 */ /* 0x004fce0000010112 */
.L_x_697:
[----:B------:R-:W-:Y:S05]  /*0800*/  BSYNC.RECONVERGENT B7 ;  /* 0x0000000000077941 */ /* 0x000fea0003800200 */
.L_x_696:
[----:B------:R-:W0:Y:S02]  /*0810*/  LDC R3, c[0x0][0x3b0] ;  /* 0x0000ec00ff037b82 */ /* 0x000e240000000800 */
[----:B0-----:R-:W-:-:S05]  /*0820*/  IMAD R22, R3, UR56, R22 ;  /* 0x0000003803167c24 */ /* 0x001fca000f8e0216 */
[----:B------:R-:W-:-:S13]  /*0830*/  ISETP.GE.AND P0, PT, R22, UR60, PT ;  /* 0x0000003c16007c0c */ /* 0x000fda000bf06270 */
[----:B------:R-:W-:Y:S05]  /*0840*/  @!P0 BRA `(.L_x_702) ;  /* 0xfffffff800d08947 */ /* 0x000fea000383ffff */
[----:B------:R-:W-:Y:S05]  /*0850*/  BRA `(.L_x_694) ;  /* 0x0000000400307947 */ /* 0x000fea0003800000 */
.L_x_695:
[----:B------:R-:W-:Y:S02]  /*0860*/  HFMA2 R18, -RZ, RZ, 0, 0 ;  /* 0x00000000ff127431 */ /* 0x000fe400000001ff */
[----:B------:R-:W-:-:S07]  /*0870*/  IMAD.MOV.U32 R2, RZ, RZ, RZ ;  /* 0x000000ffff027224 */ /* 0x000fce00078e00ff */
.L_x_709:
        /* <DEDUP_REMOVED lines=32> */
.L_x_706:
[----:B------:R-:W-:Y:S05]  /*0a80*/  BSYNC.RECONVERGENT B6 ;  /* 0x0000000000067941 */ /* 0x000fea0003800200 */
.L_x_705:
[----:B------:R-:W-:Y:S01]  /*0a90*/  MOV R5, R25 ;  /* 0x0000001900057202 */ /* 0x000fe20000000f00 */
[----:B------:R-:W-:Y:S01]  /*0aa0*/  IMAD R0, R24, UR54, RZ ;  /* 0x0000003618007c24 */ /* 0x000fe2000f8e02ff */
[----:B------:R-:W-:Y:S01]  /*0ab0*/  BSSY.RECONVERGENT B6, `(.L_x_707) ;  /* 0x000001c000067945 */ /* 0x000fe20003800200 */
[----:B------:R-:W-:Y:S02]  /*0ac0*/  IMAD.MOV.U32 R4, RZ, RZ, R22 ;  /* 0x000000ffff047224 */ /* 0x000fe400078e0016 */
[----:B------:R-:W-:Y:S02]  /*0ad0*/  IMAD R3, R23, R28, R0 ;  /* 0x0000001c17037224 */ /* 0x000fe400078e0200 */
[----:B------:R-:W-:-:S04]  /*0ae0*/  IMAD.WIDE.U32 R4, R28, UR54, R4 ;  /* 0x000000361c047c25 */ /* 0x000fc8000f8e0004 */
[----:B------:R-:W-:Y:S02]  /*0af0*/  IMAD R0, R17, UR55, RZ ;  /* 0x0000003711007c24 */ /* 0x000fe4000f8e02ff */
[----:B------:R-:W-:Y:S02]  /*0b00*/  IMAD.IADD R5, R3, 0x1, R5 ;  /* 0x0000000103057824 */ /* 0x000fe400078e0205 */
[C---:B------:R-:W-:Y:S02]  /*0b10*/  IMAD R25, R16.reuse, R19, R0 ;  /* 0x0000001310197224 */ /* 0x040fe400078e0200 */
[----:B------:R-:W-:-:S05]  /*0b20*/  IMAD.WIDE.U32 R16, R16, UR55, R4 ;  /* 0x0000003710107c25 */ /* 0x000fca000f8e0004 */
[----:B------:R-:W-:Y:S02]  /*0b30*/  IADD3 R25, PT, PT, R17, R25, RZ ;  /* 0x0000001911197210 */ /* 0x000fe40007ffe0ff */
[----:B------:R-:W-:-:S04]  /*0b40*/  ISETP.GT.U32.AND P0, PT, R16, -0x1, PT ;  /* 0xffffffff1000780c */ /* 0x000fc80003f04070 */
[----:B------:R-:W-:-:S13]  /*0b50*/  ISETP.GT.AND.EX P0, PT, R25, -0x1, PT, P0 ;  /* 0xffffffff1900780c */ /* 0x000fda0003f04300 */
        /* <DEDUP_REMOVED lines=17> */
.L_x_708:
[----:B------:R-:W-:Y:S05]  /*0c70*/  BSYNC.RECONVERGENT B6 ;  /* 0x0000000000067941 */ /* 0x000fea0003800200 */
.L_x_707:
[----:B------:R-:W-:-:S04]  /*0c80*/  LEA R4, P0, R16, UR52, 0x2 ;  /* 0x0000003410047c11 */ /* 0x000fc8000f8010ff */
[----:B------:R-:W-:-:S06]  /*0c90*/  LEA.HI.X R5, R16, UR53, R25, 0x2, P0 ;  /* 0x0000003510057c11 */ /* 0x000fcc00080f1419 */
[----:B------:R-:W2:Y:S01]  /*0ca0*/  LDG.E R5, desc[UR36][R4.64] ;  /* 0x0000002404057981 */ /* 0x000ea2000c1e1900 */
[----:B------:R-:W-:Y:S01]  /*0cb0*/  FADD.FTZ R2, R2, 1 ;  /* 0x3f80000002027421 */ /* 0x000fe20000010000 */
[----:B--2---:R-:W-:-:S07]  /*0cc0*/  FADD.FTZ R18, R18, -R5 ;  /* 0x8000000512127221 */ /* 0x004fce0000010000 */
.L_x_704:
[----:B------:R-:W-:Y:S05]  /*0cd0*/  BSYNC.RECONVERGENT B7 ;  /* 0x0000000000077941 */ /* 0x000fea0003800200 */
.L_x_703:
[----:B------:R-:W0:Y:S02]  /*0ce0*/  LDC R3, c[0x0][0x3b0] ;  /* 0x0000ec00ff037b82 */ /* 0x000e240000000800 */
[----:B0-----:R-:W-:-:S05]  /*0cf0*/  IMAD R22, R3, UR56, R22 ;  /* 0x0000003803167c24 */ /* 0x001fca000f8e0216 */
[----:B------:R-:W-:-:S13]  /*0d00*/  ISETP.GE.AND P0, PT, R22, UR59, PT ;  /* 0x0000003b16007c0c */ /* 0x000fda000bf06270 */
[----:B------:R-:W-:Y:S05]  /*0d10*/  @!P0 BRA `(.L_x_709) ;  /* 0xfffffff800d88947 */ /* 0x000fea000383ffff */
.L_x_694:
[----:B------:R-:W-:Y:S05]  /*0d20*/  BSYNC.RECONVERGENT B8 ;  /* 0x0000000000087941 */ /* 0x000fea0003800200 */
.L_x_693:
        /* <DEDUP_REMOVED lines=12> */
.L_x_720:
        /* <DEDUP_REMOVED lines=32> */
.L_x_726:
[----:B-1----:R-:W-:-:S07]  /*0ff0*/  FADD.FTZ R0, R5, R14 ;  /* 0x0000000e05007221 */ /* 0x002fce0000010000 */
.L_x_712:
[----:B------:R-:W-:Y:S05]  /*1000*/  BSYNC B0 ;  /* 0x0000000000007941 */ /* 0x000fea0003800000 */
.L_x_711:
        /* <DEDUP_REMOVED lines=9> */
[----:B------:R-:W0:Y:S02]  /*10a0*/  SHFL.DOWN PT, R14, R3, 0x2, 0x1f ;  /* 0x08401f00030e7f89 */ /* 0x000e2400000e0000 */
[----:B0-----:R-:W-:-:S05]  /*10b0*/  FADD.FTZ R4, R3, R14 ;  /* 0x0000000e03047221 */ /* 0x001fca0000010000 */
[----:B------:R0:W3:Y:S02]  /*10c0*/  SHFL.DOWN PT, R14, R4, 0x1, 0x1f ;  /* 0x08201f00040e7f89 */ /* 0x0000e400000e0000 */
.L_x_733:
[----:B------:R-:W4:Y:S01]  /*10d0*/  @!P2 S2R R3, SR_CgaCtaId ;  /* 0x000000000003a919 */ /* 0x000f220000008800 */
[----:B------:R-:W-:Y:S05]  /*10e0*/  WARPSYNC.ALL ;  /* 0x0000000000007948 */ /* 0x000fea0003800000 */
[----:B------:R-:W-:Y:S01]  /*10f0*/  BAR.SYNC.DEFER_BLOCKING 0x0 ;  /* 0x0000000000007b1d */ /* 0x000fe20000010000 */
[----:B------:R-:W-:Y:S01]  /*1100*/  @!P2 MOV R2, 0x400 ;  /* 0x000004000002a802 */ /* 0x000fe20000000f00 */
[----:B---3--:R-:W-:Y:S01]  /*1110*/  FADD.FTZ R14, R4, R14 ;  /* 0x0000000e040e7221 */ /* 0x008fe20000010000 */
[----:B-1----:R-:W-:-:S03]  /*1120*/  @!P0 MOV R5, 0x400 ;  /* 0x0000040000058802 */ /* 0x002fc60000000f00 */
[----:B------:R-:W-:Y:S01]  /*1130*/  @!P2 VIADD R2, R2, 0x1000 ;  /* 0x000010000202a836 */ /* 0x000fe20000000000 */
[----:B------:R-:W-:Y:S01]  /*1140*/  @!P0 IADD3 R5, PT, PT, R5, 0x1000, RZ ;  /* 0x0000100005058810 */ /* 0x000fe20007ffe0ff */
[----:B------:R-:W1:Y:S03]  /*1150*/  @!P0 S2R R8, SR_CgaCtaId ;  /* 0x0000000000088919 */ /* 0x000e660000008800 */
[----:B----4-:R-:W-:Y:S01]  /*1160*/  @!P2 LEA R3, R3, R2, 0x18 ;  /* 0x000000020303a211 */ /* 0x010fe200078ec0ff */
        /* <DEDUP_REMOVED lines=19> */
[----:B------:R-:W2:Y:S01]  /*12a0*/  LDC.64 R2, c[0x0][0x388] ;  /* 0x0000e200ff027b82 */ /* 0x000ea20000000a00 */
[----:B-1----:R-:W-:-:S07]  /*12b0*/  FADD.FTZ R7, R8, R7 ;  /* 0x0000000708077221 */ /* 0x002fce0000010000 */
[----:B------:R-:W1:Y:S01]  /*12c0*/  LDC.64 R4, c[0x0][0x380] ;  /* 0x0000e000ff047b82 */ /* 0x000e620000000a00 */
[----:B--2---:R-:W-:Y:S04]  /*12d0*/  REDG.E.ADD.F32.FTZ.RN.STRONG.GPU desc[UR36][R2.64], R0 ;  /* 0x00000000020079a6 */ /* 0x004fe8000c12f324 */
[----:B-1----:R-:W-:Y:S01]  /*12e0*/  REDG.E.ADD.F32.FTZ.RN.STRONG.GPU desc[UR36][R4.64], R7 ;  /* 0x00000007040079a6 */ /* 0x002fe2000c12f324 */
[----:B------:R-:W-:Y:S05]  /*12f0*/  EXIT ;  /* 0x000000000000794d */ /* 0x000fea0003800000 */
.L_x_710:
[----:B------:R-:W-:Y:S01]  /*1300*/  HFMA2 R11, -RZ, RZ, 0, 1.847743988037109375e-06 ;  /* 0x0000001fff0b7431 */ /* 0x000fe200000001ff */
[----:B------:R-:W-:Y:S01]  /*1310*/  MOV R13, R2 ;  /* 0x00000002000d7202 */ /* 0x000fe20000000f00 */
[----:B------:R-:W-:Y:S02]  /*1320*/  IMAD.MOV.U32 R12, RZ, RZ, 0x10 ;  /* 0x00000010ff0c7424 */ /* 0x000fe400078e00ff */
[----:B------:R-:W-:-:S07]  /*1330*/  IMAD.MOV.U32 R15, RZ, RZ, -0x1 ;  /* 0xffffffffff0f7424 */ /* 0x000fce00078e00ff */
[----:B0-----:R-:W-:Y:S05]  /*1340*/  WARPSYNC.COLLECTIVE R15, `(.L_x_715) ;  /* 0x000000000f087348 */ /* 0x001fea0003c00000 */
[----:B------:R1:W2:Y:S02]  /*1350*/  SHFL.DOWN P6, R14, R13, R12, R11 ;  /* 0x0800000c0d0e7389 */ /* 0x0002a400000c000b */
[----:B012---:R-:W-:Y:S05]  /*1360*/  ENDCOLLECTIVE ;  /* 0x000000000000791b */ /* 0x007fea0003800000 */
.L_x_715:
[----:B------:R-:W-:Y:S02]  /*1370*/  IMAD.MOV.U32 R12, RZ, RZ, 0x8 ;  /* 0x00000008ff0c7424 */ /* 0x000fe400078e00ff */
[----:B------:R-:W-:-:S05]  /*1380*/  FADD.FTZ R0, R14, R2 ;  /* 0x000000020e007221 */ /* 0x000fca0000010000 */
[----:B------:R-:W-:-:S07]  /*1390*/  MOV R13, R0 ;  /* 0x00000000000d7202 */ /* 0x000fce0000000f00 */
[----:B------:R-:W-:Y:S05]  /*13a0*/  WARPSYNC.COLLECTIVE R15, `(.L_x_716) ;  /* 0x000000000f087348 */ /* 0x000fea0003c00000 */
[----:B------:R0:W1:Y:S02]  /*13b0*/  SHFL.DOWN P6, R14, R13, R12, R11 ;  /* 0x0800000c0d0e7389 */ /* 0x00006400000c000b */
[----:B01----:R-:W-:Y:S05]  /*13c0*/  ENDCOLLECTIVE ;  /* 0x000000000000791b */ /* 0x003fea0003800000 */
.L_x_716:
[----:B------:R-:W-:Y:S02]  /*13d0*/  IMAD.MOV.U32 R12, RZ, RZ, 0x4 ;  /* 0x00000004ff0c7424 */ /* 0x000fe400078e00ff */
[----:B------:R-:W-:-:S05]  /*13e0*/  FADD.FTZ R3, R0, R14 ;  /* 0x0000000e00037221 */ /* 0x000fca0000010000 */
[----:B------:R-:W-:-:S07]  /*13f0*/  MOV R13, R3 ;  /* 0x00000003000d7202 */ /* 0x000fce0000000f00 */
[----:B------:R-:W-:Y:S05]  /*1400*/  WARPSYNC.COLLECTIVE R15, `(.L_x_717) ;  /* 0x000000000f087348 */ /* 0x000fea0003c00000 */
[----:B------:R0:W1:Y:S02]  /*1410*/  SHFL.DOWN P6, R14, R13, R12, R11 ;  /* 0x0800000c0d0e7389 */ /* 0x00006400000c000b */
[----:B01----:R-:W-:Y:S05]  /*1420*/  ENDCOLLECTIVE ;  /* 0x000000000000791b */ /* 0x003fea0003800000 */
.L_x_717:
[----:B------:R-:W-:Y:S02]  /*1430*/  IMAD.MOV.U32 R12, RZ, RZ, 0x2 ;  /* 0x00000002ff0c7424 */ /* 0x000fe400078e00ff */
[----:B------:R-:W-:-:S05]  /*1440*/  FADD.FTZ R4, R3, R14 ;  /* 0x0000000e03047221 */ /* 0x000fca0000010000 */
[----:B------:R-:W-:-:S07]  /*1450*/  MOV R13, R4 ;  /* 0x00000004000d7202 */ /* 0x000fce0000000f00 */
[----:B------:R-:W-:Y:S05]  /*1460*/  WARPSYNC.COLLECTIVE R15, `(.L_x_718) ;  /* 0x000000000f087348 */ /* 0x000fea0003c00000 */
[----:B------:R0:W1:Y:S02]  /*1470*/  SHFL.DOWN P6, R14, R13, R12, R11 ;  /* 0x0800000c0d0e7389 */ /* 0x00006400000c000b */
[----:B01----:R-:W-:Y:S05]  /*1480*/  ENDCOLLECTIVE ;  /* 0x000000000000791b */ /* 0x003fea0003800000 */
.L_x_718:
[----:B------:R-:W-:Y:S02]  /*1490*/  IMAD.MOV.U32 R12, RZ, RZ, 0x1 ;  /* 0x00000001ff0c7424 */ /* 0x000fe400078e00ff */
[----:B------:R-:W-:-:S05]  /*14a0*/  FADD.FTZ R5, R4, R14 ;  /* 0x0000000e04057221 */ /* 0x000fca0000010000 */
[----:B------:R-:W-:-:S07]  /*14b0*/  MOV R13, R5 ;  /* 0x00000005000d7202 */ /* 0x000fce0000000f00 */
[----:B------:R-:W-:Y:S05]  /*14c0*/  WARPSYNC.COLLECTIVE R15, `(.L_x_719) ;  /* 0x000000000f087348 */ /* 0x000fea0003c00000 */
[----:B------:R0:W1:Y:S02]  /*14d0*/  SHFL.DOWN P6, R14, R13, R12, R11 ;  /* 0x0800000c0d0e7389 */ /* 0x00006400000c000b */
[----:B01----:R-:W-:Y:S05]  /*14e0*/  ENDCOLLECTIVE ;  /* 0x000000000000791b */ /* 0x003fea0003800000 */
.L_x_719:
[----:B------:R-:W-:Y:S05]  /*14f0*/  BRA `(.L_x_720) ;  /* 0xfffffff8003c7947 */ /* 0x000fea000383ffff */
.L_x_713:
[----:B------:R-:W-:Y:S01]  /*1500*/  HFMA2 R11, -RZ, RZ, 0, 1.847743988037109375e-06 ;  /* 0x0000001fff0b7431 */ /* 0x000fe200000001ff */
[----:B--2---:R-:W-:Y:S01]  /*1510*/  MOV R13, R0 ;  /* 0x00000000000d7202 */ /* 0x004fe20000000f00 */
[----:B------:R-:W-:Y:S02]  /*1520*/  IMAD.MOV.U32 R12, RZ, RZ, 0x10 ;  /* 0x00000010ff0c7424 */ /* 0x000fe400078e00ff */
[----:B------:R-:W-:-:S07]  /*1530*/  IMAD.MOV.U32 R15, RZ, RZ, -0x1 ;  /* 0xffffffffff0f7424 */ /* 0x000fce00078e00ff */
[----:B01----:R-:W-:Y:S05]  /*1540*/  WARPSYNC.COLLECTIVE R15, `(.L_x_721) ;  /* 0x000000000f087348 */ /* 0x003fea0003c00000 */
[----:B0-----:R0:W2:Y:S02]  /*1550*/  SHFL.DOWN P6, R14, R13, R12, R11 ;  /* 0x0800000c0d0e7389 */ /* 0x0010a400000c000b */
[----:B012---:R-:W-:Y:S05]  /*1560*/  ENDCOLLECTIVE ;  /* 0x000000000000791b */ /* 0x007fea0003800000 */
.L_x_721:
[----:B------:R-:W-:Y:S02]  /*1570*/  IMAD.MOV.U32 R12, RZ, RZ, 0x8 ;  /* 0x00000008ff0c7424 */ /* 0x000fe400078e00ff */
[----:B------:R-:W-:-:S05]  /*1580*/  FADD.FTZ R2, R0, R14 ;  /* 0x0000000e00027221 */ /* 0x000fca0000010000 */
[----:B------:R-:W-:-:S07]  /*1590*/  MOV R13, R2 ;  /* 0x00000002000d7202 */ /* 0x000fce0000000f00 */
[----:B------:R-:W-:Y:S05]  /*15a0*/  WARPSYNC.COLLECTIVE R15, `(.L_x_722) ;  /* 0x000000000f087348 */ /* 0x000fea0003c00000 */
[----:B------:R0:W1:Y:S02]  /*15b0*/  SHFL.DOWN P6, R14, R13, R12, R11 ;  /* 0x0800000c0d0e7389 */ /* 0x00006400000c000b */
[----:B01----:R-:W-:Y:S05]  /*15c0*/  ENDCOLLECTIVE ;  /* 0x000000000000791b */ /* 0x003fea0003800000 */
.L_x_722:
[----:B------:R-:W-:Y:S02]  /*15d0*/  IMAD.MOV.U32 R12, RZ, RZ, 0x4 ;  /* 0x00000004ff0c7424 */ /* 0x000fe400078e00ff */
[----:B------:R-:W-:-:S05]  /*15e0*/  FADD.FTZ R3, R2, R14 ;  /* 0x0000000e02037221 */ /* 0x000fca0000010000 */
[----:B------:R-:W-:-:S07]  /*15f0*/  MOV R13, R3 ;  /* 0x00000003000d7202 */ /* 0x000fce0000000f00 */
[----:B------:R-:W-:Y:S05]  /*1600*/  WARPSYNC.COLLECTIVE R15, `(.L_x_723) ;  /* 0x000000000f087348 */ /* 0x000fea0003c00000 */
[----:B------:R0:W1:Y:S02]  /*1610*/  SHFL.DOWN P6, R14, R13, R12, R11 ;  /* 0x0800000c0d0e7389 */ /* 0x00006400000c000b */
[----:B01----:R-:W-:Y:S05]  /*1620*/  ENDCOLLECTIVE ;  /* 0x000000000000791b */ /* 0x003fea0003800000 */
.L_x_723:
[----:B------:R-:W-:Y:S02]  /*1630*/  IMAD.MOV.U32 R12, RZ, RZ, 0x2 ;  /* 0x00000002ff0c7424 */ /* 0x000fe400078e00ff */
[----:B------:R-:W-:-:S05]  /*1640*/  FADD.FTZ R4, R3, R14 ;  /* 0x0000000e03047221 */ /* 0x000fca0000010000 */
[----:B------:R-:W-:-:S07]  /*1650*/  MOV R13, R4 ;  /* 0x00000004000d7202 */ /* 0x000fce0000000f00 */
[----:B------:R-:W-:Y:S05]  /*1660*/  WARPSYNC.COLLECTIVE R15, `(.L_x_724) ;  /* 0x000000000f087348 */ /* 0x000fea0003c00000 */
[----:B------:R0:W1:Y:S02]  /*1670*/  SHFL.DOWN P6, R14, R13, R12, R11 ;  /* 0x0800000c0d0e7389 */ /* 0x00006400000c000b */
[----:B01----:R-:W-:Y:S05]  /*1680*/  ENDCOLLECTIVE ;  /* 0x000000000000791b */ /* 0x003fea0003800000 */
.L_x_724:
[----:B------:R-:W-:Y:S02]  /*1690*/  IMAD.MOV.U32 R12, RZ, RZ, 0x1 ;  /* 0x00000001ff0c7424 */ /* 0x000fe400078e00ff */
[----:B------:R-:W-:-:S05]  /*16a0*/  FADD.FTZ R5, R4, R14 ;  /* 0x0000000e04057221 */ /* 0x000fca0000010000 */
[----:B------:R-:W-:-:S07]  /*16b0*/  MOV R13, R5 ;  /* 0x00000005000d7202 */ /* 0x000fce0000000f00 */
[----:B------:R-:W-:Y:S05]  /*16c0*/  WARPSYNC.COLLECTIVE R15, `(.L_x_725) ;  /* 0x000000000f087348 */ /* 0x000fea0003c00000 */
[----:B------:R0:W1:Y:S02]  /*16d0*/  SHFL.DOWN P6, R14, R13, R12, R11 ;  /* 0x0800000c0d0e7389 */ /* 0x00006400000c000b */
[----:B01----:R-:W-:Y:S05]  /*16e0*/  ENDCOLLECTIVE ;  /* 0x000000000000791b */ /* 0x003fea0003800000 */
.L_x_725:
[----:B------:R-:W-:Y:S05]  /*16f0*/  BRA `(.L_x_726) ;  /* 0xfffffff8003c7947 */ /* 0x000fea000383ffff */
.L_x_714:
[----:B------:R-:W-:Y:S01]  /*1700*/  HFMA2 R11, -RZ, RZ, 0, 1.847743988037109375e-06 ;  /* 0x0000001fff0b7431 */ /* 0x000fe200000001ff */
[----:B------:R-:W-:Y:S01]  /*1710*/  BSSY B0, `(.L_x_727) ;  /* 0x0000007000007945 */ /* 0x000fe20003800000 */
[----:B------:R-:W-:Y:S01]  /*1720*/  MOV R13, R18 ;  /* 0x00000012000d7202 */ /* 0x000fe20000000f00 */
[----:B------:R-:W-:Y:S02]  /*1730*/  IMAD.MOV.U32 R12, RZ, RZ, 0x10 ;  /* 0x00000010ff0c7424 */ /* 0x000fe400078e00ff */
[----:B------:R-:W-:-:S07]  /*1740*/  IMAD.MOV.U32 R15, RZ, RZ, -0x1 ;  /* 0xffffffffff0f7424 */ /* 0x000fce00078e00ff */
[----:B012---:R-:W-:Y:S05]  /*1750*/  WARPSYNC.COLLECTIVE R15, `(.L_x_728) ;  /* 0x000000000f087348 */ /* 0x007fea0003c00000 */
[----:B0-----:R0:W3:Y:S02]  /*1760*/  SHFL.DOWN P6, R14, R13, R12, R11 ;  /* 0x0800000c0d0e7389 */ /* 0x0010e400000c000b */
[----:B0123--:R-:W-:Y:S05]  /*1770*/  ENDCOLLECTIVE ;  /* 0x000000000000791b */ /* 0x00ffea0003800000 */
.L_x_728:
[----:B------:R-:W-:Y:S05]  /*1780*/  BSYNC B0 ;  /* 0x0000000000007941 */ /* 0x000fea0003800000 */
.L_x_727:
[----:B------:R-:W-:Y:S01]  /*1790*/  FADD.FTZ R13, R14, R18 ;  /* 0x000000120e0d7221 */ /* 0x000fe20000010000 */
[----:B------:R-:W-:Y:S01]  /*17a0*/  MOV R12, 0x8 ;  /* 0x00000008000c7802 */ /* 0x000fe20000000f00 */
[----:B------:R-:W-:Y:S01]  /*17b0*/  IMAD.MOV.U32 R11, RZ, RZ, 0x1f ;  /* 0x0000001fff0b7424 */ /* 0x000fe200078e00ff */
[----:B------:R-:W-:-:S07]  /*17c0*/  MOV R15, 0xffffffff ;  /* 0xffffffff000f7802 */ /* 0x000fce0000000f00 */
[----:B------:R-:W-:Y:S05]  /*17d0*/  WARPSYNC.COLLECTIVE R15, `(.L_x_729) ;  /* 0x000000000f087348 */ /* 0x000fea0003c00000 */
[----:B------:R0:W1:Y:S02]  /*17e0*/  SHFL.DOWN P6, R14, R13, R12, R11 ;  /* 0x0800000c0d0e7389 */ /* 0x00006400000c000b */
[----:B01----:R-:W-:Y:S05]  /*17f0*/  ENDCOLLECTIVE ;  /* 0x000000000000791b */ /* 0x003fea0003800000 */
.L_x_729:
[----:B------:R-:W-:Y:S02]  /*1800*/  HFMA2 R12, -RZ, RZ, 0, 2.384185791015625e-07 ;  /* 0x00000004ff0c7431 */ /* 0x000fe400000001ff */
[----:B------:R-:W-:-:S04]  /*1810*/  FADD.FTZ R2, R13, R14 ;  /* 0x0000000e0d027221 */ /* 0x000fc80000010000 */
[----:B------:R-:W-:-:S07]  /*1820*/  IMAD.MOV.U32 R13, RZ, RZ, R2 ;  /* 0x000000ffff0d7224 */ /* 0x000fce00078e0002 */
[----:B------:R-:W-:Y:S05]  /*1830*/  WARPSYNC.COLLECTIVE R15, `(.L_x_730) ;  /* 0x000000000f087348 */ /* 0x000fea0003c00000 */
[----:B------:R0:W1:Y:S02]  /*1840*/  SHFL.DOWN P6, R14, R13, R12, R11 ;  /* 0x0800000c0d0e7389 */ /* 0x00006400000c000b */
[----:B01----:R-:W-:Y:S05]  /*1850*/  ENDCOLLECTIVE ;  /* 0x000000000000791b */ /* 0x003fea0003800000 */
.L_x_730:
[----:B------:R-:W-:Y:S01]  /*1860*/  MOV R12, 0x2 ;  /* 0x00000002000c7802 */ /* 0x000fe20000000f00 */
[----:B------:R-:W-:-:S04]  /*1870*/  FADD.FTZ R3, R2, R14 ;  /* 0x0000000e02037221 */ /* 0x000fc80000010000 */
[----:B------:R-:W-:-:S07]  /*1880*/  IMAD.MOV.U32 R13, RZ, RZ, R3 ;  /* 0x000000ffff0d7224 */ /* 0x000fce00078e0003 */
[----:B------:R-:W-:Y:S05]  /*1890*/  WARPSYNC.COLLECTIVE R15, `(.L_x_731) ;  /* 0x000000000f087348 */ /* 0x000fea0003c00000 */
[----:B------:R0:W1:Y:S02]  /*18a0*/  SHFL.DOWN P6, R14, R13, R12, R11 ;  /* 0x0800000c0d0e7389 */ /* 0x00006400000c000b */
[----:B01----:R-:W-:Y:S05]  /*18b0*/  ENDCOLLECTIVE ;  /* 0x000000000000791b */ /* 0x003fea0003800000 */
.L_x_731:
[----:B------:R-:W-:Y:S02]  /*18c0*/  HFMA2 R12, -RZ, RZ, 0, 5.9604644775390625e-08 ;  /* 0x00000001ff0c7431 */ /* 0x000fe400000001ff */
[----:B------:R-:W-:-:S04]  /*18d0*/  FADD.FTZ R4, R3, R14 ;  /* 0x0000000e03047221 */ /* 0x000fc80000010000 */
[----:B------:R-:W-:-:S07]  /*18e0*/  IMAD.MOV.U32 R13, RZ, RZ, R4 ;  /* 0x000000ffff0d7224 */ /* 0x000fce00078e0004 */
[----:B------:R-:W-:Y:S05]  /*18f0*/  WARPSYNC.COLLECTIVE R15, `(.L_x_732) ;  /* 0x000000000f087348 */ /* 0x000fea0003c00000 */
[----:B------:R0:W1:Y:S02]  /*1900*/  SHFL.DOWN P6, R14, R13, R12, R11 ;  /* 0x0800000c0d0e7389 */ /* 0x00006400000c000b */
[----:B01----:R-:W-:Y:S05]  /*1910*/  ENDCOLLECTIVE ;  /* 0x000000000000791b */ /* 0x003fea0003800000 */
.L_x_732:
[----:B------:R-:W-:Y:S05]  /*1920*/  BRA `(.L_x_733) ;  /* 0xfffffff400e87947 */ /* 0x000fea000383ffff */
.L_x_734:
        /* <DEDUP_REMOVED lines=13> */
.L_x_1160:


//--------------------- .text._ZN2at6native45_GLOBAL__N__efdd3984_12_NLLLoss2d_cu_e9278b4638nll_loss2d_forward_size_average_kernelIfEEvPT_PKS3_ --------------------------
	.section	.text._ZN2at6native45_GLOBAL__N__efdd3984_12_NLLLoss2d_cu_e9278b4638nll_loss2d_forward_size_average_kernelIfEEvPT_PKS3_,"ax",@progbits
	.align	128
.text._ZN2at6native45_GLOBAL__N__efdd3984_12_NLLLoss2d_cu_e9278b4638nll_loss2d_forward_size_average_kernelIfEEvPT_PKS3_:
        .type           _ZN2at6native45_GLOBAL__N__efdd3984_12_NLLLoss2d_cu_e9278b4638nll_loss2d_forward_size_average_kernelIfEEvPT_PKS3_,@function
        .size           _ZN2at6native45_GLOBAL__N__efdd3984_12_NLLLoss2d_cu_e9278b4638nll_loss2d_forward_size_average_kernelIfEEvPT_PKS3_,(.L_x_1161 - _ZN2at6native45_GLOBAL__N__efdd3984_12_NLLLoss2d_cu_e9278b4638nll_loss2d_forward_size_average_kernelIfEEvPT_PKS3_)
        .other          _ZN2at6native45_GLOBAL__N__efdd3984_12_NLLLoss2d_cu_e9278b4638nll_loss2d_forward_size_average_kernelIfEEvPT_PKS3_,@"STO_CUDA_ENTRY STV_DEFAULT"
_ZN2at6native45_GLOBAL__N__efdd3984_12_NLLLoss2d_cu_e9278b4638nll_loss2d_forward_size_average_kernelIfEEvPT_PKS3_:
[----:B------:R-:W-:Y:S08]  /*0000*/  LDC R1, c[0x0][0x37c] ;  /* 0x0000df00ff017b82 */ /* 0x000ff00000000800 */
[----:B------:R-:W0:Y:S01]  /*0010*/  LDC.64 R4, c[0x0][0x388] ;  /* 0x0000e200ff047b82 */ /* 0x000e220000000a00 */
[----:B------:R-:W0:Y:S07]  /*0020*/  LDCU.64 UR4, c[0x0][0x358] ;  /* 0x00006b00ff0477ac */ /* 0x000e2e0008000a00 */
[----:B------:R-:W1:Y:S01]  /*0030*/  LDC.64 R2, c[0x0][0x380] ;  /* 0x0000e000ff027b82 */ /* 0x000e620000000a00 */
[----:B0-----:R-:W2:Y:S04]  /*0040*/  LDG.E R4, desc[UR4][R4.64] ;  /* 0x0000000404047981 */ /* 0x001ea8000c1e1900 */
[----:B-1----:R-:W3:Y:S01]  /*0050*/  LDG.E R0, desc[UR4][R2.64] ;  /* 0x0000000402007981 */ /* 0x002ee2000c1e1900 */
[----:B--2---:R-:W3:Y:S02]  /*0060*/  MUFU.RCP R7, R4 ;  /* 0x0000000400077308 */ /* 0x004ee40000001000 */
[----:B---3--:R-:W-:-:S05]  /*0070*/  FMUL.FTZ R7, R0, R7 ;  /* 0x0000000700077220 */ /* 0x008fca0000410000 */
[----:B------:R-:W-:Y:S01]  /*0080*/  STG.E desc[UR4][R2.64], R7 ;  /* 0x0000000702007986 */ /* 0x000fe2000c101904 */
[----:B------:R-:W-:Y:S05]  /*0090*/  EXIT ;  /* 0x000000000000794d */ /* 0x000fea0003800000 */
.L_x_735:
        /* <DEDUP_REMOVED lines=14> */
.L_x_1161:


//--------------------- .text._ZN2at6native45_GLOBAL__N__efdd3984_12_NLLLoss2d_cu_e9278b4625nll_loss2d_forward_kernelIffiEEvPT_S4_PKS3_PKlS6_iiil --------------------------
	.section	.text._ZN2at6native45_GLOBAL__N__efdd3984_12_NLLLoss2d_cu_e9278b4625nll_loss2d_forward_kernelIffiEEvPT_S4_PKS3_PKlS6_iiil,"ax",@progbits
	.align	128
.text._ZN2at6native45_GLOBAL__N__efdd3984_12_NLLLoss2d_cu_e9278b4625nll_loss2d_forward_kernelIffiEEvPT_S4_PKS3_PKlS6_iiil:
        .type           _ZN2at6native45_GLOBAL__N__efdd3984_12_NLLLoss2d_cu_e9278b4625nll_loss2d_forward_kernelIffiEEvPT_S4_PKS3_PKlS6_iiil,@function
        .size           _ZN2at6native45_GLOBAL__N__efdd3984_12_NLLLoss2d_cu_e9278b4625nll_loss2d_forward_kernelIffiEEvPT_S4_PKS3_PKlS6_iiil,(.L_x_1162 - _ZN2at6native45_GLOBAL__N__efdd3984_12_NLLLoss2d_cu_e9278b4625nll_loss2d_forward_kernelIffiEEvPT_S4_PKS3_PKlS6_iiil)
        .other          _ZN2at6native45_GLOBAL__N__efdd3984_12_NLLLoss2d_cu_e9278b4625nll_loss2d_forward_kernelIffiEEvPT_S4_PKS3_PKlS6_iiil,@"STO_CUDA_ENTRY STV_DEFAULT"
_ZN2at6native45_GLOBAL__N__efdd3984_12_NLLLoss2d_cu_e9278b4625nll_loss2d_forward_kernelIffiEEvPT_S4_PKS3_PKlS6_iiil:
        /* <DEDUP_REMOVED lines=19> */
[----:B-1----:R-:W-:-:S06]  /*0130*/  IADD3 R2, PT, PT, R0, 0xffffffe, RZ ;  /* 0x0ffffffe00027810 */ /* 0x002fcc0007ffe0ff */
        /* <DEDUP_REMOVED lines=26> */
.L_x_745:
        /* <DEDUP_REMOVED lines=29> */
.L_x_742:
[----:B------:R-:W-:Y:S05]  /*04b0*/  BSYNC.RECONVERGENT B6 ;  /* 0x0000000000067941 */ /* 0x000fea0003800200 */
.L_x_741:
[----:B------:R-:W-:-:S04]  /*04c0*/  SHF.R.S64 R2, RZ, 0x1e, R23 ;  /* 0x0000001eff027819 */ /* 0x000fc80000001017 */
[----:B------:R-:W-:-:S04]  /*04d0*/  IADD3 R2, P0, PT, R2, UR40, RZ ;  /* 0x0000002802027c10 */ /* 0x000fc8000ff1e0ff */
[----:B------:R-:W-:-:S05]  /*04e0*/  LEA.HI.X.SX32 R3, R23, UR41, 0x2, P0 ;  /* 0x0000002917037c11 */ /* 0x000fca00080f16ff */
[----:B------:R0:W5:Y:S01]  /*04f0*/  LDG.E R22, desc[UR36][R2.64] ;  /* 0x0000002402167981 */ /* 0x000162000c1e1900 */
        /* <DEDUP_REMOVED lines=21> */
.L_x_744:
[----:B------:R-:W-:Y:S05]  /*0650*/  BSYNC.RECONVERGENT B6 ;  /* 0x0000000000067941 */ /* 0x000fea0003800200 */
.L_x_743:
[----:B------:R-:W0:Y:S02]  /*0660*/  LDC.64 R2, c[0x0][0x390] ;  /* 0x0000e400ff027b82 */ /* 0x000e240000000a00 */
[----:B0-----:R-:W-:-:S06]  /*0670*/  IMAD.WIDE R2, R23, 0x4, R2 ;  /* 0x0000000417027825 */ /* 0x001fcc00078e0202 */
[----:B------:R-:W2:Y:S01]  /*0680*/  LDG.E R2, desc[UR36][R2.64] ;  /* 0x0000002402027981 */ /* 0x000ea2000c1e1900 */
[----:B-----5:R-:W-:Y:S01]  /*0690*/  FADD.FTZ R16, R16, R22 ;  /* 0x0000001610107221 */ /* 0x020fe20000010000 */
[----:B--2---:R-:W-:-:S07]  /*06a0*/  FFMA.FTZ R17, -R22, R2, R17 ;  /* 0x0000000216117223 */ /* 0x004fce0000010111 */
.L_x_740:
[----:B------:R-:W-:Y:S05]  /*06b0*/  BSYNC.RECONVERGENT B7 ;  /* 0x0000000000077941 */ /* 0x000fea0003800200 */
.L_x_739:
[----:B------:R-:W0:Y:S02]  /*06c0*/  LDC R3, c[0x0][0x3b0] ;  /* 0x0000ec00ff037b82 */ /* 0x000e240000000800 */
[----:B0-----:R-:W-:-:S05]  /*06d0*/  IMAD R18, R3, UR48, R18 ;  /* 0x0000003003127c24 */ /* 0x001fca000f8e0212 */
[----:B------:R-:W-:-:S13]  /*06e0*/  ISETP.GE.AND P0, PT, R18, UR50, PT ;  /* 0x0000003212007c0c */ /* 0x000fda000bf06270 */
[----:B------:R-:W-:Y:S05]  /*06f0*/  @!P0 BRA `(.L_x_745) ;  /* 0xfffffff800f88947 */ /* 0x000fea000383ffff */
[----:B------:R-:W-:Y:S05]  /*0700*/  BRA `(.L_x_737) ;  /* 0x0000000000fc7947 */ /* 0x000fea0003800000 */
.L_x_738:
[----:B------:R-:W-:-:S07]  /*0710*/  CS2R R16, SRZ ;  /* 0x0000000000107805 */ /* 0x000fce000001ff00 */
.L_x_752:
        /* <DEDUP_REMOVED lines=29> */
.L_x_749:
[----:B------:R-:W-:Y:S05]  /*08f0*/  BSYNC.RECONVERGENT B6 ;  /* 0x0000000000067941 */ /* 0x000fea0003800200 */
.L_x_748:
        /* <DEDUP_REMOVED lines=21> */
.L_x_751:
[----:B------:R-:W-:Y:S05]  /*0a50*/  BSYNC.RECONVERGENT B6 ;  /* 0x0000000000067941 */ /* 0x000fea0003800200 */
.L_x_750:
[----:B------:R-:W0:Y:S02]  /*0a60*/  LDC.64 R2, c[0x0][0x390] ;  /* 0x0000e400ff027b82 */ /* 0x000e240000000a00 */
[----:B0-----:R-:W-:-:S06]  /*0a70*/  IMAD.WIDE R22, R22, 0x4, R2 ;  /* 0x0000000416167825 */ /* 0x001fcc00078e0202 */
[----:B------:R-:W2:Y:S01]  /*0a80*/  LDG.E R22, desc[UR36][R22.64] ;  /* 0x0000002416167981 */ /* 0x000ea2000c1e1900 */
[----:B------:R-:W-:Y:S01]  /*0a90*/  FADD.FTZ R16, R16, 1 ;  /* 0x3f80000010107421 */ /* 0x000fe20000010000 */
[----:B--2---:R-:W-:-:S07]  /*0aa0*/  FADD.FTZ R17, R17, -R22 ;  /* 0x8000001611117221 */ /* 0x004fce0000010000 */
.L_x_747:
[----:B------:R-:W-:Y:S05]  /*0ab0*/  BSYNC.RECONVERGENT B7 ;  /* 0x0000000000077941 */ /* 0x000fea0003800200 */
.L_x_746:
[----:B------:R-:W0:Y:S02]  /*0ac0*/  LDC R3, c[0x0][0x3b0] ;  /* 0x0000ec00ff037b82 */ /* 0x000e240000000800 */
[----:B0-----:R-:W-:-:S05]  /*0ad0*/  IMAD R18, R3, UR48, R18 ;  /* 0x0000003003127c24 */ /* 0x001fca000f8e0212 */
[----:B------:R-:W-:-:S13]  /*0ae0*/  ISETP.GE.AND P0, PT, R18, UR49, PT ;  /* 0x0000003112007c0c */ /* 0x000fda000bf06270 */
[----:B------:R-:W-:Y:S05]  /*0af0*/  @!P0 BRA `(.L_x_752) ;  /* 0xfffffffc00088947 */ /* 0x000fea000383ffff */
.L_x_737:
[----:B------:R-:W-:Y:S05]  /*0b00*/  BSYNC.RECONVERGENT B8 ;  /* 0x0000000000087941 */ /* 0x000fea0003800200 */
.L_x_736:
        /* <DEDUP_REMOVED lines=12> */
.L_x_763:
        /* <DEDUP_REMOVED lines=32> */
.L_x_769:
[----:B-1----:R-:W-:-:S07]  /*0dd0*/  FADD.FTZ R0, R5, R14 ;  /* 0x0000000e05007221 */ /* 0x002fce0000010000 */
.L_x_755:
[----:B------:R-:W-:Y:S05]  /*0de0*/  BSYNC B0 ;  /* 0x0000000000007941 */ /* 0x000fea0003800000 */
.L_x_754:
        /* <DEDUP_REMOVED lines=12> */
.L_x_776:
        /* <DEDUP_REMOVED lines=35> */
.L_x_753:
[----:B------:R-:W-:Y:S01]  /*10e0*/  HFMA2 R11, -RZ, RZ, 0, 1.847743988037109375e-06 ;  /* 0x0000001fff0b7431 */ /* 0x000fe200000001ff */
[----:B------:R-:W-:Y:S01]  /*10f0*/  MOV R13, R16 ;  /* 0x00000010000d7202 */ /* 0x000fe20000000f00 */
[----:B------:R-:W-:Y:S02]  /*1100*/  IMAD.MOV.U32 R12, RZ, RZ, 0x10 ;  /* 0x00000010ff0c7424 */ /* 0x000fe400078e00ff */
[----:B------:R-:W-:-:S07]  /*1110*/  IMAD.MOV.U32 R15, RZ, RZ, -0x1 ;  /* 0xffffffffff0f7424 */ /* 0x000fce00078e00ff */
[----:B0-----:R-:W-:Y:S05]  /*1120*/  WARPSYNC.COLLECTIVE R15, `(.L_x_758) ;  /* 0x000000000f087348 */ /* 0x001fea0003c00000 */
[----:B------:R1:W2:Y:S02]  /*1130*/  SHFL.DOWN P6, R14, R13, R12, R11 ;  /* 0x0800000c0d0e7389 */ /* 0x0002a400000c000b */
[----:B012---:R-:W-:Y:S05]  /*1140*/  ENDCOLLECTIVE ;  /* 0x000000000000791b */ /* 0x007fea0003800000 */
.L_x_758:
[----:B------:R-:W-:Y:S02]  /*1150*/  IMAD.MOV.U32 R12, RZ, RZ, 0x8 ;  /* 0x00000008ff0c7424 */ /* 0x000fe400078e00ff */
[----:B------:R-:W-:-:S05]  /*1160*/  FADD.FTZ R0, R14, R16 ;  /* 0x000000100e007221 */ /* 0x000fca0000010000 */
[----:B------:R-:W-:-:S07]  /*1170*/  MOV R13, R0 ;  /* 0x00000000000d7202 */ /* 0x000fce0000000f00 */
[----:B------:R-:W-:Y:S05]  /*1180*/  WARPSYNC.COLLECTIVE R15, `(.L_x_759) ;  /* 0x000000000f087348 */ /* 0x000fea0003c00000 */
[----:B------:R0:W1:Y:S02]  /*1190*/  SHFL.DOWN P6, R14, R13, R12, R11 ;  /* 0x0800000c0d0e7389 */ /* 0x00006400000c000b */
[----:B01----:R-:W-:Y:S05]  /*11a0*/  ENDCOLLECTIVE ;  /* 0x000000000000791b */ /* 0x003fea0003800000 */
.L_x_759:
[----:B------:R-:W-:Y:S02]  /*11b0*/  IMAD.MOV.U32 R12, RZ, RZ, 0x4 ;  /* 0x00000004ff0c7424 */ /* 0x000fe400078e00ff */
[----:B------:R-:W-:-:S05]  /*11c0*/  FADD.FTZ R2, R0, R14 ;  /* 0x0000000e00027221 */ /* 0x000fca0000010000 */
[----:B------:R-:W-:-:S07]  /*11d0*/  MOV R13, R2 ;  /* 0x00000002000d7202 */ /* 0x000fce0000000f00 */
[----:B------:R-:W-:Y:S05]  /*11e0*/  WARPSYNC.COLLECTIVE R15, `(.L_x_760) ;  /* 0x000000000f087348 */ /* 0x000fea0003c00000 */
[----:B------:R0:W1:Y:S02]  /*11f0*/  SHFL.DOWN P6, R14, R13, R12, R11 ;  /* 0x0800000c0d0e7389 */ /* 0x00006400000c000b */
[----:B01----:R-:W-:Y:S05]  /*1200*/  ENDCOLLECTIVE ;  /* 0x000000000000791b */ /* 0x003fea0003800000 */
.L_x_760:
[----:B------:R-:W-:Y:S02]  /*1210*/  IMAD.MOV.U32 R12, RZ, RZ, 0x2 ;  /* 0x00000002ff0c7424 */ /* 0x000fe400078e00ff */
[----:B------:R-:W-:-:S05]  /*1220*/  FADD.FTZ R3, R2, R14 ;  /* 0x0000000e02037221 */ /* 0x000fca0000010000 */
[----:B------:R-:W-:-:S07]  /*1230*/  MOV R13, R3 ;  /* 0x00000003000d7202 */ /* 0x000fce0000000f00 */
[----:B------:R-:W-:Y:S05]  /*1240*/  WARPSYNC.COLLECTIVE R15, `(.L_x_761) ;  /* 0x000000000f087348 */ /* 0x000fea0003c00000 */
[----:B------:R0:W1:Y:S02]  /*1250*/  SHFL.DOWN P6, R14, R13, R12, R11 ;  /* 0x0800000c0d0e7389 */ /* 0x00006400000c000b */
[----:B01----:R-:W-:Y:S05]  /*1260*/  ENDCOLLECTIVE ;  /* 0x000000000000791b */ /* 0x003fea0003800000 */
.L_x_761:
[----:B------:R-:W-:Y:S02]  /*1270*/  IMAD.MOV.U32 R12, RZ, RZ, 0x1 ;  /* 0x00000001ff0c7424 */ /* 0x000fe400078e00ff */
[----:B------:R-:W-:-:S05]  /*1280*/  FADD.FTZ R4, R3, R14 ;  /* 0x0000000e03047221 */ /* 0x000fca0000010000 */
[----:B------:R-:W-:-:S07]  /*1290*/  MOV R13, R4 ;  /* 0x00000004000d7202 */ /* 0x000fce0000000f00 */
[----:B------:R-:W-:Y:S05]  /*12a0*/  WARPSYNC.COLLECTIVE R15, `(.L_x_762) ;  /* 0x000000000f087348 */ /* 0x000fea0003c00000 */
[----:B------:R0:W1:Y:S02]  /*12b0*/  SHFL.DOWN P6, R14, R13, R12, R11 ;  /* 0x0800000c0d0e7389 */ /* 0x00006400000c000b */
[----:B01----:R-:W-:Y:S05]  /*12c0*/  ENDCOLLECTIVE ;  /* 0x000000000000791b */ /* 0x003fea0003800000 */
.L_x_762:
[----:B------:R-:W-:Y:S05]  /*12d0*/  BRA `(.L_x_763) ;  /* 0xfffffff8003c7947 */ /* 0x000fea000383ffff */
.L_x_756:
[----:B------:R-:W-:Y:S01]  /*12e0*/  HFMA2 R11, -RZ, RZ, 0, 1.847743988037109375e-06 ;  /* 0x0000001fff0b7431 */ /* 0x000fe200000001ff */
[----:B--2---:R-:W-:Y:S01]  /*12f0*/  MOV R13, R0 ;  /* 0x00000000000d7202 */ /* 0x004fe20000000f00 */
[----:B------:R-:W-:Y:S02]  /*1300*/  IMAD.MOV.U32 R12, RZ, RZ, 0x10 ;  /* 0x00000010ff0c7424 */ /* 0x000fe400078e00ff */
[----:B------:R-:W-:-:S07]  /*1310*/  IMAD.MOV.U32 R15, RZ, RZ, -0x1 ;  /* 0xffffffffff0f7424 */ /* 0x000fce00078e00ff */
[----:B01----:R-:W-:Y:S05]  /*1320*/  WARPSYNC.COLLECTIVE R15, `(.L_x_764) ;  /* 0x000000000f087348 */ /* 0x003fea0003c00000 */
[----:B0-----:R0:W2:Y:S02]  /*1330*/  SHFL.DOWN P6, R14, R13, R12, R11 ;  /* 0x0800000c0d0e7389 */ /* 0x0010a400000c000b */
[----:B012---:R-:W-:Y:S05]  /*1340*/  ENDCOLLECTIVE ;  /* 0x000000000000791b */ /* 0x007fea0003800000 */
.L_x_764:
[----:B------:R-:W-:Y:S02]  /*1350*/  IMAD.MOV.U32 R12, RZ, RZ, 0x8 ;  /* 0x00000008ff0c7424 */ /* 0x000fe400078e00ff */
[----:B------:R-:W-:-:S05]  /*1360*/  FADD.FTZ R2, R0, R14 ;  /* 0x0000000e00027221 */ /* 0x000fca0000010000 */
[----:B------:R-:W-:-:S07]  /*1370*/  MOV R13, R2 ;  /* 0x00000002000d7202 */ /* 0x000fce0000000f00 */
[----:B------:R-:W-:Y:S05]  /*1380*/  WARPSYNC.COLLECTIVE R15, `(.L_x_765) ;  /* 0x000000000f087348 */ /* 0x000fea0003c00000 */
[----:B------:R0:W1:Y:S02]  /*1390*/  SHFL.DOWN P6, R14, R13, R12, R11 ;  /* 0x0800000c0d0e7389 */ /* 0x00006400000c000b */
[----:B01----:R-:W-:Y:S05]  /*13a0*/  ENDCOLLECTIVE ;  /* 0x000000000000791b */ /* 0x003fea0003800000 */
.L_x_765:
[----:B------:R-:W-:Y:S02]  /*13b0*/  IMAD.MOV.U32 R12, RZ, RZ, 0x4 ;  /* 0x00000004ff0c7424 */ /* 0x000fe400078e00ff */
[----:B------:R-:W-:-:S05]  /*13c0*/  FADD.FTZ R3, R2, R14 ;  /* 0x0000000e02037221 */ /* 0x000fca0000010000 */
[----:B------:R-:W-:-:S07]  /*13d0*/  MOV R13, R3 ;  /* 0x00000003000d7202 */ /* 0x000fce0000000f00 */
[----:B------:R-:W-:Y:S05]  /*13e0*/  WARPSYNC.COLLECTIVE R15, `(.L_x_766) ;  /* 0x000000000f087348 */ /* 0x000fea0003c00000 */
[----:B------:R0:W1:Y:S02]  /*13f0*/  SHFL.DOWN P6, R14, R13, R12, R11 ;  /* 0x0800000c0d0e7389 */ /* 0x00006400000c000b */
[----:B01----:R-:W-:Y:S05]  /*1400*/  ENDCOLLECTIVE ;  /* 0x000000000000791b */ /* 0x003fea0003800000 */
.L_x_766:
[----:B------:R-:W-:Y:S02]  /*1410*/  IMAD.MOV.U32 R12, RZ, RZ, 0x2 ;  /* 0x00000002ff0c7424 */ /* 0x000fe400078e00ff */
[----:B------:R-:W-:-:S05]  /*1420*/  FADD.FTZ R4, R3, R14 ;  /* 0x0000000e03047221 */ /* 0x000fca0000010000 */
[----:B------:R-:W-:-:S07]  /*1430*/  MOV R13, R4 ;  /* 0x00000004000d7202 */ /* 0x000fce0000000f00 */
[----:B------:R-:W-:Y:S05]  /*1440*/  WARPSYNC.COLLECTIVE R15, `(.L_x_767) ;  /* 0x000000000f087348 */ /* 0x000fea0003c00000 */
[----:B------:R0:W1:Y:S02]  /*1450*/  SHFL.DOWN P6, R14, R13, R12, R11 ;  /* 0x0800000c0d0e7389 */ /* 0x00006400000c000b */
[----:B01----:R-:W-:Y:S05]  /*1460*/  ENDCOLLECTIVE ;  /* 0x000000000000791b */ /* 0x003fea0003800000 */
.L_x_767:
[----:B------:R-:W-:Y:S02]  /*1470*/  IMAD.MOV.U32 R12, RZ, RZ, 0x1 ;  /* 0x00000001ff0c7424 */ /* 0x000fe400078e00ff */
[----:B------:R-:W-:-:S05]  /*1480*/  FADD.FTZ R5, R4, R14 ;  /* 0x0000000e04057221 */ /* 0x000fca0000010000 */
[----:B------:R-:W-:-:S07]  /*1490*/  MOV R13, R5 ;  /* 0x00000005000d7202 */ /* 0x000fce0000000f00 */
[----:B------:R-:W-:Y:S05]  /*14a0*/  WARPSYNC.COLLECTIVE R15, `(.L_x_768) ;  /* 0x000000000f087348 */ /* 0x000fea0003c00000 */
[----:B------:R0:W1:Y:S02]  /*14b0*/  SHFL.DOWN P6, R14, R13, R12, R11 ;  /* 0x0800000c0d0e7389 */ /* 0x00006400000c000b */
[----:B01----:R-:W-:Y:S05]  /*14c0*/  ENDCOLLECTIVE ;  /* 0x000000000000791b */ /* 0x003fea0003800000 */
.L_x_768:
[----:B------:R-:W-:Y:S05]  /*14d0*/  BRA `(.L_x_769) ;  /* 0xfffffff8003c7947 */ /* 0x000fea000383ffff */
.L_x_757:
[----:B------:R-:W-:Y:S01]  /*14e0*/  HFMA2 R11, -RZ, RZ, 0, 1.847743988037109375e-06 ;  /* 0x0000001fff0b7431 */ /* 0x000fe200000001ff */
[----:B------:R-:W-:Y:S01]  /*14f0*/  BSSY B0, `(.L_x_770) ;  /* 0x0000007000007945 */ /* 0x000fe20003800000 */
[----:B------:R-:W-:Y:S01]  /*1500*/  MOV R13, R17 ;  /* 0x00000011000d7202 */ /* 0x000fe20000000f00 */
[----:B------:R-:W-:Y:S01]  /*1510*/  IMAD.MOV.U32 R12, RZ, RZ, 0x10 ;  /* 0x00000010ff0c7424 */ /* 0x000fe200078e00ff */
[----:B------:R-:W-:-:S07]  /*1520*/  MOV R15, 0xffffffff ;  /* 0xffffffff000f7802 */ /* 0x000fce0000000f00 */
[----:B012---:R-:W-:Y:S05]  /*1530*/  WARPSYNC.COLLECTIVE R15, `(.L_x_771) ;  /* 0x000000000f087348 */ /* 0x007fea0003c00000 */
[----:B0-----:R0:W3:Y:S02]  /*1540*/  SHFL.DOWN P6, R14, R13, R12, R11 ;  /* 0x0800000c0d0e7389 */ /* 0x0010e400000c000b */
[----:B0123--:R-:W-:Y:S05]  /*1550*/  ENDCOLLECTIVE ;  /* 0x000000000000791b */ /* 0x00ffea0003800000 */
.L_x_771:
[----:B------:R-:W-:Y:S05]  /*1560*/  BSYNC B0 ;  /* 0x0000000000007941 */ /* 0x000fea0003800000 */
.L_x_770:
[----:B------:R-:W-:Y:S02]  /*1570*/  HFMA2 R11, -RZ, RZ, 0, 1.847743988037109375e-06 ;  /* 0x0000001fff0b7431 */ /* 0x000fe400000001ff */
[----:B------:R-:W-:Y:S01]  /*1580*/  FADD.FTZ R13, R14, R17 ;  /* 0x000000110e0d7221 */ /* 0x000fe20000010000 */
[----:B------:R-:W-:Y:S01]  /*1590*/  IMAD.MOV.U32 R12, RZ, RZ, 0x8 ;  /* 0x00000008ff0c7424 */ /* 0x000fe200078e00ff */
[----:B------:R-:W-:-:S07]  /*15a0*/  MOV R15, 0xffffffff ;  /* 0xffffffff000f7802 */ /* 0x000fce0000000f00 */
[----:B------:R-:W-:Y:S05]  /*15b0*/  WARPSYNC.COLLECTIVE R15, `(.L_x_772) ;  /* 0x000000000f087348 */ /* 0x000fea0003c00000 */
[----:B------:R0:W1:Y:S02]  /*15c0*/  SHFL.DOWN P6, R14, R13, R12, R11 ;  /* 0x0800000c0d0e7389 */ /* 0x00006400000c000b */
[----:B01----:R-:W-:Y:S05]  /*15d0*/  ENDCOLLECTIVE ;  /* 0x000000000000791b */ /* 0x003fea0003800000 */
.L_x_772:
[----:B------:R-:W-:Y:S02]  /*15e0*/  HFMA2 R12, -RZ, RZ, 0, 2.384185791015625e-07 ;  /* 0x00000004ff0c7431 */ /* 0x000fe400000001ff */
[----:B------:R-:W-:-:S04]  /*15f0*/  FADD.FTZ R2, R13, R14 ;  /* 0x0000000e0d027221 */ /* 0x000fc80000010000 */
[----:B------:R-:W-:-:S07]  /*1600*/  IMAD.MOV.U32 R13, RZ, RZ, R2 ;  /* 0x000000ffff0d7224 */ /* 0x000fce00078e0002 */
[----:B------:R-:W-:Y:S05]  /*1610*/  WARPSYNC.COLLECTIVE R15, `(.L_x_773) ;  /* 0x000000000f087348 */ /* 0x000fea0003c00000 */
[----:B------:R0:W1:Y:S02]  /*1620*/  SHFL.DOWN P6, R14, R13, R12, R11 ;  /* 0x0800000c0d0e7389 */ /* 0x00006400000c000b */
[----:B01----:R-:W-:Y:S05]  /*1630*/  ENDCOLLECTIVE ;  /* 0x000000000000791b */ /* 0x003fea0003800000 */
.L_x_773:
[----:B------:R-:W-:Y:S02]  /*1640*/  IMAD.MOV.U32 R12, RZ, RZ, 0x2 ;  /* 0x00000002ff0c7424 */ /* 0x000fe400078e00ff */
[----:B------:R-:W-:-:S05]  /*1650*/  FADD.FTZ R3, R2, R14 ;  /* 0x0000000e02037221 */ /* 0x000fca0000010000 */
[----:B------:R-:W-:-:S07]  /*1660*/  MOV R13, R3 ;  /* 0x00000003000d7202 */ /* 0x000fce0000000f00 */
[----:B------:R-:W-:Y:S05]  /*1670*/  WARPSYNC.COLLECTIVE R15, `(.L_x_774) ;  /* 0x000000000f087348 */ /* 0x000fea0003c00000 */
[----:B------:R0:W1:Y:S02]  /*1680*/  SHFL.DOWN P6, R14, R13, R12, R11 ;  /* 0x0800000c0d0e7389 */ /* 0x00006400000c000b */
[----:B01----:R-:W-:Y:S05]  /*1690*/  ENDCOLLECTIVE ;  /* 0x000000000000791b */ /* 0x003fea0003800000 */
.L_x_774:
[----:B------:R-:W-:Y:S02]  /*16a0*/  HFMA2 R12, -RZ, RZ, 0, 5.9604644775390625e-08 ;  /* 0x00000001ff0c7431 */ /* 0x000fe400000001ff */
[----:B------:R-:W-:-:S05]  /*16b0*/  FADD.FTZ R4, R3, R14 ;  /* 0x0000000e03047221 */ /* 0x000fca0000010000 */
[----:B------:R-:W-:-:S07]  /*16c0*/  MOV R13, R4 ;  /* 0x00000004000d7202 */ /* 0x000fce0000000f00 */
[----:B------:R-:W-:Y:S05]  /*16d0*/  WARPSYNC.COLLECTIVE R15, `(.L_x_775) ;  /* 0x000000000f087348 */ /* 0x000fea0003c00000 */
[----:B------:R0:W1:Y:S02]  /*16e0*/  SHFL.DOWN P6, R14, R13, R12, R11 ;  /* 0x0800000c0d0e7389 */ /* 0x00006400000c000b */
[----:B01----:R-:W-:Y:S05]  /*16f0*/  ENDCOLLECTIVE ;  /* 0x000000000000791b */ /* 0x003fea0003800000 */
.L_x_775:
[----:B------:R-:W-:Y:S05]  /*1700*/  BRA `(.L_x_776) ;  /* 0xfffffff400e87947 */ /* 0x000fea000383ffff */
.L_x_777:
        /* <DEDUP_REMOVED lines=15> */
.L_x_1162:


//--------------------- .text._ZN2at6native45_GLOBAL__N__efdd3984_12_NLLLoss2d_cu_e9278b4625nll_loss2d_forward_kernelIddlEEvPT_S4_PKS3_PKlS6_iiil --------------------------
	.section	.text._ZN2at6native45_GLOBAL__N__efdd3984_12_NLLLoss2d_cu_e9278b4625nll_loss2d_forward_kernelIddlEEvPT_S4_PKS3_PKlS6_iiil,"ax",@progbits
	.align	128
.text._ZN2at6native45_GLOBAL__N__efdd3984_12_NLLLoss2d_cu_e9278b4625nll_loss2d_forward_kernelIddlEEvPT_S4_PKS3_PKlS6_iiil:
        .type           _ZN2at6native45_GLOBAL__N__efdd3984_12_NLLLoss2d_cu_e9278b4625nll_loss2d_forward_kernelIddlEEvPT_S4_PKS3_PKlS6_iiil,@function
        .size           _ZN2at6native45_GLOBAL__N__efdd3984_12_NLLLoss2d_cu_e9278b4625nll_loss2d_forward_kernelIddlEEvPT_S4_PKS3_PKlS6_iiil,(.L_x_1163 - _ZN2at6native45_GLOBAL__N__efdd3984_12_NLLLoss2d_cu_e9278b4625nll_loss2d_forward_kernelIddlEEvPT_S4_PKS3_PKlS6_iiil)
        .other          _ZN2at6native45_GLOBAL__N__efdd3984_12_NLLLoss2d_cu_e9278b4625nll_loss2d_forward_kernelIddlEEvPT_S4_PKS3_PKlS6_iiil,@"STO_CUDA_ENTRY STV_DEFAULT"
_ZN2at6native45_GLOBAL__N__efdd3984_12_NLLLoss2d_cu_e9278b4625nll_loss2d_forward_kernelIddlEEvPT_S4_PKS3_PKlS6_iiil:
[----:B------:R-:W0:Y:S08]  /*0000*/  LDC R1, c[0x0][0x37c] ;  /* 0x0000df00ff017b82 */ /* 0x000e300000000800 */
[----:B------:R-:W1:Y:S01]  /*0010*/  LDC R5, c[0x0][0x3b0] ;  /* 0x0000ec00ff057b82 */ /* 0x000e620000000800 */
[----:B------:R-:W2:Y:S01]  /*0020*/  S2R R25, SR_TID.X ;  /* 0x0000000000197919 */ /* 0x000ea20000002100 */
[----:B------:R-:W2:Y:S01]  /*0030*/  LDCU UR56, c[0x0][0x360] ;  /* 0x00006c00ff3877ac */ /* 0x000ea20008000800 */
[----:B------:R-:W-:Y:S01]  /*0040*/  BSSY.RECONVERGENT B8, `(.L_x_778) ;  /* 0x00000cf000087945 */ /* 0x000fe20003800200 */
[----:B------:R-:W-:-:S02]  /*0050*/  CS2R R28, SRZ ;  /* 0x00000000001c7805 */ /* 0x000fc4000001ff00 */
[----:B------:R-:W-:Y:S01]  /*0060*/  CS2R R22, SRZ ;  /* 0x0000000000167805 */ /* 0x000fe2000001ff00 */
[----:B------:R-:W3:Y:S01]  /*0070*/  LDCU.64 UR36, c[0x0][0x358] ;  /* 0x00006b00ff2477ac */ /* 0x000ee20008000a00 */
        /* <DEDUP_REMOVED lines=18> */
[----:B------:R1:W3:Y:S02]  /*01a0*/  F2I.FTZ.U32.TRUNC.NTZ R3, R2 ;  /* 0x0000000200037305 */ /* 0x0002e4000021f000 */
[----:B-1----:R-:W-:Y:S02]  /*01b0*/  HFMA2 R2, -RZ, RZ, 0, 0 ;  /* 0x00000000ff027431 */ /* 0x002fe400000001ff */
[----:B---3--:R-:W-:-:S04]  /*01c0*/  IMAD.MOV R4, RZ, RZ, -R3 ;  /* 0x000000ffff047224 */ /* 0x008fc800078e0a03 */
[----:B------:R-:W-:-:S04]  /*01d0*/  IMAD R7, R4, R5, RZ ;  /* 0x0000000504077224 */ /* 0x000fc800078e02ff */
[----:B------:R-:W-:-:S06]  /*01e0*/  IMAD.HI.U32 R3, R3, R7, R2 ;  /* 0x0000000703037227 */ /* 0x000fcc00078e0002 */
        /* <DEDUP_REMOVED lines=11> */
[----:B--2---:R-:W-:-:S05]  /*02a0*/  IMAD R25, R0, UR56, R25 ;  /* 0x0000003800197c24 */ /* 0x004fca000f8e0219 */
[----:B-----5:R-:W-:-:S13]  /*02b0*/  ISETP.GE.AND P0, PT, R25, R18, PT ;  /* 0x000000121900720c */ /* 0x020fda0003f06270 */
[----:B0-----:R-:W-:Y:S05]  /*02c0*/  @P0 BRA `(.L_x_779) ;  /* 0x0000000800980947 */ /* 0x001fea0003800000 */
        /* <DEDUP_REMOVED lines=10> */
[----:B------:R-:W-:Y:S02]  /*0370*/  CS2R R22, SRZ ;  /* 0x0000000000167805 */ /* 0x000fe4000001ff00 */
[----:B------:R-:W-:-:S07]  /*0380*/  CS2R R28, SRZ ;  /* 0x00000000001c7805 */ /* 0x000fce000001ff00 */
.L_x_787:
        /* <DEDUP_REMOVED lines=27> */
[----:B------:R-:W-:Y:S01]  /*0540*/  IMAD.U32 R7, RZ, RZ, UR7 ;  /* 0x00000007ff077e24 */ /* 0x000fe2000f8e00ff */
[----:B---3--:R-:W-:Y:S01]  /*0550*/  MOV R10, UR8 ;  /* 0x00000008000a7c02 */ /* 0x008fe20008000f00 */
[----:B------:R-:W-:-:S07]  /*0560*/  IMAD.U32 R11, RZ, RZ, UR9 ;  /* 0x00000009ff0b7e24 */ /* 0x000fce000f8e00ff */
[----:B------:R-:W-:-:S07]  /*0570*/  LEPC R20, `(.L_x_784) ;  /* 0x000000001014794e */ /* 0x000fce0000000000 */
[----:B--2---:R-:W-:Y:S05]  /*0580*/  CALL.ABS.NOINC R14 ;  /* 0x000000000e007343 */ /* 0x004fea0003c00000 */
.L_x_784:
[----:B------:R-:W-:Y:S05]  /*0590*/  BSYNC.RECONVERGENT B6 ;  /* 0x0000000000067941 */ /* 0x000fea0003800200 */
.L_x_783:
[----:B------:R-:W-:-:S04]  /*05a0*/  LEA R16, P0, R32, UR40, 0x3 ;  /* 0x0000002820107c11 */ /* 0x000fc8000f8018ff */
[----:B------:R-:W-:-:S06]  /*05b0*/  LEA.HI.X R17, R32, UR41, R33, 0x3, P0 ;  /* 0x0000002920117c11 */ /* 0x000fcc00080f1c21 */
[----:B------:R-:W5:Y:S01]  /*05c0*/  LDG.E.64 R16, desc[UR36][R16.64] ;  /* 0x0000002410107981 */ /* 0x000f62000c1e1b00 */
[----:B------:R-:W-:Y:S01]  /*05d0*/  MOV R5, R27 ;  /* 0x0000001b00057202 */ /* 0x000fe20000000f00 */
[----:B------:R-:W-:Y:S01]  /*05e0*/  IMAD R3, R2, UR42, RZ ;  /* 0x0000002a02037c24 */ /* 0x000fe2000f8e02ff */
[----:B------:R-:W-:Y:S01]  /*05f0*/  BSSY.RECONVERGENT B6, `(.L_x_785) ;  /* 0x000001c000067945 */ /* 0x000fe20003800200 */
[----:B------:R-:W-:Y:S02]  /*0600*/  IMAD.MOV.U32 R4, RZ, RZ, R25 ;  /* 0x000000ffff047224 */ /* 0x000fe400078e0019 */
[----:B------:R-:W-:Y:S02]  /*0610*/  IMAD R3, R24, R18, R3 ;  /* 0x0000001218037224 */ /* 0x000fe400078e0203 */
[----:B------:R-:W-:-:S04]  /*0620*/  IMAD.WIDE.U32 R4, R18, UR42, R4 ;  /* 0x0000002a12047c25 */ /* 0x000fc8000f8e0004 */
[----:B------:R-:W-:Y:S02]  /*0630*/  IMAD.IADD R5, R5, 0x1, R3 ;  /* 0x0000000105057824 */ /* 0x000fe400078e0203 */
[----:B------:R-:W-:Y:S02]  /*0640*/  IMAD R3, R33, UR43, RZ ;  /* 0x0000002b21037c24 */ /* 0x000fe4000f8e02ff */
[----:B------:R-:W-:-:S04]  /*0650*/  IMAD.WIDE.U32 R30, R32, UR43, R4 ;  /* 0x0000002b201e7c25 */ /* 0x000fc8000f8e0004 */
[----:B------:R-:W-:Y:S01]  /*0660*/  IMAD R3, R32, R26, R3 ;  /* 0x0000001a20037224 */ /* 0x000fe200078e0203 */
[----:B------:R-:W-:-:S03]  /*0670*/  ISETP.GT.U32.AND P0, PT, R30, -0x1, PT ;  /* 0xffffffff1e00780c */ /* 0x000fc60003f04070 */
[----:B------:R-:W-:-:S05]  /*0680*/  IMAD.IADD R27, R31, 0x1, R3 ;  /* 0x000000011f1b7824 */ /* 0x000fca00078e0203 */
[----:B------:R-:W-:-:S13]  /*0690*/  ISETP.GT.AND.EX P0, PT, R27, -0x1, PT, P0 ;  /* 0xffffffff1b00780c */ /* 0x000fda0003f04300 */
[----:B------:R-:W-:Y:S05]  /*06a0*/  @P0 BRA `(.L_x_786) ;  /* 0x0000000000400947 */ /* 0x000fea0003800000 */
[----:B------:R-:W-:Y:S01]  /*06b0*/  MOV R14, 0x0 ;  /* 0x00000000000e7802 */ /* 0x000fe20000000f00 */
[----:B------:R-:W0:Y:S01]  /*06c0*/  LDCU.64 UR4, c[0x4][0x1a0] ;  /* 0x01003400ff0477ac */ /* 0x000e220008000a00 */
[----:B------:R-:W-:Y:S02]  /*06d0*/  HFMA2 R8, -RZ, RZ, 0, 6.496906280517578125e-06 ;  /* 0x0000006dff087431 */ /* 0x000fe400000001ff */
        /* <DEDUP_REMOVED lines=13> */
.L_x_786:
[----:B------:R-:W-:Y:S05]  /*07b0*/  BSYNC.RECONVERGENT B6 ;  /* 0x0000000000067941 */ /* 0x000fea0003800200 */
.L_x_785:
[----:B------:R-:W-:-:S04]  /*07c0*/  LEA R4, P0, R30, UR50, 0x3 ;  /* 0x000000321e047c11 */ /* 0x000fc8000f8018ff */
[----:B------:R-:W-:-:S06]  /*07d0*/  LEA.HI.X R5, R30, UR51, R27, 0x3, P0 ;  /* 0x000000331e057c11 */ /* 0x000fcc00080f1c1b */
[----:B------:R-:W2:Y:S01]  /*07e0*/  LDG.E.64 R4, desc[UR36][R4.64] ;  /* 0x0000002404047981 */ /* 0x000ea2000c1e1b00 */
[----:B-----5:R-:W-:Y:S02]  /*07f0*/  DADD R22, R22, R16 ;  /* 0x0000000016167229 */ /* 0x020fe40000000010 */
[----:B--2---:R-:W-:-:S11]  /*0800*/  DFMA R28, -R16, R4, R28 ;  /* 0x00000004101c722b */ /* 0x004fd6000000011c */
.L_x_782:
[----:B------:R-:W-:Y:S05]  /*0810*/  BSYNC.RECONVERGENT B7 ;  /* 0x0000000000077941 */ /* 0x000fea0003800200 */
.L_x_781:
[----:B------:R-:W0:Y:S02]  /*0820*/  LDC R0, c[0x0][0x3b0] ;  /* 0x0000ec00ff007b82 */ /* 0x000e240000000800 */
[----:B0-----:R-:W-:-:S05]  /*0830*/  IMAD R25, R0, UR56, R25 ;  /* 0x0000003800197c24 */ /* 0x001fca000f8e0219 */
[----:B------:R-:W-:-:S13]  /*0840*/  ISETP.GE.AND P0, PT, R25, UR60, PT ;  /* 0x0000003c19007c0c */ /* 0x000fda000bf06270 */
[----:B------:R-:W-:Y:S05]  /*0850*/  @!P0 BRA `(.L_x_787) ;  /* 0xfffffff800cc8947 */ /* 0x000fea000383ffff */
[----:B------:R-:W-:Y:S05]  /*0860*/  BRA `(.L_x_779) ;  /* 0x0000000400307947 */ /* 0x000fea0003800000 */
.L_x_780:
[----:B------:R-:W-:Y:S02]  /*0870*/  CS2R R22, SRZ ;  /* 0x0000000000167805 */ /* 0x000fe4000001ff00 */
[----:B------:R-:W-:-:S07]  /*0880*/  CS2R R28, SRZ ;  /* 0x00000000001c7805 */ /* 0x000fce000001ff00 */
.L_x_794:
        /* <DEDUP_REMOVED lines=32> */
.L_x_791:
[----:B------:R-:W-:Y:S05]  /*0a90*/  BSYNC.RECONVERGENT B6 ;  /* 0x0000000000067941 */ /* 0x000fea0003800200 */
.L_x_790:
[----:B------:R-:W-:Y:S01]  /*0aa0*/  IMAD.MOV.U32 R17, RZ, RZ, R16 ;  /* 0x000000ffff117224 */ /* 0x000fe200078e0010 */
[----:B------:R-:W-:Y:S01]  /*0ab0*/  BSSY.RECONVERGENT B6, `(.L_x_792) ;  /* 0x000001d000067945 */ /* 0x000fe20003800200 */
[----:B------:R-:W-:Y:S02]  /*0ac0*/  IMAD R3, R2, UR54, RZ ;  /* 0x0000003602037c24 */ /* 0x000fe4000f8e02ff */
        /* <DEDUP_REMOVED lines=27> */
.L_x_793:
[----:B------:R-:W-:Y:S05]  /*0c80*/  BSYNC.RECONVERGENT B6 ;  /* 0x0000000000067941 */ /* 0x000fea0003800200 */
.L_x_792:
[----:B------:R-:W-:-:S04]  /*0c90*/  LEA R4, P0, R30, UR52, 0x3 ;  /* 0x000000341e047c11 */ /* 0x000fc8000f8018ff */
[----:B------:R-:W-:-:S06]  /*0ca0*/  LEA.HI.X R5, R30, UR53, R16, 0x3, P0 ;  /* 0x000000351e057c11 */ /* 0x000fcc00080f1c10 */
[----:B------:R-:W2:Y:S01]  /*0cb0*/  LDG.E.64 R4, desc[UR36][R4.64] ;  /* 0x0000002404047981 */ /* 0x000ea2000c1e1b00 */
[----:B------:R-:W-:Y:S02]  /*0cc0*/  DADD R22, R22, 1 ;  /* 0x3ff0000016167429 */ /* 0x000fe40000000000 */
[----:B--2---:R-:W-:-:S11]  /*0cd0*/  DADD R28, R28, -R4 ;  /* 0x000000001c1c7229 */ /* 0x004fd60000000804 */
.L_x_789:
[----:B------:R-:W-:Y:S05]  /*0ce0*/  BSYNC.RECONVERGENT B7 ;  /* 0x0000000000077941 */ /* 0x000fea0003800200 */
.L_x_788:
[----:B------:R-:W0:Y:S02]  /*0cf0*/  LDC R0, c[0x0][0x3b0] ;  /* 0x0000ec00ff007b82 */ /* 0x000e240000000800 */
[----:B0-----:R-:W-:-:S05]  /*0d00*/  IMAD R25, R0, UR56, R25 ;  /* 0x0000003800197c24 */ /* 0x001fca000f8e0219 */
[----:B------:R-:W-:-:S13]  /*0d10*/  ISETP.GE.AND P0, PT, R25, UR59, PT ;  /* 0x0000003b19007c0c */ /* 0x000fda000bf06270 */
[----:B------:R-:W-:Y:S05]  /*0d20*/  @!P0 BRA `(.L_x_794) ;  /* 0xfffffff800d88947 */ /* 0x000fea000383ffff */
.L_x_779:
[----:B------:R-:W-:Y:S05]  /*0d30*/  BSYNC.RECONVERGENT B8 ;  /* 0x0000000000087941 */ /* 0x000fea0003800200 */
.L_x_778:
[----:B------:R-:W0:Y:S01]  /*0d40*/  S2R R0, SR_TID.X ;  /* 0x0000000000007919 */ /* 0x000e220000002100 */
[----:B------:R-:W-:-:S03]  /*0d50*/  UMOV UR4, 0xffffffff ;  /* 0xffffffff00047882 */ /* 0x000fc60000000000 */
[----:B------:R-:W-:Y:S05]  /*0d60*/  BRA.DIV UR4, `(.L_x_795) ;  /* 0x0000000604f47947 */ /* 0x000fea000b800000 */
[----:B------:R-:W1:Y:S04]  /*0d70*/  SHFL.DOWN PT, R3, R23, 0x10, 0x1f ;  /* 0x0a001f0017037f89 */ /* 0x000e6800000e0000 */
[----:B------:R-:W2:Y:S01]  /*0d80*/  SHFL.DOWN PT, R14, R22, 0x10, 0x1f ;  /* 0x0a001f00160e7f89 */ /* 0x000ea200000e0000 */
[----:B-1----:R-:W-:-:S06]  /*0d90*/  IMAD.MOV.U32 R15, RZ, RZ, R3 ;  /* 0x000000ffff0f7224 */ /* 0x002fcc00078e0003 */
[----:B--2---:R-:W-:-:S07]  /*0da0*/  DADD R4, R14, R22 ;  /* 0x000000000e047229 */ /* 0x004fce0000000016 */
[----:B------:R-:W1:Y:S04]  /*0db0*/  SHFL.DOWN PT, R3, R5, 0x8, 0x1f ;  /* 0x09001f0005037f89 */ /* 0x000e6800000e0000 */
[----:B------:R-:W2:Y:S01]  /*0dc0*/  SHFL.DOWN PT, R14, R4, 0x8, 0x1f ;  /* 0x09001f00040e7f89 */ /* 0x000ea200000e0000 */
[----:B-1----:R-:W-:-:S06]  /*0dd0*/  MOV R15, R3 ;  /* 0x00000003000f7202 */ /* 0x002fcc0000000f00 */
[----:B--2---:R-:W-:-:S07]  /*0de0*/  DADD R6, R4, R14 ;  /* 0x0000000004067229 */ /* 0x004fce000000000e */
[----:B------:R-:W1:Y:S04]  /*0df0*/  SHFL.DOWN PT, R3, R7, 0x4, 0x1f ;  /* 0x08801f0007037f89 */ /* 0x000e6800000e0000 */
[----:B------:R-:W2:Y:S01]  /*0e00*/  SHFL.DOWN PT, R14, R6, 0x4, 0x1f ;  /* 0x08801f00060e7f89 */ /* 0x000ea200000e0000 */
[----:B-1----:R-:W-:-:S06]  /*0e10*/  IMAD.MOV.U32 R15, RZ, RZ, R3 ;  /* 0x000000ffff0f7224 */ /* 0x002fcc00078e0003 */
[----:B--2---:R-:W-:-:S07]  /*0e20*/  DADD R8, R6, R14 ;  /* 0x0000000006087229 */ /* 0x004fce000000000e */
[----:B------:R-:W1:Y:S04]  /*0e30*/  SHFL.DOWN PT, R14, R8, 0x2, 0x1f ;  /* 0x08401f00080e7f89 */ /* 0x000e6800000e0000 */
[----:B------:R-:W2:Y:S01]  /*0e40*/  SHFL.DOWN PT, R3, R9, 0x2, 0x1f ;  /* 0x08401f0009037f89 */ /* 0x000ea200000e0000 */
[----:B-1----:R-:W-:-:S06]  /*0e50*/  IMAD.MOV.U32 R2, RZ, RZ, R14 ;  /* 0x000000ffff027224 */ /* 0x002fcc00078e000e */
[----:B--2---:R-:W-:-:S07]  /*0e60*/  DADD R2, R8, R2 ;  /* 0x0000000008027229 */ /* 0x004fce0000000002 */
[----:B------:R1:W2:Y:S04]  /*0e70*/  SHFL.DOWN PT, R5, R3, 0x1, 0x1f ;  /* 0x08201f0003057f89 */ /* 0x0002a800000e0000 */
[----:B------:R1:W3:Y:S02]  /*0e80*/  SHFL.DOWN PT, R14, R2, 0x1, 0x1f ;  /* 0x08201f00020e7f89 */ /* 0x0002e400000e0000 */
.L_x_810:
[----:B0-----:R-:W-:Y:S01]  /*0e90*/  LOP3.LUT P1, R10, R0, 0x1f, RZ, 0xc0, !PT ;  /* 0x0000001f000a7812 */ /* 0x001fe2000782c0ff */
[----:B------:R-:W-:Y:S05]  /*0ea0*/  WARPSYNC.ALL ;  /* 0x0000000000007948 */ /* 0x000fea0003800000 */
[----:B------:R-:W-:Y:S01]  /*0eb0*/  USHF.R.U32.HI UR4, URZ, 0x5, UR56 ;  /* 0x00000005ff047899 */ /* 0x000fe20008011638 */
[----:B------:R-:W-:Y:S01]  /*0ec0*/  BAR.SYNC.DEFER_BLOCKING 0x0 ;  /* 0x0000000000007b1d */ /* 0x000fe20000010000 */
[----:B--2---:R-:W-:-:S04]  /*0ed0*/  MOV R15, R5 ;  /* 0x00000005000f7202 */ /* 0x004fc80000000f00 */
[----:B------:R-:W-:Y:S01]  /*0ee0*/  ISETP.GE.U32.AND P0, PT, R0, UR4, PT ;  /* 0x0000000400007c0c */ /* 0x000fe2000bf06070 */
[----:B------:R-:W-:Y:S01]  /*0ef0*/  BSSY B0, `(.L_x_796) ;  /* 0x0000026000007945 */ /* 0x000fe20003800000 */
[----:B------:R-:W-:Y:S01]  /*0f00*/  @!P1 MOV R4, 0x400 ;  /* 0x0000040000049802 */ /* 0x000fe20000000f00 */
[----:B------:R-:W0:Y:S01]  /*0f10*/  @!P1 S2R R7, SR_CgaCtaId ;  /* 0x0000000000079919 */ /* 0x000e220000008800 */
[----:B---3--:R-:W-:Y:S01]  /*0f20*/  DADD R14, R2, R14 ;  /* 0x00000000020e7229 */ /* 0x008fe2000000000e */
[----:B-1----:R-:W-:-:S08]  /*0f30*/  CS2R R2, SRZ ;  /* 0x0000000000027805 */ /* 0x002fd0000001ff00 */
[----:B------:R-:W1:Y:S01]  /*0f40*/  @!P0 S2R R9, SR_CgaCtaId ;  /* 0x0000000000098919 */ /* 0x000e620000008800 */
[----:B------:R-:W-:Y:S02]  /*0f50*/  @!P0 MOV R6, 0x400 ;  /* 0x0000040000068802 */ /* 0x000fe40000000f00 */
[----:B0-----:R-:W-:-:S04]  /*0f60*/  @!P1 LEA R7, R7, R4, 0x18 ;  /* 0x0000000407079211 */ /* 0x001fc800078ec0ff */
[----:B------:R-:W-:-:S05]  /*0f70*/  @!P1 LEA.HI R7, R0, R7, RZ, 0x1e ;  /* 0x0000000700079211 */ /* 0x000fca00078ff0ff */
[----:B------:R0:W-:Y:S01]  /*0f80*/  @!P1 STS.64 [R7], R14 ;  /* 0x0000000e07009388 */ /* 0x0001e20000000a00 */
[----:B-1----:R-:W-:Y:S01]  /*0f90*/  @!P0 LEA R9, R9, R6, 0x18 ;  /* 0x0000000609098211 */ /* 0x002fe200078ec0ff */
[----:B------:R-:W-:Y:S01]  /*0fa0*/  BAR.SYNC.DEFER_BLOCKING 0x0 ;  /* 0x0000000000007b1d */ /* 0x000fe20000010000 */
[----:B------:R-:W-:-:S03]  /*0fb0*/  ISETP.GT.U32.AND P1, PT, R0, 0x1f, PT ;  /* 0x0000001f0000780c */ /* 0x000fc60003f24070 */
[----:B------:R-:W-:-:S05]  /*0fc0*/  @!P0 IMAD R4, R10, 0x8, R9 ;  /* 0x000000080a048824 */ /* 0x000fca00078e0209 */
[----:B------:R0:W1:Y:S05]  /*0fd0*/  @!P0 LDS.64 R2, [R4] ;  /* 0x0000000004028984 */ /* 0x00006a0000000a00 */
[----:B------:R-:W-:Y:S05]  /*0fe0*/  @P1 BRA `(.L_x_797) ;  /* 0x0000000000581947 */ /* 0x000fea0003800000 */
[----:B------:R-:W-:-:S03]  /*0ff0*/  UMOV UR4, 0xffffffff ;  /* 0xffffffff00047882 */ /* 0x000fc60000000000 */
[----:B------:R-:W-:Y:S05]  /*1000*/  BRA.DIV UR4, `(.L_x_798) ;  /* 0x0000000a044c7947 */ /* 0x000fea000b800000 */
[----:B01----:R-:W0:Y:S04]  /*1010*/  SHFL.DOWN PT, R14, R2, 0x10, 0x1f ;  /* 0x0a001f00020e7f89 */ /* 0x003e2800000e0000 */
[----:B------:R-:W1:Y:S01]  /*1020*/  SHFL.DOWN PT, R5, R3, 0x10, 0x1f ;  /* 0x0a001f0003057f89 */ /* 0x000e6200000e0000 */
[----:B0-----:R-:W-:-:S06]  /*1030*/  IMAD.MOV.U32 R4, RZ, RZ, R14 ;  /* 0x000000ffff047224 */ /* 0x001fcc00078e000e */
[----:B-1----:R-:W-:-:S07]  /*1040*/  DADD R4, R2, R4 ;  /* 0x0000000002047229 */ /* 0x002fce0000000004 */
[----:B------:R-:W0:Y:S04]  /*1050*/  SHFL.DOWN PT, R14, R4, 0x8, 0x1f ;  /* 0x09001f00040e7f89 */ /* 0x000e2800000e0000 */
[----:B------:R-:W1:Y:S01]  /*1060*/  SHFL.DOWN PT, R7, R5, 0x8, 0x1f ;  /* 0x09001f0005077f89 */ /* 0x000e6200000e0000 */
[----:B0-----:R-:W-:-:S06]  /*1070*/  MOV R6, R14 ;  /* 0x0000000e00067202 */ /* 0x001fcc0000000f00 */
[----:B-1----:R-:W-:-:S07]  /*1080*/  DADD R6, R4, R6 ;  /* 0x0000000004067229 */ /* 0x002fce0000000006 */
[----:B------:R-:W0:Y:S04]  /*1090*/  SHFL.DOWN PT, R14, R6, 0x4, 0x1f ;  /* 0x08801f00060e7f89 */ /* 0x000e2800000e0000 */
[----:B------:R-:W1:Y:S01]  /*10a0*/  SHFL.DOWN PT, R9, R7, 0x4, 0x1f ;  /* 0x08801f0007097f89 */ /* 0x000e6200000e0000 */
[----:B0-----:R-:W-:-:S06]  /*10b0*/  IMAD.MOV.U32 R8, RZ, RZ, R14 ;  /* 0x000000ffff087224 */ /* 0x001fcc00078e000e */
[----:B-1----:R-:W-:-:S07]  /*10c0*/  DADD R8, R6, R8 ;  /* 0x0000000006087229 */ /* 0x002fce0000000008 */
[----:B------:R-:W0:Y:S04]  /*10d0*/  SHFL.DOWN PT, R14, R8, 0x2, 0x1f ;  /* 0x08401f00080e7f89 */ /* 0x000e2800000e0000 */
[----:B------:R-:W1:Y:S01]  /*10e0*/  SHFL.DOWN PT, R3, R9, 0x2, 0x1f ;  /* 0x08401f0009037f89 */ /* 0x000e6200000e0000 */
[----:B0-----:R-:W-:-:S06]  /*10f0*/  IMAD.MOV.U32 R2, RZ, RZ, R14 ;  /* 0x000000ffff027224 */ /* 0x001fcc00078e000e */
[----:B-1----:R-:W-:-:S07]  /*1100*/  DADD R2, R8, R2 ;  /* 0x0000000008027229 */ /* 0x002fce0000000002 */
[----:B------:R0:W1:Y:S04]  /*1110*/  SHFL.DOWN PT, R5, R3, 0x1, 0x1f ;  /* 0x08201f0003057f89 */ /* 0x00006800000e0000 */
[----:B------:R0:W2:Y:S02]  /*1120*/  SHFL.DOWN PT, R14, R2, 0x1, 0x1f ;  /* 0x08201f00020e7f89 */ /* 0x0000a400000e0000 */
.L_x_821:
[----:B-1----:R-:W-:-:S06]  /*1130*/  MOV R15, R5 ;  /* 0x00000005000f7202 */ /* 0x002fcc0000000f00 */
[----:B0-2---:R-:W-:-:S11]  /*1140*/  DADD R2, R2, R14 ;  /* 0x0000000002027229 */ /* 0x005fd6000000000e */
.L_x_797:
[----:B------:R-:W-:Y:S05]  /*1150*/  BSYNC B0 ;  /* 0x0000000000007941 */ /* 0x000fea0003800000 */
.L_x_796:
[----:B------:R-:W-:Y:S01]  /*1160*/  UMOV UR4, 0xffffffff ;  /* 0xffffffff00047882 */ /* 0x000fe20000000000 */
[----:B------:R-:W-:Y:S02]  /*1170*/  ISETP.NE.AND P2, PT, R10, RZ, PT ;  /* 0x000000ff0a00720c */ /* 0x000fe40003f45270 */
[----:B------:R-:W-:Y:S11]  /*1180*/  BRA.DIV UR4, `(.L_x_799) ;  /* 0x0000000a04e07947 */ /* 0x000ff6000b800000 */
[----:B------:R-:W2:Y:S04]  /*1190*/  SHFL.DOWN PT, R5, R29, 0x10, 0x1f ;  /* 0x0a001f001d057f89 */ /* 0x000ea800000e0000 */
[----:B0-----:R-:W0:Y:S01]  /*11a0*/  SHFL.DOWN PT, R14, R28, 0x10, 0x1f ;  /* 0x0a001f001c0e7f89 */ /* 0x001e2200000e0000 */
[----:B--2---:R-:W-:-:S06]  /*11b0*/  IMAD.MOV.U32 R15, RZ, RZ, R5 ;  /* 0x000000ffff0f7224 */ /* 0x004fcc00078e0005 */
[----:B0-----:R-:W-:-:S07]  /*11c0*/  DADD R6, R14, R28 ;  /* 0x000000000e067229 */ /* 0x001fce000000001c */
[----:B------:R-:W0:Y:S04]  /*11d0*/  SHFL.DOWN PT, R5, R7, 0x8, 0x1f ;  /* 0x09001f0007057f89 */ /* 0x000e2800000e0000 */
[----:B------:R-:W2:Y:S01]  /*11e0*/  SHFL.DOWN PT, R14, R6, 0x8, 0x1f ;  /* 0x09001f00060e7f89 */ /* 0x000ea200000e0000 */
[----:B0-----:R-:W-:-:S06]  /*11f0*/  IMAD.MOV.U32 R15, RZ, RZ, R5 ;  /* 0x000000ffff0f7224 */ /* 0x001fcc00078e0005 */
[----:B--2---:R-:W-:-:S07]  /*1200*/  DADD R8, R6, R14 ;  /* 0x0000000006087229 */ /* 0x004fce000000000e */
[----:B------:R-:W0:Y:S04]  /*1210*/  SHFL.DOWN PT, R5, R9, 0x4, 0x1f ;  /* 0x08801f0009057f89 */ /* 0x000e2800000e0000 */
[----:B------:R-:W2:Y:S01]  /*1220*/  SHFL.DOWN PT, R14, R8, 0x4, 0x1f ;  /* 0x08801f00080e7f89 */ /* 0x000ea200000e0000 */
[----:B0-----:R-:W-:-:S06]  /*1230*/  MOV R15, R5 ;  /* 0x00000005000f7202 */ /* 0x001fcc0000000f00 */
[----:B--2---:R-:W-:-:S07]  /*1240*/  DADD R16, R8, R14 ;  /* 0x0000000008107229 */ /* 0x004fce000000000e */
[----:B------:R-:W0:Y:S04]  /*1250*/  SHFL.DOWN PT, R14, R16, 0x2, 0x1f ;  /* 0x08401f00100e7f89 */ /* 0x000e2800000e0000 */
[----:B------:R-:W2:Y:S01]  /*1260*/  SHFL.DOWN PT, R5, R17, 0x2, 0x1f ;  /* 0x08401f0011057f89 */ /* 0x000ea200000e0000 */
[----:B0-----:R-:W-:-:S06]  /*1270*/  IMAD.MOV.U32 R4, RZ, RZ, R14 ;  /* 0x000000ffff047224 */ /* 0x001fcc00078e000e */
[----:B--2---:R-:W-:-:S07]  /*1280*/  DADD R4, R16, R4 ;  /* 0x0000000010047229 */ /* 0x004fce0000000004 */
[----:B------:R0:W2:Y:S04]  /*1290*/  SHFL.DOWN PT, R7, R5, 0x1, 0x1f ;  /* 0x08201f0005077f89 */ /* 0x0000a800000e0000 */
[----:B------:R0:W3:Y:S02]  /*12a0*/  SHFL.DOWN PT, R14, R4, 0x1, 0x1f ;  /* 0x08201f00040e7f89 */ /* 0x0000e400000e0000 */
.L_x_833:
[----:B------:R-:W4:Y:S01]  /*12b0*/  @!P2 S2R R9, SR_CgaCtaId ;  /* 0x000000000009a919 */ /* 0x000f220000008800 */
[----:B------:R-:W-:Y:S05]  /*12c0*/  WARPSYNC.ALL ;  /* 0x0000000000007948 */ /* 0x000fea0003800000 */
[----:B------:R-:W-:Y:S01]  /*12d0*/  BAR.SYNC.DEFER_BLOCKING 0x0 ;  /* 0x0000000000007b1d */ /* 0x000fe20000010000 */
[----:B------:R-:W-:Y:S01]  /*12e0*/  @!P2 MOV R6, 0x400 ;  /* 0x000004000006a802 */ /* 0x000fe20000000f00 */
[----:B--2---:R-:W-:Y:S01]  /*12f0*/  IMAD.MOV.U32 R15, RZ, RZ, R7 ;  /* 0x000000ffff0f7224 */ /* 0x004fe200078e0007 */
[----:B------:R-:W-:Y:S02]  /*1300*/  @!P0 MOV R8, 0x400 ;  /* 0x0000040000088802 */ /* 0x000fe40000000f00 */
[----:B------:R-:W-:Y:S01]  /*1310*/  @!P2 IADD3 R6, PT, PT, R6, 0x2000, RZ ;  /* 0x000020000606a810 */ /* 0x000fe20007ffe0ff */
[----:B------:R-:W2:Y:S02]  /*1320*/  @!P0 S2R R11, SR_CgaCtaId ;  /* 0x00000000000b8919 */ /* 0x000ea40000008800 */
[----:B---3--:R-:W-:Y:S01]  /*1330*/  DADD R14, R4, R14 ;  /* 0x00000000040e7229 */ /* 0x008fe2000000000e */
[----:B------:R-:W-:Y:S01]  /*1340*/  @!P0 VIADD R8, R8, 0x2000 ;  /* 0x0000200008088836 */ /* 0x000fe20000000000 */
[----:B0-----:R-:W-:-:S02]  /*1350*/  CS2R R4, SRZ ;  /* 0x0000000000047805 */ /* 0x001fc4000001ff00 */
[----:B----4-:R-:W-:-:S04]  /*1360*/  @!P2 LEA R7, R9, R6, 0x18 ;  /* 0x000000060907a211 */ /* 0x010fc800078ec0ff */
[----:B------:R-:W-:-:S05]  /*1370*/  @!P2 LEA.HI R7, R0, R7, RZ, 0x1e ;  /* 0x000000070007a211 */ /* 0x000fca00078ff0ff */
[----:B------:R0:W-:Y:S01]  /*1380*/  @!P2 STS.64 [R7], R14 ;  /* 0x0000000e0700a388 */ /* 0x0001e20000000a00 */
[----:B--2---:R-:W-:-:S05]  /*1390*/  @!P0 LEA R11, R11, R8, 0x18 ;  /* 0x000000080b0b8211 */ /* 0x004fca00078ec0ff */
[----:B------:R-:W-:Y:S01]  /*13a0*/  @!P0 IMAD R10, R10, 0x8, R11 ;  /* 0x000000080a0a8824 */ /* 0x000fe200078e020b */
[----:B------:R-:W-:Y:S06]  /*13b0*/  BAR.SYNC.DEFER_BLOCKING 0x0 ;  /* 0x0000000000007b1d */ /* 0x000fec0000010000 */
[----:B------:R0:W2:Y:S01]  /*13c0*/  @!P0 LDS.64 R4, [R10] ;  /* 0x000000000a048984 */ /* 0x0000a20000000a00 */
[----:B------:R-:W-:Y:S05]  /*13d0*/  @P1 EXIT ;  /* 0x000000000000194d */ /* 0x000fea0003800000 */
[----:B0-2---:R-:W-:Y:S01]  /*13e0*/  SHFL.DOWN PT, R7, R5, 0x10, 0x1f ;  /* 0x0a001f0005077f89 */ /* 0x005fe200000e0000 */
[----:B------:R-:W-:-:S03]  /*13f0*/  ISETP.NE.AND P0, PT, R0, RZ, PT ;  /* 0x000000ff0000720c */ /* 0x000fc60003f05270 */
[----:B------:R-:W0:Y:S02]  /*1400*/  SHFL.DOWN PT, R6, R4, 0x10, 0x1f ;  /* 0x0a001f0004067f89 */ /* 0x000e2400000e0000 */
[----:B0-----:R-:W-:-:S07]  /*1410*/  DADD R6, R6, R4 ;  /* 0x0000000006067229 */ /* 0x001fce0000000004 */
[----:B------:R-:W-:Y:S04]  /*1420*/  SHFL.DOWN PT, R9, R7, 0x8, 0x1f ;  /* 0x09001f0007097f89 */ /* 0x000fe800000e0000 */
        /* <DEDUP_REMOVED lines=8> */
[----:B------:R0:W2:Y:S04]  /*14b0*/  SHFL.DOWN PT, R5, R13, 0x1, 0x1f ;  /* 0x08201f000d057f89 */ /* 0x0000a800000e0000 */
[----:B------:R0:W3:Y:S01]  /*14c0*/  SHFL.DOWN PT, R4, R12, 0x1, 0x1f ;  /* 0x08201f000c047f89 */ /* 0x0000e200000e0000 */
[----:B------:R-:W-:Y:S05]  /*14d0*/  @P0 EXIT ;  /* 0x000000000000094d */ /* 0x000fea0003800000 */
[----:B------:R-:W1:Y:S01]  /*14e0*/  LDC.64 R6, c[0x0][0x388] ;  /* 0x0000e200ff067b82 */ /* 0x000e620000000a00 */
[----:B--23--:R-:W-:-:S07]  /*14f0*/  DADD R4, R12, R4 ;  /* 0x000000000c047229 */ /* 0x00cfce0000000004 */
[----:B------:R-:W2:Y:S01]  /*1500*/  LDC.64 R8, c[0x0][0x380] ;  /* 0x0000e000ff087b82 */ /* 0x000ea20000000a00 */
[----:B-1----:R-:W-:Y:S04]  /*1510*/  REDG.E.ADD.F64.RN.STRONG.GPU desc[UR36][R6.64], R2 ;  /* 0x00000002060079a6 */ /* 0x002fe8000c12ff24 */
[----:B--2---:R-:W-:Y:S01]  /*1520*/  REDG.E.ADD.F64.RN.STRONG.GPU desc[UR36][R8.64], R4 ;  /* 0x00000004080079a6 */ /* 0x004fe2000c12ff24 */
[----:B------:R-:W-:Y:S05]  /*1530*/  EXIT ;  /* 0x000000000000794d */ /* 0x000fea0003800000 */
.L_x_795:
[----:B------:R-:W-:Y:S01]  /*1540*/  MOV R13, R23 ;  /* 0x00000017000d7202 */ /* 0x000fe20000000f00 */
[----:B------:R-:W-:Y:S01]  /*1550*/  IMAD.MOV.U32 R12, RZ, RZ, 0x10 ;  /* 0x00000010ff0c7424 */ /* 0x000fe200078e00ff */
[----:B------:R-:W-:Y:S01]  /*1560*/  MOV R15, 0xffffffff ;  /* 0xffffffff000f7802 */ /* 0x000fe20000000f00 */
[----:B------:R-:W-:-:S07]  /*1570*/  IMAD.MOV.U32 R11, RZ, RZ, 0x1f ;  /* 0x0000001fff0b7424 */ /* 0x000fce00078e00ff */
[----:B0-----:R-:W-:Y:S05]  /*1580*/  WARPSYNC.COLLECTIVE R15, `(.L_x_800) ;  /* 0x000000000f087348 */ /* 0x001fea0003c00000 */
[----:B------:R1:W2:Y:S02]  /*1590*/  SHFL.DOWN P6, R14, R13, R12, R11 ;  /* 0x0800000c0d0e7389 */ /* 0x0002a400000c000b */
[----:B012---:R-:W-:Y:S05]  /*15a0*/  ENDCOLLECTIVE ;  /* 0x000000000000791b */ /* 0x007fea0003800000 */
.L_x_800:
[----:B------:R-:W-:Y:S02]  /*15b0*/  IMAD.MOV.U32 R13, RZ, RZ, R22 ;  /* 0x000000ffff0d7224 */ /* 0x000fe400078e0016 */
[----:B------:R-:W-:-:S07]  /*15c0*/  IMAD.MOV.U32 R3, RZ, RZ, R14 ;  /* 0x000000ffff037224 */ /* 0x000fce00078e000e */
[----:B------:R-:W-:Y:S05]  /*15d0*/  WARPSYNC.COLLECTIVE R15, `(.L_x_801) ;  /* 0x000000000f087348 */ /* 0x000fea0003c00000 */
[----:B------:R0:W1:Y:S02]  /*15e0*/  SHFL.DOWN P6, R14, R13, R12, R11 ;  /* 0x0800000c0d0e7389 */ /* 0x00006400000c000b */
[----:B01----:R-:W-:Y:S05]  /*15f0*/  ENDCOLLECTIVE ;  /* 0x000000000000791b */ /* 0x003fea0003800000 */
.L_x_801:
[----:B------:R-:W-:Y:S01]  /*1600*/  MOV R15, R3 ;  /* 0x00000003000f7202 */ /* 0x000fe20000000f00 */
[----:B------:R-:W-:-:S05]  /*1610*/  IMAD.MOV.U32 R12, RZ, RZ, 0x8 ;  /* 0x00000008ff0c7424 */ /* 0x000fca00078e00ff */
[----:B------:R-:W-:Y:S01]  /*1620*/  DADD R4, R14, R22 ;  /* 0x000000000e047229 */ /* 0x000fe20000000016 */
[----:B------:R-:W-:-:S09]  /*1630*/  MOV R15, 0xffffffff ;  /* 0xffffffff000f7802 */ /* 0x000fd20000000f00 */
[----:B------:R-:W-:-:S07]  /*1640*/  IMAD.MOV.U32 R13, RZ, RZ, R5 ;  /* 0x000000ffff0d7224 */ /* 0x000fce00078e0005 */
[----:B------:R-:W-:Y:S05]  /*1650*/  WARPSYNC.COLLECTIVE R15, `(.L_x_802) ;  /* 0x000000000f087348 */ /* 0x000fea0003c00000 */
[----:B------:R0:W1:Y:S02]  /*1660*/  SHFL.DOWN P6, R14, R13, R12, R11 ;  /* 0x0800000c0d0e7389 */ /* 0x00006400000c000b */
[----:B01----:R-:W-:Y:S05]  /*1670*/  ENDCOLLECTIVE ;  /* 0x000000000000791b */ /* 0x003fea0003800000 */
.L_x_802:
[----:B------:R-:W-:Y:S02]  /*1680*/  IMAD.MOV.U32 R13, RZ, RZ, R4 ;  /* 0x000000ffff0d7224 */ /* 0x000fe400078e0004 */
[----:B------:R-:W-:-:S07]  /*1690*/  IMAD.MOV.U32 R3, RZ, RZ, R14 ;  /* 0x000000ffff037224 */ /* 0x000fce00078e000e */
[----:B------:R-:W-:Y:S05]  /*16a0*/  WARPSYNC.COLLECTIVE R15, `(.L_x_803) ;  /* 0x000000000f087348 */ /* 0x000fea0003c00000 */
[----:B------:R0:W1:Y:S02]  /*16b0*/  SHFL.DOWN P6, R14, R13, R12, R11 ;  /* 0x0800000c0d0e7389 */ /* 0x00006400000c000b */
[----:B01----:R-:W-:Y:S05]  /*16c0*/  ENDCOLLECTIVE ;  /* 0x000000000000791b */ /* 0x003fea0003800000 */
.L_x_803:
        /* <DEDUP_REMOVED lines=8> */
.L_x_804:
[----:B------:R-:W-:Y:S02]  /*1750*/  IMAD.MOV.U32 R13, RZ, RZ, R6 ;  /* 0x000000ffff0d7224 */ /* 0x000fe400078e0006 */
[----:B------:R-:W-:-:S07]  /*1760*/  IMAD.MOV.U32 R3, RZ, RZ, R14 ;  /* 0x000000ffff037224 */ /* 0x000fce00078e000e */
[----:B------:R-:W-:Y:S05]  /*1770*/  WARPSYNC.COLLECTIVE R15, `(.L_x_805) ;  /* 0x000000000f087348 */ /* 0x000fea0003c00000 */
[----:B------:R0:W1:Y:S02]  /*1780*/  SHFL.DOWN P6, R14, R13, R12, R11 ;  /* 0x0800000c0d0e7389 */ /* 0x00006400000c000b */
[----:B01----:R-:W-:Y:S05]  /*1790*/  ENDCOLLECTIVE ;  /* 0x000000000000791b */ /* 0x003fea0003800000 */
.L_x_805:
        /* <DEDUP_REMOVED lines=8> */
.L_x_806:
[----:B------:R-:W-:Y:S02]  /*1820*/  IMAD.MOV.U32 R13, RZ, RZ, R8 ;  /* 0x000000ffff0d7224 */ /* 0x000fe400078e0008 */
[----:B------:R-:W-:-:S07]  /*1830*/  IMAD.MOV.U32 R3, RZ, RZ, R14 ;  /* 0x000000ffff037224 */ /* 0x000fce00078e000e */
[----:B------:R-:W-:Y:S05]  /*1840*/  WARPSYNC.COLLECTIVE R15, `(.L_x_807) ;  /* 0x000000000f087348 */ /* 0x000fea0003c00000 */
[----:B------:R0:W1:Y:S02]  /*1850*/  SHFL.DOWN P6, R14, R13, R12, R11 ;  /* 0x0800000c0d0e7389 */ /* 0x00006400000c000b */
[----:B01----:R-:W-:Y:S05]  /*1860*/  ENDCOLLECTIVE ;  /* 0x000000000000791b */ /* 0x003fea0003800000 */
.L_x_807:
[----:B------:R-:W-:Y:S01]  /*1870*/  IMAD.MOV.U32 R12, RZ, RZ, 0x1 ;  /* 0x00000001ff0c7424 */ /* 0x000fe200078e00ff */
[----:B------:R-:W-:-:S06]  /*1880*/  MOV R2, R14 ;  /* 0x0000000e00027202 */ /* 0x000fcc0000000f00 */
[----:B------:R-:W-:-:S10]  /*1890*/  DADD R2, R8, R2 ;  /* 0x0000000008027229 */ /* 0x000fd40000000002 */
[----:B------:R-:W-:-:S07]  /*18a0*/  IMAD.MOV.U32 R13, RZ, RZ, R3 ;  /* 0x000000ffff0d7224 */ /* 0x000fce00078e0003 */
[----:B------:R-:W-:Y:S05]  /*18b0*/  WARPSYNC.COLLECTIVE R15, `(.L_x_808) ;  /* 0x000000000f087348 */ /* 0x000fea0003c00000 */
[----:B------:R0:W1:Y:S02]  /*18c0*/  SHFL.DOWN P6, R14, R13, R12, R11 ;  /* 0x0800000c0d0e7389 */ /* 0x00006400000c000b */
[----:B01----:R-:W-:Y:S05]  /*18d0*/  ENDCOLLECTIVE ;  /* 0x000000000000791b */ /* 0x003fea0003800000 */
.L_x_808:
[----:B------:R-:W-:Y:S01]  /*18e0*/  IMAD.MOV.U32 R13, RZ, RZ, R2 ;  /* 0x000000ffff0d7224 */ /* 0x000fe200078e0002 */
[----:B------:R-:W-:-:S07]  /*18f0*/  MOV R5, R14 ;  /* 0x0000000e00057202 */ /* 0x000fce0000000f00 */
[----:B------:R-:W-:Y:S05]  /*1900*/  WARPSYNC.COLLECTIVE R15, `(.L_x_809) ;  /* 0x000000000f087348 */ /* 0x000fea0003c00000 */
[----:B------:R0:W1:Y:S02]  /*1910*/  SHFL.DOWN P6, R14, R13, R12, R11 ;  /* 0x0800000c0d0e7389 */ /* 0x00006400000c000b */
[----:B01----:R-:W-:Y:S05]  /*1920*/  ENDCOLLECTIVE ;  /* 0x000000000000791b */ /* 0x003fea0003800000 */
.L_x_809:
[----:B------:R-:W-:Y:S05]  /*1930*/  BRA `(.L_x_810) ;  /* 0xfffffff400547947 */ /* 0x000fea000383ffff */
.L_x_798:
[----:B------:R-:W-:Y:S02]  /*1940*/  HFMA2 R12, -RZ, RZ, 0, 9.5367431640625e-07 ;  /* 0x00000010ff0c7431 */ /* 0x000fe400000001ff */
[----:B-1----:R-:W-:Y:S02]  /*1950*/  IMAD.MOV.U32 R13, RZ, RZ, R3 ;  /* 0x000000ffff0d7224 */ /* 0x002fe400078e0003 */
[----:B------:R-:W-:Y:S02]  /*1960*/  IMAD.MOV.U32 R11, RZ, RZ, 0x1f ;  /* 0x0000001fff0b7424 */ /* 0x000fe400078e00ff */
[----:B0-----:R-:W-:-:S07]  /*1970*/  IMAD.MOV.U32 R15, RZ, RZ, -0x1 ;  /* 0xffffffffff0f7424 */ /* 0x001fce00078e00ff */
[----:B------:R-:W-:Y:S05]  /*1980*/  WARPSYNC.COLLECTIVE R15, `(.L_x_811) ;  /* 0x000000000f087348 */ /* 0x000fea0003c00000 */
[----:B------:R0:W1:Y:S02]  /*1990*/  SHFL.DOWN P6, R14, R13, R12, R11 ;  /* 0x0800000c0d0e7389 */ /* 0x00006400000c000b */
[----:B01----:R-:W-:Y:S05]  /*19a0*/  ENDCOLLECTIVE ;  /* 0x000000000000791b */ /* 0x003fea0003800000 */
.L_x_811:
[----:B------:R-:W-:Y:S01]  /*19b0*/  IMAD.MOV.U32 R13, RZ, RZ, R2 ;  /* 0x000000ffff0d7224 */ /* 0x000fe200078e0002 */
[----:B------:R-:W-:-:S07]  /*19c0*/  MOV R5, R14 ;  /* 0x0000000e00057202 */ /* 0x000fce0000000f00 */
[----:B------:R-:W-:Y:S05]  /*19d0*/  WARPSYNC.COLLECTIVE R15, `(.L_x_812) ;  /* 0x000000000f087348 */ /* 0x000fea0003c00000 */
[----:B------:R0:W1:Y:S02]  /*19e0*/  SHFL.DOWN P6, R14, R13, R12, R11 ;  /* 0x0800000c0d0e7389 */ /* 0x00006400000c000b */
[----:B01----:R-:W-:Y:S05]  /*19f0*/  ENDCOLLECTIVE ;  /* 0x000000000000791b */ /* 0x003fea0003800000 */
.L_x_812:
[----:B------:R-:W-:Y:S02]  /*1a00*/  IMAD.MOV.U32 R12, RZ, RZ, 0x8 ;  /* 0x00000008ff0c7424 */ /* 0x000fe400078e00ff */
[----:B------:R-:W-:-:S06]  /*1a10*/  IMAD.MOV.U32 R4, RZ, RZ, R14 ;  /* 0x000000ffff047224 */ /* 0x000fcc00078e000e */
[----:B------:R-:W-:-:S10]  /*1a20*/  DADD R4, R2, R4 ;  /* 0x0000000002047229 */ /* 0x000fd40000000004 */
[----:B------:R-:W-:-:S07]  /*1a30*/  MOV R13, R5 ;  /* 0x00000005000d7202 */ /* 0x000fce0000000f00 */
[----:B------:R-:W-:Y:S05]  /*1a40*/  WARPSYNC.COLLECTIVE R15, `(.L_x_813) ;  /* 0x000000000f087348 */ /* 0x000fea0003c00000 */
[----:B------:R0:W1:Y:S02]  /*1a50*/  SHFL.DOWN P6, R14, R13, R12, R11 ;  /* 0x0800000c0d0e7389 */ /* 0x00006400000c000b */
[----:B01----:R-:W-:Y:S05]  /*1a60*/  ENDCOLLECTIVE ;  /* 0x000000000000791b */ /* 0x003fea0003800000 */
.L_x_813:
[----:B------:R-:W-:Y:S01]  /*1a70*/  MOV R13, R4 ;  /* 0x00000004000d7202 */ /* 0x000fe20000000f00 */
[----:B------:R-:W-:-:S07]  /*1a80*/  IMAD.MOV.U32 R7, RZ, RZ, R14 ;  /* 0x000000ffff077224 */ /* 0x000fce00078e000e */
[----:B------:R-:W-:Y:S05]  /*1a90*/  WARPSYNC.COLLECTIVE R15, `(.L_x_814) ;  /* 0x000000000f087348 */ /* 0x000fea0003c00000 */
[----:B------:R0:W1:Y:S02]  /*1aa0*/  SHFL.DOWN P6, R14, R13, R12, R11 ;  /* 0x0800000c0d0e7389 */ /* 0x00006400000c000b */
[----:B01----:R-:W-:Y:S05]  /*1ab0*/  ENDCOLLECTIVE ;  /* 0x000000000000791b */ /* 0x003fea0003800000 */
.L_x_814:
[----:B------:R-:W-:Y:S01]  /*1ac0*/  MOV R12, 0x4 ;  /* 0x00000004000c7802 */ /* 0x000fe20000000f00 */
[----:B------:R-:W-:-:S06]  /*1ad0*/  IMAD.MOV.U32 R6, RZ, RZ, R14 ;  /* 0x000000ffff067224 */ /* 0x000fcc00078e000e */
[----:B------:R-:W-:-:S10]  /*1ae0*/  DADD R6, R4, R6 ;  /* 0x0000000004067229 */ /* 0x000fd40000000006 */
[----:B------:R-:W-:-:S07]  /*1af0*/  IMAD.MOV.U32 R13, RZ, RZ, R7 ;  /* 0x000000ffff0d7224 */ /* 0x000fce00078e0007 */
[----:B------:R-:W-:Y:S05]  /*1b00*/  WARPSYNC.COLLECTIVE R15, `(.L_x_815) ;  /* 0x000000000f087348 */ /* 0x000fea0003c00000 */
[----:B------:R0:W1:Y:S02]  /*1b10*/  SHFL.DOWN P6, R14, R13, R12, R11 ;  /* 0x0800000c0d0e7389 */ /* 0x00006400000c000b */
[----:B01----:R-:W-:Y:S05]  /*1b20*/  ENDCOLLECTIVE ;  /* 0x000000000000791b */ /* 0x003fea0003800000 */
.L_x_815:
[----:B------:R-:W-:Y:S02]  /*1b30*/  IMAD.MOV.U32 R13, RZ, RZ, R6 ;  /* 0x000000ffff0d7224 */ /* 0x000fe400078e0006 */
[----:B------:R-:W-:-:S07]  /*1b40*/  IMAD.MOV.U32 R9, RZ, RZ, R14 ;  /* 0x000000ffff097224 */ /* 0x000fce00078e000e */
[----:B------:R-:W-:Y:S05]  /*1b50*/  WARPSYNC.COLLECTIVE R15, `(.L_x_816) ;  /* 0x000000000f087348 */ /* 0x000fea0003c00000 */
[----:B------:R0:W1:Y:S02]  /*1b60*/  SHFL.DOWN P6, R14, R13, R12, R11 ;  /* 0x0800000c0d0e7389 */ /* 0x00006400000c000b */
[----:B01----:R-:W-:Y:S05]  /*1b70*/  ENDCOLLECTIVE ;  /* 0x000000000000791b */ /* 0x003fea0003800000 */
.L_x_816:
[----:B------:R-:W-:Y:S01]  /*1b80*/  IMAD.MOV.U32 R12, RZ, RZ, 0x2 ;  /* 0x00000002ff0c7424 */ /* 0x000fe200078e00ff */
[----:B------:R-:W-:-:S06]  /*1b90*/  MOV R8, R14 ;  /* 0x0000000e00087202 */ /* 0x000fcc0000000f00 */
[----:B------:R-:W-:-:S10]  /*1ba0*/  DADD R8, R6, R8 ;  /* 0x0000000006087229 */ /* 0x000fd40000000008 */
[----:B------:R-:W-:-:S07]  /*1bb0*/  IMAD.MOV.U32 R13, RZ, RZ, R9 ;  /* 0x000000ffff0d7224 */ /* 0x000fce00078e0009 */
[----:B------:R-:W-:Y:S05]  /*1bc0*/  WARPSYNC.COLLECTIVE R15, `(.L_x_817) ;  /* 0x000000000f087348 */ /* 0x000fea0003c00000 */
[----:B------:R0:W1:Y:S02]  /*1bd0*/  SHFL.DOWN P6, R14, R13, R12, R11 ;  /* 0x0800000c0d0e7389 */ /* 0x00006400000c000b */
[----:B01----:R-:W-:Y:S05]  /*1be0*/  ENDCOLLECTIVE ;  /* 0x000000000000791b */ /* 0x003fea0003800000 */
.L_x_817:
[----:B------:R-:W-:Y:S01]  /*1bf0*/  IMAD.MOV.U32 R13, RZ, RZ, R8 ;  /* 0x000000ffff0d7224 */ /* 0x000fe200078e0008 */
[----:B------:R-:W-:-:S07]  /*1c00*/  MOV R3, R14 ;  /* 0x0000000e00037202 */ /* 0x000fce0000000f00 */
[----:B------:R-:W-:Y:S05]  /*1c10*/  WARPSYNC.COLLECTIVE R15, `(.L_x_818) ;  /* 0x000000000f087348 */ /* 0x000fea0003c00000 */
[----:B------:R0:W1:Y:S02]  /*1c20*/  SHFL.DOWN P6, R14, R13, R12, R11 ;  /* 0x0800000c0d0e7389 */ /* 0x00006400000c000b */
[----:B01----:R-:W-:Y:S05]  /*1c30*/  ENDCOLLECTIVE ;  /* 0x000000000000791b */ /* 0x003fea0003800000 */
.L_x_818:
[----:B------:R-:W-:Y:S02]  /*1c40*/  IMAD.MOV.U32 R12, RZ, RZ, 0x1 ;  /* 0x00000001ff0c7424 */ /* 0x000fe400078e00ff */
[----:B------:R-:W-:-:S06]  /*1c50*/  IMAD.MOV.U32 R2, RZ, RZ, R14 ;  /* 0x000000ffff027224 */ /* 0x000fcc00078e000e */
[----:B------:R-:W-:-:S10]  /*1c60*/  DADD R2, R8, R2 ;  /* 0x0000000008027229 */ /* 0x000fd40000000002 */
[----:B------:R-:W-:-:S07]  /*1c70*/  MOV R13, R3 ;  /* 0x00000003000d7202 */ /* 0x000fce0000000f00 */
[----:B------:R-:W-:Y:S05]  /*1c80*/  WARPSYNC.COLLECTIVE R15, `(.L_x_819) ;  /* 0x000000000f087348 */ /* 0x000fea0003c00000 */
[----:B------:R0:W1:Y:S02]  /*1c90*/  SHFL.DOWN P6, R14, R13, R12, R11 ;  /* 0x0800000c0d0e7389 */ /* 0x00006400000c000b */
[----:B01----:R-:W-:Y:S05]  /*1ca0*/  ENDCOLLECTIVE ;  /* 0x000000000000791b */ /* 0x003fea0003800000 */
.L_x_819:
[----:B------:R-:W-:Y:S01]  /*1cb0*/  MOV R13, R2 ;  /* 0x00000002000d7202 */ /* 0x000fe20000000f00 */
[----:B------:R-:W-:-:S07]  /*1cc0*/  IMAD.MOV.U32 R5, RZ, RZ, R14 ;  /* 0x000000ffff057224 */ /* 0x000fce00078e000e */
[----:B------:R-:W-:Y:S05]  /*1cd0*/  WARPSYNC.COLLECTIVE R15, `(.L_x_820) ;  /* 0x000000000f087348 */ /* 0x000fea0003c00000 */
[----:B------:R0:W1:Y:S02]  /*1ce0*/  SHFL.DOWN P6, R14, R13, R12, R11 ;  /* 0x0800000c0d0e7389 */ /* 0x00006400000c000b */
[----:B01----:R-:W-:Y:S05]  /*1cf0*/  ENDCOLLECTIVE ;  /* 0x000000000000791b */ /* 0x003fea0003800000 */
.L_x_820:
[----:B------:R-:W-:Y:S05]  /*1d00*/  BRA `(.L_x_821) ;  /* 0xfffffff400087947 */ /* 0x000fea000383ffff */
.L_x_799:
[----:B------:R-:W-:Y:S01]  /*1d10*/  HFMA2 R11, -RZ, RZ, 0, 1.847743988037109375e-06 ;  /* 0x0000001fff0b7431 */ /* 0x000fe200000001ff */
[----:B------:R-:W-:Y:S01]  /*1d20*/  BSSY B0, `(.L_x_822) ;  /* 0x0000007000007945 */ /* 0x000fe20003800000 */
[----:B------:R-:W-:Y:S02]  /*1d30*/  IMAD.MOV.U32 R13, RZ, RZ, R29 ;  /* 0x000000ffff0d7224 */ /* 0x000fe400078e001d */
[----:B------:R-:W-:Y:S02]  /*1d40*/  IMAD.MOV.U32 R12, RZ, RZ, 0x10 ;  /* 0x00000010ff0c7424 */ /* 0x000fe400078e00ff */
[----:B0-----:R-:W-:-:S07]  /*1d50*/  IMAD.MOV.U32 R15, RZ, RZ, -0x1 ;  /* 0xffffffffff0f7424 */ /* 0x001fce00078e00ff */
[----:B-1----:R-:W-:Y:S05]  /*1d60*/  WARPSYNC.COLLECTIVE R15, `(.L_x_823) ;  /* 0x000000000f087348 */ /* 0x002fea0003c00000 */
[----:B------:R0:W2:Y:S02]  /*1d70*/  SHFL.DOWN P6, R14, R13, R12, R11 ;  /* 0x0800000c0d0e7389 */ /* 0x0000a400000c000b */
[----:B012---:R-:W-:Y:S05]  /*1d80*/  ENDCOLLECTIVE ;  /* 0x000000000000791b */ /* 0x007fea0003800000 */
.L_x_823:
[----:B------:R-:W-:Y:S05]  /*1d90*/  BSYNC B0 ;  /* 0x0000000000007941 */ /* 0x000fea0003800000 */
.L_x_822:
[----:B------:R-:W-:Y:S01]  /*1da0*/  HFMA2 R11, -RZ, RZ, 0, 1.847743988037109375e-06 ;  /* 0x0000001fff0b7431 */ /* 0x000fe200000001ff */
[----:B------:R-:W-:Y:S01]  /*1db0*/  MOV R13, R28 ;  /* 0x0000001c000d7202 */ /* 0x000fe20000000f00 */
[----:B------:R-:W-:Y:S02]  /*1dc0*/  IMAD.MOV.U32 R12, RZ, RZ, 0x10 ;  /* 0x00000010ff0c7424 */ /* 0x000fe400078e00ff */
[----:B------:R-:W-:Y:S02]  /*1dd0*/  IMAD.MOV.U32 R15, RZ, RZ, -0x1 ;  /* 0xffffffffff0f7424 */ /* 0x000fe400078e00ff */
[----:B------:R-:W-:-:S07]  /*1de0*/  IMAD.MOV.U32 R5, RZ, RZ, R14 ;  /* 0x000000ffff057224 */ /* 0x000fce00078e000e */
[----:B------:R-:W-:Y:S05]  /*1df0*/  WARPSYNC.COLLECTIVE R15, `(.L_x_824) ;  /* 0x000000000f087348 */ /* 0x000fea0003c00000 */
[----:B------:R0:W1:Y:S02]  /*1e00*/  SHFL.DOWN P6, R14, R13, R12, R11 ;  /* 0x0800000c0d0e7389 */ /* 0x00006400000c000b */
[----:B01----:R-:W-:Y:S05]  /*1e10*/  ENDCOLLECTIVE ;  /* 0x000000000000791b */ /* 0x003fea0003800000 */
.L_x_824:
[----:B------:R-:W-:Y:S02]  /*1e20*/  MOV R15, R5 ;  /* 0x00000005000f7202 */ /* 0x000fe40000000f00 */
[----:B------:R-:W-:-:S04]  /*1e30*/  MOV R12, 0x8 ;  /* 0x00000008000c7802 */ /* 0x000fc80000000f00 */
[----:B------:R-:W-:Y:S01]  /*1e40*/  DADD R6, R14, R28 ;  /* 0x000000000e067229 */ /* 0x000fe2000000001c */
[----:B------:R-:W-:-:S09]  /*1e50*/  IMAD.MOV.U32 R15, RZ, RZ, -0x1 ;  /* 0xffffffffff0f7424 */ /* 0x000fd200078e00ff */
[----:B------:R-:W-:-:S07]  /*1e60*/  IMAD.MOV.U32 R13, RZ, RZ, R7 ;  /* 0x000000ffff0d7224 */ /* 0x000fce00078e0007 */
[----:B------:R-:W-:Y:S05]  /*1e70*/  WARPSYNC.COLLECTIVE R15, `(.L_x_825) ;  /* 0x000000000f087348 */ /* 0x000fea0003c00000 */
[----:B------:R0:W1:Y:S02]  /*1e80*/  SHFL.DOWN P6, R14, R13, R12, R11 ;  /* 0x0800000c0d0e7389 */ /* 0x00006400000c000b */
[----:B01----:R-:W-:Y:S05]  /*1e90*/  ENDCOLLECTIVE ;  /* 0x000000000000791b */ /* 0x003fea0003800000 */
.L_x_825:
[----:B------:R-:W-:Y:S01]  /*1ea0*/  IMAD.MOV.U32 R13, RZ, RZ, R6 ;  /* 0x000000ffff0d7224 */ /* 0x000fe200078e0006 */
[----:B------:R-:W-:-:S07]  /*1eb0*/  MOV R5, R14 ;  /* 0x0000000e00057202 */ /* 0x000fce0000000f00 */
[----:B------:R-:W-:Y:S05]  /*1ec0*/  WARPSYNC.COLLECTIVE R15, `(.L_x_826) ;  /* 0x000000000f087348 */ /* 0x000fea0003c00000 */
[----:B------:R0:W1:Y:S02]  /*1ed0*/  SHFL.DOWN P6, R14, R13, R12, R11 ;  /* 0x0800000c0d0e7389 */ /* 0x00006400000c000b */
[----:B01----:R-:W-:Y:S05]  /*1ee0*/  ENDCOLLECTIVE ;  /* 0x000000000000791b */ /* 0x003fea0003800000 */
.L_x_826:
        /* <DEDUP_REMOVED lines=8> */
.L_x_827:
[----:B------:R-:W-:Y:S01]  /*1f70*/  IMAD.MOV.U32 R13, RZ, RZ, R8 ;  /* 0x000000ffff0d7224 */ /* 0x000fe200078e0008 */
[----:B------:R-:W-:-:S07]  /*1f80*/  MOV R5, R14 ;  /* 0x0000000e00057202 */ /* 0x000fce0000000f00 */
[----:B------:R-:W-:Y:S05]  /*1f90*/  WARPSYNC.COLLECTIVE R15, `(.L_x_828) ;  /* 0x000000000f087348 */ /* 0x000fea0003c00000 */
[----:B------:R0:W1:Y:S02]  /*1fa0*/  SHFL.DOWN P6, R14, R13, R12, R11 ;  /* 0x0800000c0d0e7389 */ /* 0x00006400000c000b */
[----:B01----:R-:W-:Y:S05]  /*1fb0*/  ENDCOLLECTIVE ;  /* 0x000000000000791b */ /* 0x003fea0003800000 */
.L_x_828:
        /* <DEDUP_REMOVED lines=8> */
.L_x_829:
[----:B------:R-:W-:Y:S01]  /*2040*/  IMAD.MOV.U32 R13, RZ, RZ, R16 ;  /* 0x000000ffff0d7224 */ /* 0x000fe200078e0010 */
[----:B------:R-:W-:-:S07]  /*2050*/  MOV R5, R14 ;  /* 0x0000000e00057202 */ /* 0x000fce0000000f00 */
[----:B------:R-:W-:Y:S05]  /*2060*/  WARPSYNC.COLLECTIVE R15, `(.L_x_830) ;  /* 0x000000000f087348 */ /* 0x000fea0003c00000 */
[----:B------:R0:W1:Y:S02]  /*2070*/  SHFL.DOWN P6, R14, R13, R12, R11 ;  /* 0x0800000c0d0e7389 */ /* 0x00006400000c000b */
[----:B01----:R-:W-:Y:S05]  /*2080*/  ENDCOLLECTIVE ;  /* 0x000000000000791b */ /* 0x003fea0003800000 */
.L_x_830:
[----:B------:R-:W-:Y:S02]  /*2090*/  MOV R12, 0x1 ;  /* 0x00000001000c7802 */ /* 0x000fe40000000f00 */
[----:B------:R-:W-:-:S06]  /*20a0*/  MOV R4, R14 ;  /* 0x0000000e00047202 */ /* 0x000fcc0000000f00 */
[----:B------:R-:W-:-:S10]  /*20b0*/  DADD R4, R16, R4 ;  /* 0x0000000010047229 */ /* 0x000fd40000000004 */
[----:B------:R-:W-:-:S07]  /*20c0*/  IMAD.MOV.U32 R13, RZ, RZ, R5 ;  /* 0x000000ffff0d7224 */ /* 0x000fce00078e0005 */
[----:B------:R-:W-:Y:S05]  /*20d0*/  WARPSYNC.COLLECTIVE R15, `(.L_x_831) ;  /* 0x000000000f087348 */ /* 0x000fea0003c00000 */
[----:B------:R0:W1:Y:S02]  /*20e0*/  SHFL.DOWN P6, R14, R13, R12, R11 ;  /* 0x0800000c0d0e7389 */ /* 0x00006400000c000b */
[----:B01----:R-:W-:Y:S05]  /*20f0*/  ENDCOLLECTIVE ;  /* 0x000000000000791b */ /* 0x003fea0003800000 */
.L_x_831:
[----:B------:R-:W-:Y:S01]  /*2100*/  MOV R13, R4 ;  /* 0x00000004000d7202 */ /* 0x000fe20000000f00 */
[----:B------:R-:W-:-:S07]  /*2110*/  IMAD.MOV.U32 R7, RZ, RZ, R14 ;  /* 0x000000ffff077224 */ /* 0x000fce00078e000e */
[----:B------:R-:W-:Y:S05]  /*2120*/  WARPSYNC.COLLECTIVE R15, `(.L_x_832) ;  /* 0x000000000f087348 */ /* 0x000fea0003c00000 */
[----:B------:R0:W1:Y:S02]  /*2130*/  SHFL.DOWN P6, R14, R13, R12, R11 ;  /* 0x0800000c0d0e7389 */ /* 0x00006400000c000b */
[----:B01----:R-:W-:Y:S05]  /*2140*/  ENDCOLLECTIVE ;  /* 0x000000000000791b */ /* 0x003fea0003800000 */
.L_x_832:
[----:B------:R-:W-:Y:S05]  /*2150*/  BRA `(.L_x_833) ;  /* 0xfffffff000547947 */ /* 0x000fea000383ffff */
.L_x_834:
        /* <DEDUP_REMOVED lines=10> */
.L_x_1163:


//--------------------- .text._ZN2at6native45_GLOBAL__N__efdd3984_12_NLLLoss2d_cu_e9278b4638nll_loss2d_forward_size_average_kernelIdEEvPT_PKS3_ --------------------------
	.section	.text._ZN2at6native45_GLOBAL__N__efdd3984_12_NLLLoss2d_cu_e9278b4638nll_loss2d_forward_size_average_kernelIdEEvPT_PKS3_,"ax",@progbits
	.align	128
.text._ZN2at6native45_GLOBAL__N__efdd3984_12_NLLLoss2d_cu_e9278b4638nll_loss2d_forward_size_average_kernelIdEEvPT_PKS3_:
        .type           _ZN2at6native45_GLOBAL__N__efdd3984_12_NLLLoss2d_cu_e9278b4638nll_loss2d_forward_size_average_kernelIdEEvPT_PKS3_,@function
        .size           _ZN2at6native45_GLOBAL__N__efdd3984_12_NLLLoss2d_cu_e9278b4638nll_loss2d_forward_size_average_kernelIdEEvPT_PKS3_,(.L_x_1164 - _ZN2at6native45_GLOBAL__N__efdd3984_12_NLLLoss2d_cu_e9278b4638nll_loss2d_forward_size_average_kernelIdEEvPT_PKS3_)
        .other          _ZN2at6native45_GLOBAL__N__efdd3984_12_NLLLoss2d_cu_e9278b4638nll_loss2d_forward_size_average_kernelIdEEvPT_PKS3_,@"STO_CUDA_ENTRY STV_DEFAULT"
_ZN2at6native45_GLOBAL__N__efdd3984_12_NLLLoss2d_cu_e9278b4638nll_loss2d_forward_size_average_kernelIdEEvPT_PKS3_:
[----:B------:R-:W-:Y:S08]  /*0000*/  LDC R1, c[0x0][0x37c] ;  /* 0x0000df00ff017b82 */ /* 0x000ff00000000800 */
[----:B------:R-:W0:Y:S01]  /*0010*/  LDC.64 R6, c[0x0][0x388] ;  /* 0x0000e200ff067b82 */ /* 0x000e220000000a00 */
[----:B------:R-:W0:Y:S02]  /*0020*/  LDCU.64 UR4, c[0x0][0x358] ;  /* 0x00006b00ff0477ac */ /* 0x000e240008000a00 */
[----:B0-----:R-:W2:Y:S05]  /*0030*/  LDG.E.64 R6, desc[UR4][R6.64] ;  /* 0x0000000406067981 */ /* 0x001eaa000c1e1b00 */
[----:B------:R-:W0:Y:S02]  /*0040*/  LDC.64 R4, c[0x0][0x380] ;  /* 0x0000e000ff047b82 */ /* 0x000e240000000a00 */
[----:B0-----:R-:W3:Y:S01]  /*0050*/  LDG.E.64 R4, desc[UR4][R4.64] ;  /* 0x0000000404047981 */ /* 0x001ee2000c1e1b00 */
[----:B------:R-:W-:Y:S01]  /*0060*/  IMAD.MOV.U32 R2, RZ, RZ, 0x1 ;  /* 0x00000001ff027424 */ /* 0x000fe200078e00ff */
[----:B--2---:R-:W0:Y:S05]  /*0070*/  MUFU.RCP64H R3, R7 ;  /* 0x0000000700037308 */ /* 0x004e2a0000001800 */
[----:B0-----:R-:W-:-:S08]  /*0080*/  DFMA R8, -R6, R2, 1 ;  /* 0x3ff000000608742b */ /* 0x001fd00000000102 */
        /* <DEDUP_REMOVED lines=12> */
[----:B------:R-:W-:Y:S05]  /*0150*/  CALL.REL.NOINC `($__internal_13_$__cuda_sm20_div_rn_f64_full) ;  /* 0x0000000000147944 */ /* 0x000fea0003c00000 */
[----:B------:R-:W-:Y:S02]  /*0160*/  IMAD.MOV.U32 R2, RZ, RZ, R12 ;  /* 0x000000ffff027224 */ /* 0x000fe400078e000c */
[----:B------:R-:W-:-:S07]  /*0170*/  IMAD.MOV.U32 R3, RZ, RZ, R13 ;  /* 0x000000ffff037224 */ /* 0x000fce00078e000d */
.L_x_835:
[----:B------:R-:W0:Y:S02]  /*0180*/  LDC.64 R4, c[0x0][0x380] ;  /* 0x0000e000ff047b82 */ /* 0x000e240000000a00 */
[----:B0-----:R-:W-:Y:S01]  /*0190*/  STG.E.64 desc[UR4][R4.64], R2 ;  /* 0x0000000204007986 */ /* 0x001fe2000c101b04 */
[----:B------:R-:W-:Y:S05]  /*01a0*/  EXIT ;  /* 0x000000000000794d */ /* 0x000fea0003800000 */
        .weak           $__internal_13_$__cuda_sm20_div_rn_f64_full
        .type           $__internal_13_$__cuda_sm20_div_rn_f64_full,@function
        .size           $__internal_13_$__cuda_sm20_div_rn_f64_full,(.L_x_1164 - $__internal_13_$__cuda_sm20_div_rn_f64_full)
$__internal_13_$__cuda_sm20_div_rn_f64_full:
        /* <DEDUP_REMOVED lines=30> */
.L_x_836:
        /* <DEDUP_REMOVED lines=37> */
.L_x_837:
        /* <DEDUP_REMOVED lines=16> */
.L_x_840:
[----:B------:R-:W-:Y:S01]  /*06e0*/  LOP3.LUT R13, R7, 0x80000, RZ, 0xfc, !PT ;  /* 0x00080000070d7812 */ /* 0x000fe200078efcff */
[----:B------:R-:W-:Y:S01]  /*06f0*/  IMAD.MOV.U32 R12, RZ, RZ, R6 ;  /* 0x000000ffff0c7224 */ /* 0x000fe200078e0006 */
[----:B------:R-:W-:Y:S06]  /*0700*/  BRA `(.L_x_838) ;  /* 0x0000000000087947 */ /* 0x000fec0003800000 */
.L_x_839:
[----:B------:R-:W-:Y:S01]  /*0710*/  LOP3.LUT R13, R5, 0x80000, RZ, 0xfc, !PT ;  /* 0x00080000050d7812 */ /* 0x000fe200078efcff */
[----:B------:R-:W-:-:S07]  /*0720*/  IMAD.MOV.U32 R12, RZ, RZ, R4 ;  /* 0x000000ffff0c7224 */ /* 0x000fce00078e0004 */
.L_x_838:
[----:B------:R-:W-:Y:S02]  /*0730*/  IMAD.MOV.U32 R2, RZ, RZ, R0 ;  /* 0x000000ffff027224 */ /* 0x000fe400078e0000 */
[----:B------:R-:W-:-:S04]  /*0740*/  IMAD.MOV.U32 R3, RZ, RZ, 0x0 ;  /* 0x00000000ff037424 */ /* 0x000fc800078e00ff */
[----:B------:R-:W-:Y:S05]  /*0750*/  RET.REL.NODEC R2 `(_ZN2at6native45_GLOBAL__N__efdd3984_12_NLLLoss2d_cu_e9278b4638nll_loss2d_forward_size_average_kernelIdEEvPT_PKS3_) ;  /* 0xfffffff802287950 */ /* 0x000fea0003c3ffff */
.L_x_841:
        /* <DEDUP_REMOVED lines=10> */
.L_x_1164:


//--------------------- .text._ZN2at6native45_GLOBAL__N__efdd3984_12_NLLLoss2d_cu_e9278b4625nll_loss2d_forward_kernelIddiEEvPT_S4_PKS3_PKlS6_iiil --------------------------
	.section	.text._ZN2at6native45_GLOBAL__N__efdd3984_12_NLLLoss2d_cu_e9278b4625nll_loss2d_forward_kernelIddiEEvPT_S4_PKS3_PKlS6_iiil,"ax",@progbits
	.align	128
.text._ZN2at6native45_GLOBAL__N__efdd3984_12_NLLLoss2d_cu_e9278b4625nll_loss2d_forward_kernelIddiEEvPT_S4_PKS3_PKlS6_iiil:
        .type           _ZN2at6native45_GLOBAL__N__efdd3984_12_NLLLoss2d_cu_e9278b4625nll_loss2d_forward_kernelIddiEEvPT_S4_PKS3_PKlS6_iiil,@function
        .size           _ZN2at6native45_GLOBAL__N__efdd3984_12_NLLLoss2d_cu_e9278b4625nll_loss2d_forward_kernelIddiEEvPT_S4_PKS3_PKlS6_iiil,(.L_x_1166 - _ZN2at6native45_GLOBAL__N__efdd3984_12_NLLLoss2d_cu_e9278b4625nll_loss2d_forward_kernelIddiEEvPT_S4_PKS3_PKlS6_iiil)
        .other          _ZN2at6native45_GLOBAL__N__efdd3984_12_NLLLoss2d_cu_e9278b4625nll_loss2d_forward_kernelIddiEEvPT_S4_PKS3_PKlS6_iiil,@"STO_CUDA_ENTRY STV_DEFAULT"
_ZN2at6native45_GLOBAL__N__efdd3984_12_NLLLoss2d_cu_e9278b4625nll_loss2d_forward_kernelIddiEEvPT_S4_PKS3_PKlS6_iiil:
[----:B------:R-:W0:Y:S08]  /*0000*/  LDC R1, c[0x0][0x37c] ;  /* 0x0000df00ff017b82 */ /* 0x000e300000000800 */
[----:B------:R-:W1:Y:S01]  /*0010*/  LDC R5, c[0x0][0x3b0] ;  /* 0x0000ec00ff057b82 */ /* 0x000e620000000800 */
[----:B------:R-:W2:Y:S01]  /*0020*/  S2R R25, SR_TID.X ;  /* 0x0000000000197919 */ /* 0x000ea20000002100 */
[----:B------:R-:W2:Y:S01]  /*0030*/  LDCU UR48, c[0x0][0x360] ;  /* 0x00006c00ff3077ac */ /* 0x000ea20008000800 */
[----:B------:R-:W-:Y:S01]  /*0040*/  BSSY.RECONVERGENT B8, `(.L_x_842) ;  /* 0x00000af000087945 */ /* 0x000fe20003800200 */
[----:B------:R-:W-:-:S02]  /*0050*/  CS2R R22, SRZ ;  /* 0x0000000000167805 */ /* 0x000fc4000001ff00 */
[----:B------:R-:W-:Y:S01]  /*0060*/  CS2R R18, SRZ ;  /* 0x0000000000127805 */ /* 0x000fe2000001ff00 */
[----:B------:R-:W3:Y:S01]  /*0070*/  LDCU UR5, c[0x0][0x3ac] ;  /* 0x00007580ff0577ac */ /* 0x000ee20008000800 */
        /* <DEDUP_REMOVED lines=38> */
[----:B------:R-:W-:Y:S02]  /*02e0*/  CS2R R18, SRZ ;  /* 0x0000000000127805 */ /* 0x000fe4000001ff00 */
[----:B------:R-:W-:-:S07]  /*02f0*/  CS2R R22, SRZ ;  /* 0x0000000000167805 */ /* 0x000fce000001ff00 */
.L_x_851:
        /* <DEDUP_REMOVED lines=29> */
.L_x_848:
[----:B------:R-:W-:Y:S05]  /*04d0*/  BSYNC.RECONVERGENT B6 ;  /* 0x0000000000067941 */ /* 0x000fea0003800200 */
.L_x_847:
[----:B------:R-:W-:-:S04]  /*04e0*/  SHF.R.S64 R16, RZ, 0x1d, R26 ;  /* 0x0000001dff107819 */ /* 0x000fc8000000101a */
[----:B------:R-:W-:-:S04]  /*04f0*/  IADD3 R16, P0, PT, R16, UR40, RZ ;  /* 0x0000002810107c10 */ /* 0x000fc8000ff1e0ff */
[----:B------:R-:W-:-:S06]  /*0500*/  LEA.HI.X.SX32 R17, R26, UR41, 0x3, P0 ;  /* 0x000000291a117c11 */ /* 0x000fcc00080f1eff */
[----:B------:R-:W5:Y:S01]  /*0510*/  LDG.E.64 R16, desc[UR36][R16.64] ;  /* 0x0000002410107981 */ /* 0x000f62000c1e1b00 */
[----:B------:R-:W-:Y:S01]  /*0520*/  IMAD R3, R24, UR42, R25 ;  /* 0x0000002a18037c24 */ /* 0x000fe2000f8e0219 */
[----:B------:R-:W-:Y:S03]  /*0530*/  BSSY.RECONVERGENT B6, `(.L_x_849) ;  /* 0x0000014000067945 */ /* 0x000fe60003800200 */
[----:B------:R-:W-:-:S05]  /*0540*/  IMAD R26, R26, UR43, R3 ;  /* 0x0000002b1a1a7c24 */ /* 0x000fca000f8e0203 */
[----:B------:R-:W-:-:S13]  /*0550*/  ISETP.GT.AND P0, PT, R26, -0x1, PT ;  /* 0xffffffff1a00780c */ /* 0x000fda0003f04270 */
[----:B------:R-:W-:Y:S05]  /*0560*/  @P0 BRA `(.L_x_850) ;  /* 0x0000000000400947 */ /* 0x000fea0003800000 */
        /* <DEDUP_REMOVED lines=15> */
[----:B--2--5:R-:W-:Y:S05]  /*0660*/  CALL.ABS.NOINC R2 ;  /* 0x0000000002007343 */ /* 0x024fea0003c00000 */
.L_x_850:
[----:B------:R-:W-:Y:S05]  /*0670*/  BSYNC.RECONVERGENT B6 ;  /* 0x0000000000067941 */ /* 0x000fea0003800200 */
.L_x_849:
[----:B------:R-:W0:Y:S02]  /*0680*/  LDC.64 R2, c[0x0][0x390] ;  /* 0x0000e400ff027b82 */ /* 0x000e240000000a00 */
[----:B0-----:R-:W-:-:S06]  /*0690*/  IMAD.WIDE R26, R26, 0x8, R2 ;  /* 0x000000081a1a7825 */ /* 0x001fcc00078e0202 */
[----:B------:R-:W2:Y:S01]  /*06a0*/  LDG.E.64 R26, desc[UR36][R26.64] ;  /* 0x000000241a1a7981 */ /* 0x000ea2000c1e1b00 */
[----:B-----5:R-:W-:Y:S02]  /*06b0*/  DADD R18, R18, R16 ;  /* 0x0000000012127229 */ /* 0x020fe40000000010 */
[----:B--2---:R-:W-:-:S11]  /*06c0*/  DFMA R22, -R16, R26, R22 ;  /* 0x0000001a1016722b */ /* 0x004fd60000000116 */
.L_x_846:
[----:B------:R-:W-:Y:S05]  /*06d0*/  BSYNC.RECONVERGENT B7 ;  /* 0x0000000000077941 */ /* 0x000fea0003800200 */
.L_x_845:
[----:B------:R-:W0:Y:S02]  /*06e0*/  LDC R0, c[0x0][0x3b0] ;  /* 0x0000ec00ff007b82 */ /* 0x000e240000000800 */
[----:B0-----:R-:W-:-:S05]  /*06f0*/  IMAD R25, R0, UR48, R25 ;  /* 0x0000003000197c24 */ /* 0x001fca000f8e0219 */
[----:B------:R-:W-:-:S13]  /*0700*/  ISETP.GE.AND P0, PT, R25, UR50, PT ;  /* 0x0000003219007c0c */ /* 0x000fda000bf06270 */
[----:B------:R-:W-:Y:S05]  /*0710*/  @!P0 BRA `(.L_x_851) ;  /* 0xfffffff800f88947 */ /* 0x000fea000383ffff */
[----:B------:R-:W-:Y:S05]  /*0720*/  BRA `(.L_x_843) ;  /* 0x0000000400007947 */ /* 0x000fea0003800000 */
.L_x_844:
[----:B------:R-:W-:Y:S02]  /*0730*/  CS2R R18, SRZ ;  /* 0x0000000000127805 */ /* 0x000fe4000001ff00 */
[----:B------:R-:W-:-:S07]  /*0740*/  CS2R R22, SRZ ;  /* 0x0000000000167805 */ /* 0x000fce000001ff00 */
.L_x_858:
        /* <DEDUP_REMOVED lines=29> */
.L_x_855:
[----:B------:R-:W-:Y:S05]  /*0920*/  BSYNC.RECONVERGENT B6 ;  /* 0x0000000000067941 */ /* 0x000fea0003800200 */
.L_x_854:
        /* <DEDUP_REMOVED lines=21> */
.L_x_857:
[----:B------:R-:W-:Y:S05]  /*0a80*/  BSYNC.RECONVERGENT B6 ;  /* 0x0000000000067941 */ /* 0x000fea0003800200 */
.L_x_856:
[----:B------:R-:W0:Y:S02]  /*0a90*/  LDC.64 R2, c[0x0][0x390] ;  /* 0x0000e400ff027b82 */ /* 0x000e240000000a00 */
[----:B0-----:R-:W-:-:S06]  /*0aa0*/  IMAD.WIDE R16, R16, 0x8, R2 ;  /* 0x0000000810107825 */ /* 0x001fcc00078e0202 */
[----:B------:R-:W2:Y:S01]  /*0ab0*/  LDG.E.64 R16, desc[UR36][R16.64] ;  /* 0x0000002410107981 */ /* 0x000ea2000c1e1b00 */
[----:B------:R-:W-:Y:S02]  /*0ac0*/  DADD R18, R18, 1 ;  /* 0x3ff0000012127429 */ /* 0x000fe40000000000 */
[----:B--2---:R-:W-:-:S11]  /*0ad0*/  DADD R22, R22, -R16 ;  /* 0x0000000016167229 */ /* 0x004fd60000000810 */
.L_x_853:
[----:B------:R-:W-:Y:S05]  /*0ae0*/  BSYNC.RECONVERGENT B7 ;  /* 0x0000000000077941 */ /* 0x000fea0003800200 */
.L_x_852:
[----:B------:R-:W0:Y:S02]  /*0af0*/  LDC R0, c[0x0][0x3b0] ;  /* 0x0000ec00ff007b82 */ /* 0x000e240000000800 */
[----:B0-----:R-:W-:-:S05]  /*0b00*/  IMAD R25, R0, UR48, R25 ;  /* 0x0000003000197c24 */ /* 0x001fca000f8e0219 */
[----:B------:R-:W-:-:S13]  /*0b10*/  ISETP.GE.AND P0, PT, R25, UR49, PT ;  /* 0x0000003119007c0c */ /* 0x000fda000bf06270 */
[----:B------:R-:W-:Y:S05]  /*0b20*/  @!P0 BRA `(.L_x_858) ;  /* 0xfffffffc00088947 */ /* 0x000fea000383ffff */
.L_x_843:
[----:B------:R-:W-:Y:S05]  /*0b30*/  BSYNC.RECONVERGENT B8 ;  /* 0x0000000000087941 */ /* 0x000fea0003800200 */
.L_x_842:
        /* <DEDUP_REMOVED lines=21> */
.L_x_874:
        /* <DEDUP_REMOVED lines=42> */
.L_x_885:
[----:B-1----:R-:W-:-:S06]  /*0f30*/  MOV R15, R5 ;  /* 0x00000005000f7202 */ /* 0x002fcc0000000f00 */
[----:B0-2---:R-:W-:-:S11]  /*0f40*/  DADD R2, R2, R14 ;  /* 0x0000000002027229 */ /* 0x005fd6000000000e */
.L_x_861:
[----:B------:R-:W-:Y:S05]  /*0f50*/  BSYNC B0 ;  /* 0x0000000000007941 */ /* 0x000fea0003800000 */
.L_x_860:
        /* <DEDUP_REMOVED lines=21> */
.L_x_897:
        /* <DEDUP_REMOVED lines=41> */
.L_x_859:
[----:B------:R-:W-:Y:S01]  /*1340*/  MOV R13, R19 ;  /* 0x00000013000d7202 */ /* 0x000fe20000000f00 */
[----:B------:R-:W-:Y:S01]  /*1350*/  IMAD.MOV.U32 R12, RZ, RZ, 0x10 ;  /* 0x00000010ff0c7424 */ /* 0x000fe200078e00ff */
[----:B------:R-:W-:Y:S01]  /*1360*/  MOV R15, 0xffffffff ;  /* 0xffffffff000f7802 */ /* 0x000fe20000000f00 */
[----:B------:R-:W-:-:S07]  /*1370*/  IMAD.MOV.U32 R11, RZ, RZ, 0x1f ;  /* 0x0000001fff0b7424 */ /* 0x000fce00078e00ff */
[----:B0-----:R-:W-:Y:S05]  /*1380*/  WARPSYNC.COLLECTIVE R15, `(.L_x_864) ;  /* 0x000000000f087348 */ /* 0x001fea0003c00000 */
[----:B------:R1:W2:Y:S02]  /*1390*/  SHFL.DOWN P6, R14, R13, R12, R11 ;  /* 0x0800000c0d0e7389 */ /* 0x0002a400000c000b */
[----:B012---:R-:W-:Y:S05]  /*13a0*/  ENDCOLLECTIVE ;  /* 0x000000000000791b */ /* 0x007fea0003800000 */
.L_x_864:
[----:B------:R-:W-:Y:S02]  /*13b0*/  IMAD.MOV.U32 R13, RZ, RZ, R18 ;  /* 0x000000ffff0d7224 */ /* 0x000fe400078e0012 */
[----:B------:R-:W-:-:S07]  /*13c0*/  IMAD.MOV.U32 R3, RZ, RZ, R14 ;  /* 0x000000ffff037224 */ /* 0x000fce00078e000e */
[----:B------:R-:W-:Y:S05]  /*13d0*/  WARPSYNC.COLLECTIVE R15, `(.L_x_865) ;  /* 0x000000000f087348 */ /* 0x000fea0003c00000 */
[----:B------:R0:W1:Y:S02]  /*13e0*/  SHFL.DOWN P6, R14, R13, R12, R11 ;  /* 0x0800000c0d0e7389 */ /* 0x00006400000c000b */
[----:B01----:R-:W-:Y:S05]  /*13f0*/  ENDCOLLECTIVE ;  /* 0x000000000000791b */ /* 0x003fea0003800000 */
.L_x_865:
        /* <DEDUP_REMOVED lines=8> */
.L_x_866:
[----:B------:R-:W-:Y:S02]  /*1480*/  IMAD.MOV.U32 R13, RZ, RZ, R4 ;  /* 0x000000ffff0d7224 */ /* 0x000fe400078e0004 */
[----:B------:R-:W-:-:S07]  /*1490*/  IMAD.MOV.U32 R3, RZ, RZ, R14 ;  /* 0x000000ffff037224 */ /* 0x000fce00078e000e */
[----:B------:R-:W-:Y:S05]  /*14a0*/  WARPSYNC.COLLECTIVE R15, `(.L_x_867) ;  /* 0x000000000f087348 */ /* 0x000fea0003c00000 */
[----:B------:R0:W1:Y:S02]  /*14b0*/  SHFL.DOWN P6, R14, R13, R12, R11 ;  /* 0x0800000c0d0e7389 */ /* 0x00006400000c000b */
[----:B01----:R-:W-:Y:S05]  /*14c0*/  ENDCOLLECTIVE ;  /* 0x000000000000791b */ /* 0x003fea0003800000 */
.L_x_867:
        /* <DEDUP_REMOVED lines=8> */
.L_x_868:
[----:B------:R-:W-:Y:S02]  /*1550*/  IMAD.MOV.U32 R13, RZ, RZ, R6 ;  /* 0x000000ffff0d7224 */ /* 0x000fe400078e0006 */
[----:B------:R-:W-:-:S07]  /*1560*/  IMAD.MOV.U32 R3, RZ, RZ, R14 ;  /* 0x000000ffff037224 */ /* 0x000fce00078e000e */
[----:B------:R-:W-:Y:S05]  /*1570*/  WARPSYNC.COLLECTIVE R15, `(.L_x_869) ;  /* 0x000000000f087348 */ /* 0x000fea0003c00000 */
[----:B------:R0:W1:Y:S02]  /*1580*/  SHFL.DOWN P6, R14, R13, R12, R11 ;  /* 0x0800000c0d0e7389 */ /* 0x00006400000c000b */
[----:B01----:R-:W-:Y:S05]  /*1590*/  ENDCOLLECTIVE ;  /* 0x000000000000791b */ /* 0x003fea0003800000 */
.L_x_869:
        /* <DEDUP_REMOVED lines=8> */
.L_x_870:
[----:B------:R-:W-:Y:S02]  /*1620*/  IMAD.MOV.U32 R13, RZ, RZ, R8 ;  /* 0x000000ffff0d7224 */ /* 0x000fe400078e0008 */
[----:B------:R-:W-:-:S07]  /*1630*/  IMAD.MOV.U32 R3, RZ, RZ, R14 ;  /* 0x000000ffff037224 */ /* 0x000fce00078e000e */
[----:B------:R-:W-:Y:S05]  /*1640*/  WARPSYNC.COLLECTIVE R15, `(.L_x_871) ;  /* 0x000000000f087348 */ /* 0x000fea0003c00000 */
[----:B------:R0:W1:Y:S02]  /*1650*/  SHFL.DOWN P6, R14, R13, R12, R11 ;  /* 0x0800000c0d0e7389 */ /* 0x00006400000c000b */
[----:B01----:R-:W-:Y:S05]  /*1660*/  ENDCOLLECTIVE ;  /* 0x000000000000791b */ /* 0x003fea0003800000 */
.L_x_871:
[----:B------:R-:W-:Y:S01]  /*1670*/  IMAD.MOV.U32 R12, RZ, RZ, 0x1 ;  /* 0x00000001ff0c7424 */ /* 0x000fe200078e00ff */
[----:B------:R-:W-:-:S06]  /*1680*/  MOV R2, R14 ;  /* 0x0000000e00027202 */ /* 0x000fcc0000000f00 */
[----:B------:R-:W-:-:S10]  /*1690*/  DADD R2, R8, R2 ;  /* 0x0000000008027229 */ /* 0x000fd40000000002 */
[----:B------:R-:W-:-:S07]  /*16a0*/  IMAD.MOV.U32 R13, RZ, RZ, R3 ;  /* 0x000000ffff0d7224 */ /* 0x000fce00078e0003 */
[----:B------:R-:W-:Y:S05]  /*16b0*/  WARPSYNC.COLLECTIVE R15, `(.L_x_872) ;  /* 0x000000000f087348 */ /* 0x000fea0003c00000 */
[----:B------:R0:W1:Y:S02]  /*16c0*/  SHFL.DOWN P6, R14, R13, R12, R11 ;  /* 0x0800000c0d0e7389 */ /* 0x00006400000c000b */
[----:B01----:R-:W-:Y:S05]  /*16d0*/  ENDCOLLECTIVE ;  /* 0x000000000000791b */ /* 0x003fea0003800000 */
.L_x_872:
[----:B------:R-:W-:Y:S01]  /*16e0*/  IMAD.MOV.U32 R13, RZ, RZ, R2 ;  /* 0x000000ffff0d7224 */ /* 0x000fe200078e0002 */
[----:B------:R-:W-:-:S07]  /*16f0*/  MOV R5, R14 ;  /* 0x0000000e00057202 */ /* 0x000fce0000000f00 */
[----:B------:R-:W-:Y:S05]  /*1700*/  WARPSYNC.COLLECTIVE R15, `(.L_x_873) ;  /* 0x000000000f087348 */ /* 0x000fea0003c00000 */
[----:B------:R0:W1:Y:S02]  /*1710*/  SHFL.DOWN P6, R14, R13, R12, R11 ;  /* 0x0800000c0d0e7389 */ /* 0x00006400000c000b */
[----:B01----:R-:W-:Y:S05]  /*1720*/  ENDCOLLECTIVE ;  /* 0x000000000000791b */ /* 0x003fea0003800000 */
.L_x_873:
[----:B------:R-:W-:Y:S05]  /*1730*/  BRA `(.L_x_874) ;  /* 0xfffffff400547947 */ /* 0x000fea000383ffff */
.L_x_862:
[----:B------:R-:W-:Y:S02]  /*1740*/  HFMA2 R12, -RZ, RZ, 0, 9.5367431640625e-07 ;  /* 0x00000010ff0c7431 */ /* 0x000fe400000001ff */
[----:B-1----:R-:W-:Y:S02]  /*1750*/  IMAD.MOV.U32 R13, RZ, RZ, R3 ;  /* 0x000000ffff0d7224 */ /* 0x002fe400078e0003 */
[----:B------:R-:W-:Y:S02]  /*1760*/  IMAD.MOV.U32 R11, RZ, RZ, 0x1f ;  /* 0x0000001fff0b7424 */ /* 0x000fe400078e00ff */
[----:B0-----:R-:W-:-:S07]  /*1770*/  IMAD.MOV.U32 R15, RZ, RZ, -0x1 ;  /* 0xffffffffff0f7424 */ /* 0x001fce00078e00ff */
[----:B------:R-:W-:Y:S05]  /*1780*/  WARPSYNC.COLLECTIVE R15, `(.L_x_875) ;  /* 0x000000000f087348 */ /* 0x000fea0003c00000 */
[----:B------:R0:W1:Y:S02]  /*1790*/  SHFL.DOWN P6, R14, R13, R12, R11 ;  /* 0x0800000c0d0e7389 */ /* 0x00006400000c000b */
[----:B01----:R-:W-:Y:S05]  /*17a0*/  ENDCOLLECTIVE ;  /* 0x000000000000791b */ /* 0x003fea0003800000 */
.L_x_875:
[----:B------:R-:W-:Y:S01]  /*17b0*/  IMAD.MOV.U32 R13, RZ, RZ, R2 ;  /* 0x000000ffff0d7224 */ /* 0x000fe200078e0002 */
[----:B------:R-:W-:-:S07]  /*17c0*/  MOV R5, R14 ;  /* 0x0000000e00057202 */ /* 0x000fce0000000f00 */
[----:B------:R-:W-:Y:S05]  /*17d0*/  WARPSYNC.COLLECTIVE R15, `(.L_x_876) ;  /* 0x000000000f087348 */ /* 0x000fea0003c00000 */
[----:B------:R0:W1:Y:S02]  /*17e0*/  SHFL.DOWN P6, R14, R13, R12, R11 ;  /* 0x0800000c0d0e7389 */ /* 0x00006400000c000b */
[----:B01----:R-:W-:Y:S05]  /*17f0*/  ENDCOLLECTIVE ;  /* 0x000000000000791b */ /* 0x003fea0003800000 */
.L_x_876:
[----:B------:R-:W-:Y:S02]  /*1800*/  IMAD.MOV.U32 R12, RZ, RZ, 0x8 ;  /* 0x00000008ff0c7424 */ /* 0x000fe400078e00ff */
[----:B------:R-:W-:-:S06]  /*1810*/  IMAD.MOV.U32 R4, RZ, RZ, R14 ;  /* 0x000000ffff047224 */ /* 0x000fcc00078e000e */
[----:B------:R-:W-:-:S10]  /*1820*/  DADD R4, R2, R4 ;  /* 0x0000000002047229 */ /* 0x000fd40000000004 */
[----:B------:R-:W-:-:S07]  /*1830*/  MOV R13, R5 ;  /* 0x00000005000d7202 */ /* 0x000fce0000000f00 */
[----:B------:R-:W-:Y:S05]  /*1840*/  WARPSYNC.COLLECTIVE R15, `(.L_x_877) ;  /* 0x000000000f087348 */ /* 0x000fea0003c00000 */
[----:B------:R0:W1:Y:S02]  /*1850*/  SHFL.DOWN P6, R14, R13, R12, R11 ;  /* 0x0800000c0d0e7389 */ /* 0x00006400000c000b */
[----:B01----:R-:W-:Y:S05]  /*1860*/  ENDCOLLECTIVE ;  /* 0x000000000000791b */ /* 0x003fea0003800000 */
.L_x_877:
[----:B------:R-:W-:Y:S01]  /*1870*/  IMAD.MOV.U32 R13, RZ, RZ, R4 ;  /* 0x000000ffff0d7224 */ /* 0x000fe200078e0004 */
[----:B------:R-:W-:-:S07]  /*1880*/  MOV R7, R14 ;  /* 0x0000000e00077202 */ /* 0x000fce0000000f00 */
[----:B------:R-:W-:Y:S05]  /*1890*/  WARPSYNC.COLLECTIVE R15, `(.L_x_878) ;  /* 0x000000000f087348 */ /* 0x000fea0003c00000 */
[----:B------:R0:W1:Y:S02]  /*18a0*/  SHFL.DOWN P6, R14, R13, R12, R11 ;  /* 0x0800000c0d0e7389 */ /* 0x00006400000c000b */
[----:B01----:R-:W-:Y:S05]  /*18b0*/  ENDCOLLECTIVE ;  /* 0x000000000000791b */ /* 0x003fea0003800000 */
.L_x_878:
[----:B------:R-:W-:Y:S02]  /*18c0*/  MOV R12, 0x4 ;  /* 0x00000004000c7802 */ /* 0x000fe40000000f00 */
[----:B------:R-:W-:-:S06]  /*18d0*/  MOV R6, R14 ;  /* 0x0000000e00067202 */ /* 0x000fcc0000000f00 */
[----:B------:R-:W-:-:S10]  /*18e0*/  DADD R6, R4, R6 ;  /* 0x0000000004067229 */ /* 0x000fd40000000006 */
[----:B------:R-:W-:-:S07]  /*18f0*/  IMAD.MOV.U32 R13, RZ, RZ, R7 ;  /* 0x000000ffff0d7224 */ /* 0x000fce00078e0007 */
[----:B------:R-:W-:Y:S05]  /*1900*/  WARPSYNC.COLLECTIVE R15, `(.L_x_879) ;  /* 0x000000000f087348 */ /* 0x000fea0003c00000 */
[----:B------:R0:W1:Y:S02]  /*1910*/  SHFL.DOWN P6, R14, R13, R12, R11 ;  /* 0x0800000c0d0e7389 */ /* 0x00006400000c000b */
[----:B01----:R-:W-:Y:S05]  /*1920*/  ENDCOLLECTIVE ;  /* 0x000000000000791b */ /* 0x003fea0003800000 */
.L_x_879:
[----:B------:R-:W-:Y:S01]  /*1930*/  MOV R13, R6 ;  /* 0x00000006000d7202 */ /* 0x000fe20000000f00 */
[----:B------:R-:W-:-:S07]  /*1940*/  IMAD.MOV.U32 R9, RZ, RZ, R14 ;  /* 0x000000ffff097224 */ /* 0x000fce00078e000e */
[----:B------:R-:W-:Y:S05]  /*1950*/  WARPSYNC.COLLECTIVE R15, `(.L_x_880) ;  /* 0x000000000f087348 */ /* 0x000fea0003c00000 */
[----:B------:R0:W1:Y:S02]  /*1960*/  SHFL.DOWN P6, R14, R13, R12, R11 ;  /* 0x0800000c0d0e7389 */ /* 0x00006400000c000b */
[----:B01----:R-:W-:Y:S05]  /*1970*/  ENDCOLLECTIVE ;  /* 0x000000000000791b */ /* 0x003fea0003800000 */
.L_x_880:
[----:B------:R-:W-:Y:S02]  /*1980*/  IMAD.MOV.U32 R12, RZ, RZ, 0x2 ;  /* 0x00000002ff0c7424 */ /* 0x000fe400078e00ff */
[----:B------:R-:W-:-:S06]  /*1990*/  IMAD.MOV.U32 R8, RZ, RZ, R14 ;  /* 0x000000ffff087224 */ /* 0x000fcc00078e000e */
[----:B------:R-:W-:-:S10]  /*19a0*/  DADD R8, R6, R8 ;  /* 0x0000000006087229 */ /* 0x000fd40000000008 */
[----:B------:R-:W-:-:S07]  /*19b0*/  MOV R13, R9 ;  /* 0x00000009000d7202 */ /* 0x000fce0000000f00 */
[----:B------:R-:W-:Y:S05]  /*19c0*/  WARPSYNC.COLLECTIVE R15, `(.L_x_881) ;  /* 0x000000000f087348 */ /* 0x000fea0003c00000 */
[----:B------:R0:W1:Y:S02]  /*19d0*/  SHFL.DOWN P6, R14, R13, R12, R11 ;  /* 0x0800000c0d0e7389 */ /* 0x00006400000c000b */
[----:B01----:R-:W-:Y:S05]  /*19e0*/  ENDCOLLECTIVE ;  /* 0x000000000000791b */ /* 0x003fea0003800000 */
.L_x_881:
[----:B------:R-:W-:Y:S01]  /*19f0*/  IMAD.MOV.U32 R13, RZ, RZ, R8 ;  /* 0x000000ffff0d7224 */ /* 0x000fe200078e0008 */
[----:B------:R-:W-:-:S07]  /*1a00*/  MOV R3, R14 ;  /* 0x0000000e00037202 */ /* 0x000fce0000000f00 */
[----:B------:R-:W-:Y:S05]  /*1a10*/  WARPSYNC.COLLECTIVE R15, `(.L_x_882) ;  /* 0x000000000f087348 */ /* 0x000fea0003c00000 */
[----:B------:R0:W1:Y:S02]  /*1a20*/  SHFL.DOWN P6, R14, R13, R12, R11 ;  /* 0x0800000c0d0e7389 */ /* 0x00006400000c000b */
[----:B01----:R-:W-:Y:S05]  /*1a30*/  ENDCOLLECTIVE ;  /* 0x000000000000791b */ /* 0x003fea0003800000 */
.L_x_882:
[----:B------:R-:W-:Y:S02]  /*1a40*/  MOV R12, 0x1 ;  /* 0x00000001000c7802 */ /* 0x000fe40000000f00 */
[----:B------:R-:W-:-:S06]  /*1a50*/  MOV R2, R14 ;  /* 0x0000000e00027202 */ /* 0x000fcc0000000f00 */
[----:B------:R-:W-:-:S10]  /*1a60*/  DADD R2, R8, R2 ;  /* 0x0000000008027229 */ /* 0x000fd40000000002 */
[----:B------:R-:W-:-:S07]  /*1a70*/  IMAD.MOV.U32 R13, RZ, RZ, R3 ;  /* 0x000000ffff0d7224 */ /* 0x000fce00078e0003 */
[----:B------:R-:W-:Y:S05]  /*1a80*/  WARPSYNC.COLLECTIVE R15, `(.L_x_883) ;  /* 0x000000000f087348 */ /* 0x000fea0003c00000 */
[----:B------:R0:W1:Y:S02]  /*1a90*/  SHFL.DOWN P6, R14, R13, R12, R11 ;  /* 0x0800000c0d0e7389 */ /* 0x00006400000c000b */
[----:B01----:R-:W-:Y:S05]  /*1aa0*/  ENDCOLLECTIVE ;  /* 0x000000000000791b */ /* 0x003fea0003800000 */
.L_x_883:
[----:B------:R-:W-:Y:S01]  /*1ab0*/  MOV R13, R2 ;  /* 0x00000002000d7202 */ /* 0x000fe20000000f00 */
[----:B------:R-:W-:-:S07]  /*1ac0*/  IMAD.MOV.U32 R5, RZ, RZ, R14 ;  /* 0x000000ffff057224 */ /* 0x000fce00078e000e */
[----:B------:R-:W-:Y:S05]  /*1ad0*/  WARPSYNC.COLLECTIVE R15, `(.L_x_884) ;  /* 0x000000000f087348 */ /* 0x000fea0003c00000 */
[----:B------:R0:W1:Y:S02]  /*1ae0*/  SHFL.DOWN P6, R14, R13, R12, R11 ;  /* 0x0800000c0d0e7389 */ /* 0x00006400000c000b */
[----:B01----:R-:W-:Y:S05]  /*1af0*/  ENDCOLLECTIVE ;  /* 0x000000000000791b */ /* 0x003fea0003800000 */
.L_x_884:
[----:B------:R-:W-:Y:S05]  /*1b00*/  BRA `(.L_x_885) ;  /* 0xfffffff400087947 */ /* 0x000fea000383ffff */
.L_x_863:
[----:B------:R-:W-:Y:S01]  /*1b10*/  HFMA2 R12, -RZ, RZ, 0, 9.5367431640625e-07 ;  /* 0x00000010ff0c7431 */ /* 0x000fe200000001ff */
[----:B------:R-:W-:Y:S01]  /*1b20*/  BSSY B0, `(.L_x_886) ;  /* 0x0000007000007945 */ /* 0x000fe20003800000 */
[----:B------:R-:W-:Y:S01]  /*1b30*/  IMAD.MOV.U32 R13, RZ, RZ, R23 ;  /* 0x000000ffff0d7224 */ /* 0x000fe200078e0017 */
[----:B0-----:R-:W-:Y:S01]  /*1b40*/  MOV R15, 0xffffffff ;  /* 0xffffffff000f7802 */ /* 0x001fe20000000f00 */
[----:B------:R-:W-:-:S07]  /*1b50*/  IMAD.MOV.U32 R11, RZ, RZ, 0x1f ;  /* 0x0000001fff0b7424 */ /* 0x000fce00078e00ff */
[----:B-1----:R-:W-:Y:S05]  /*1b60*/  WARPSYNC.COLLECTIVE R15, `(.L_x_887) ;  /* 0x000000000f087348 */ /* 0x002fea0003c00000 */
[----:B------:R0:W2:Y:S02]  /*1b70*/  SHFL.DOWN P6, R14, R13, R12, R11 ;  /* 0x0800000c0d0e7389 */ /* 0x0000a400000c000b */
[----:B012---:R-:W-:Y:S05]  /*1b80*/  ENDCOLLECTIVE ;  /* 0x000000000000791b */ /* 0x007fea0003800000 */
.L_x_887:
[----:B------:R-:W-:Y:S05]  /*1b90*/  BSYNC B0 ;  /* 0x0000000000007941 */ /* 0x000fea0003800000 */
.L_x_886:
        /* <DEDUP_REMOVED lines=8> */
.L_x_888:
        /* <DEDUP_REMOVED lines=8> */
.L_x_889:
[----:B------:R-:W-:Y:S01]  /*1ca0*/  IMAD.MOV.U32 R13, RZ, RZ, R6 ;  /* 0x000000ffff0d7224 */ /* 0x000fe200078e0006 */
[----:B------:R-:W-:-:S07]  /*1cb0*/  MOV R5, R14 ;  /* 0x0000000e00057202 */ /* 0x000fce0000000f00 */
[----:B------:R-:W-:Y:S05]  /*1cc0*/  WARPSYNC.COLLECTIVE R15, `(.L_x_890) ;  /* 0x000000000f087348 */ /* 0x000fea0003c00000 */
[----:B------:R0:W1:Y:S02]  /*1cd0*/  SHFL.DOWN P6, R14, R13, R12, R11 ;  /* 0x0800000c0d0e7389 */ /* 0x00006400000c000b */
[----:B01----:R-:W-:Y:S05]  /*1ce0*/  ENDCOLLECTIVE ;  /* 0x000000000000791b */ /* 0x003fea0003800000 */
.L_x_890:
        /* <DEDUP_REMOVED lines=8> */
.L_x_891:
[----:B------:R-:W-:Y:S01]  /*1d70*/  IMAD.MOV.U32 R13, RZ, RZ, R8 ;  /* 0x000000ffff0d7224 */ /* 0x000fe200078e0008 */
[----:B------:R-:W-:-:S07]  /*1d80*/  MOV R5, R14 ;  /* 0x0000000e00057202 */ /* 0x000fce0000000f00 */
[----:B------:R-:W-:Y:S05]  /*1d90*/  WARPSYNC.COLLECTIVE R15, `(.L_x_892) ;  /* 0x000000000f087348 */ /* 0x000fea0003c00000 */
[----:B------:R0:W1:Y:S02]  /*1da0*/  SHFL.DOWN P6, R14, R13, R12, R11 ;  /* 0x0800000c0d0e7389 */ /* 0x00006400000c000b */
[----:B01----:R-:W-:Y:S05]  /*1db0*/  ENDCOLLECTIVE ;  /* 0x000000000000791b */ /* 0x003fea0003800000 */
.L_x_892:
        /* <DEDUP_REMOVED lines=8> */
.L_x_893:
[----:B------:R-:W-:Y:S01]  /*1e40*/  IMAD.MOV.U32 R13, RZ, RZ, R16 ;  /* 0x000000ffff0d7224 */ /* 0x000fe200078e0010 */
[----:B------:R-:W-:-:S07]  /*1e50*/  MOV R5, R14 ;  /* 0x0000000e00057202 */ /* 0x000fce0000000f00 */
[----:B------:R-:W-:Y:S05]  /*1e60*/  WARPSYNC.COLLECTIVE R15, `(.L_x_894) ;  /* 0x000000000f087348 */ /* 0x000fea0003c00000 */
[----:B------:R0:W1:Y:S02]  /*1e70*/  SHFL.DOWN P6, R14, R13, R12, R11 ;  /* 0x0800000c0d0e7389 */ /* 0x00006400000c000b */
[----:B01----:R-:W-:Y:S05]  /*1e80*/  ENDCOLLECTIVE ;  /* 0x000000000000791b */ /* 0x003fea0003800000 */
.L_x_894:
[----:B------:R-:W-:Y:S02]  /*1e90*/  MOV R12, 0x1 ;  /* 0x00000001000c7802 */ /* 0x000fe40000000f00 */
[----:B------:R-:W-:-:S06]  /*1ea0*/  MOV R4, R14 ;  /* 0x0000000e00047202 */ /* 0x000fcc0000000f00 */
[----:B------:R-:W-:-:S10]  /*1eb0*/  DADD R4, R16, R4 ;  /* 0x0000000010047229 */ /* 0x000fd40000000004 */
[----:B------:R-:W-:-:S07]  /*1ec0*/  IMAD.MOV.U32 R13, RZ, RZ, R5 ;  /* 0x000000ffff0d7224 */ /* 0x000fce00078e0005 */
[----:B------:R-:W-:Y:S05]  /*1ed0*/  WARPSYNC.COLLECTIVE R15, `(.L_x_895) ;  /* 0x000000000f087348 */ /* 0x000fea0003c00000 */
[----:B------:R0:W1:Y:S02]  /*1ee0*/  SHFL.DOWN P6, R14, R13, R12, R11 ;  /* 0x0800000c0d0e7389 */ /* 0x00006400000c000b */
[----:B01----:R-:W-:Y:S05]  /*1ef0*/  ENDCOLLECTIVE ;  /* 0x000000000000791b */ /* 0x003fea0003800000 */
.L_x_895:
[----:B------:R-:W-:Y:S01]  /*1f00*/  MOV R13, R4 ;  /* 0x00000004000d7202 */ /* 0x000fe20000000f00 */
[----:B------:R-:W-:-:S07]  /*1f10*/  IMAD.MOV.U32 R7, RZ, RZ, R14 ;  /* 0x000000ffff077224 */ /* 0x000fce00078e000e */
[----:B------:R-:W-:Y:S05]  /*1f20*/  WARPSYNC.COLLECTIVE R15, `(.L_x_896) ;  /* 0x000000000f087348 */ /* 0x000fea0003c00000 */
[----:B------:R0:W1:Y:S02]  /*1f30*/  SHFL.DOWN P6, R14, R13, R12, R11 ;  /* 0x0800000c0d0e7389 */ /* 0x00006400000c000b */
[----:B01----:R-:W-:Y:S05]  /*1f40*/  ENDCOLLECTIVE ;  /* 0x000000000000791b */ /* 0x003fea0003800000 */
.L_x_896:
[----:B------:R-:W-:Y:S05]  /*1f50*/  BRA `(.L_x_897) ;  /* 0xfffffff000547947 */ /* 0x000fea000383ffff */
.L_x_898:
        /* <DEDUP_REMOVED lines=10> */
.L_x_1166:


//--------------------- .text._ZN2at6native45_GLOBAL__N__efdd3984_12_NLLLoss2d_cu_e9278b4635nll_loss2d_forward_no_reduce_kernelIN3c108BFloat16EEEvlNS_27GenericPackedTensorAccessorIT_Lm4ENS_16DefaultPtrTraitsElEENS5_IlLm3ES7_lEENS5_IS6_Lm3ES7_lEEPKS6_l --------------------------
	.section	.text._ZN2at6native45_GLOBAL__N__efdd3984_12_NLLLoss2d_cu_e9278b4635nll_loss2d_forward_no_reduce_kernelIN3c108BFloat16EEEvlNS_27GenericPackedTensorAccessorIT_Lm4ENS_16DefaultPtrTraitsElEENS5_IlLm3ES7_lEENS5_IS6_Lm3ES7_lEEPKS6_l,"ax",@progbits
	.align	128
.text._ZN2at6native45_GLOBAL__N__efdd3984_12_NLLLoss2d_cu_e9278b4635nll_loss2d_forward_no_reduce_kernelIN3c108BFloat16EEEvlNS_27GenericPackedTensorAccessorIT_Lm4ENS_16DefaultPtrTraitsElEENS5_IlLm3ES7_lEENS5_IS6_Lm3ES7_lEEPKS6_l:
        .type           _ZN2at6native45_GLOBAL__N__efdd3984_12_NLLLoss2d_cu_e9278b4635nll_loss2d_forward_no_reduce_kernelIN3c108BFloat16EEEvlNS_27GenericPackedTensorAccessorIT_Lm4ENS_16DefaultPtrTraitsElEENS5_IlLm3ES7_lEENS5_IS6_Lm3ES7_lEEPKS6_l,@function
        .size           _ZN2at6native45_GLOBAL__N__efdd3984_12_NLLLoss2d_cu_e9278b4635nll_loss2d_forward_no_reduce_kernelIN3c108BFloat16EEEvlNS_27GenericPackedTensorAccessorIT_Lm4ENS_16DefaultPtrTraitsElEENS5_IlLm3ES7_lEENS5_IS6_Lm3ES7_lEEPKS6_l,(.L_x_1167 - _ZN2at6native45_GLOBAL__N__efdd3984_12_NLLLoss2d_cu_e9278b4635nll_loss2d_forward_no_reduce_kernelIN3c108BFloat16EEEvlNS_27GenericPackedTensorAccessorIT_Lm4ENS_16DefaultPtrTraitsElEENS5_IlLm3ES7_lEENS5_IS6_Lm3ES7_lEEPKS6_l)
        .other          _ZN2at6native45_GLOBAL__N__efdd3984_12_NLLLoss2d_cu_e9278b4635nll_loss2d_forward_no_reduce_kernelIN3c108BFloat16EEEvlNS_27GenericPackedTensorAccessorIT_Lm4ENS_16DefaultPtrTraitsElEENS5_IlLm3ES7_lEENS5_IS6_Lm3ES7_lEEPKS6_l,@"STO_CUDA_ENTRY STV_DEFAULT"
_ZN2at6native45_GLOBAL__N__efdd3984_12_NLLLoss2d_cu_e9278b4635nll_loss2d_forward_no_reduce_kernelIN3c108BFloat16EEEvlNS_27GenericPackedTensorAccessorIT_Lm4ENS_16DefaultPtrTraitsElEENS5_IlLm3ES7_lEENS5_IS6_Lm3ES7_lEEPKS6_l:
        /* <DEDUP_REMOVED lines=12> */
[----:B------:R-:W1:Y:S01]  /*00c0*/  LDCU.64 UR6, c[0x0][0x390] ;  /* 0x00007200ff0677ac */ /* 0x000e620008000a00 */
[----:B------:R-:W1:Y:S01]  /*00d0*/  LDCU.64 UR8, c[0x0][0x3a0] ;  /* 0x00007400ff0877ac */ /* 0x000e620008000a00 */
[----:B------:R-:W2:Y:S01]  /*00e0*/  LDCU UR5, c[0x0][0x370] ;  /* 0x00006e00ff0577ac */ /* 0x000ea20008000800 */
[----:B0-----:R-:W-:-:S04]  /*00f0*/  UISETP.NE.U32.AND UP0, UPT, UR10, URZ, UPT ;  /* 0x000000ff0a00728c */ /* 0x001fc8000bf05070 */
[----:B------:R-:W-:Y:S02]  /*0100*/  UISETP.NE.AND.EX UP0, UPT, UR11, URZ, UPT, UP0 ;  /* 0x000000ff0b00728c */ /* 0x000fe4000bf05300 */
[----:B-1----:R-:W-:Y:S02]  /*0110*/  UIMAD UR4, UR7, UR8, URZ ;  /* 0x00000008070472a4 */ /* 0x002fe4000f8e02ff */
[----:B------:R-:W-:Y:S02]  /*0120*/  UIMAD.WIDE.U32 UR36, UR6, UR8, URZ ;  /* 0x00000008062472a5 */ /* 0x000fe4000f8e00ff */
[----:B------:R-:W-:Y:S01]  /*0130*/  UIMAD UR4, UR6, UR9, UR4 ;  /* 0x00000009060472a4 */ /* 0x000fe2000f8e0204 */
[----:B--2---:R-:W-:-:S03]  /*0140*/  IMAD R2, R5, UR5, RZ ;  /* 0x0000000505027c24 */ /* 0x004fc6000f8e02ff */
[----:B------:R-:W-:-:S06]  /*0150*/  UIADD3 UR4, UPT, UPT, UR37, UR4, URZ ;  /* 0x0000000425047290 */ /* 0x000fcc000fffe0ff */
[----:B------:R-:W-:Y:S01]  /*0160*/  IMAD.U32 R19, RZ, RZ, UR4 ;  /* 0x00000004ff137e24 */ /* 0x000fe2000f8e00ff */
[----:B------:R-:W-:Y:S06]  /*0170*/  BRA.U !UP0, `(.L_x_899) ;  /* 0x0000001108507547 */ /* 0x000fec000b800000 */
[----:B------:R-:W-:Y:S01]  /*0180*/  BSSY.RECONVERGENT B8, `(.L_x_900) ;  /* 0x0000112000087945 */ /* 0x000fe20003800200 */
[----:B------:R-:W-:Y:S01]  /*0190*/  IMAD.MOV.U32 R23, RZ, RZ, RZ ;  /* 0x000000ffff177224 */ /* 0x000fe200078e00ff */
[----:B------:R-:W0:Y:S01]  /*01a0*/  LDCU.64 UR38, c[0x0][0x428] ;  /* 0x00008500ff2677ac */ /* 0x000e220008000a00 */
[----:B------:R-:W-:Y:S01]  /*01b0*/  IMAD.MOV.U32 R24, RZ, RZ, R22 ;  /* 0x000000ffff187224 */ /* 0x000fe200078e0016 */
[----:B------:R-:W1:Y:S01]  /*01c0*/  LDCU.64 UR40, c[0x0][0x408] ;  /* 0x00008100ff2877ac */ /* 0x000e620008000a00 */
[----:B------:R-:W2:Y:S01]  /*01d0*/  LDCU.64 UR42, c[0x0][0x390] ;  /* 0x00007200ff2a77ac */ /* 0x000ea20008000a00 */
[----:B------:R-:W3:Y:S01]  /*01e0*/  LDCU.64 UR52, c[0x0][0x380] ;  /* 0x00007000ff3477ac */ /* 0x000ee20008000a00 */
[----:B------:R-:W4:Y:S01]  /*01f0*/  LDCU.64 UR54, c[0x0][0x400] ;  /* 0x00008000ff3677ac */ /* 0x000f220008000a00 */
[----:B------:R-:W0:Y:S01]  /*0200*/  LDCU.64 UR56, c[0x0][0x3d0] ;  /* 0x00007a00ff3877ac */ /* 0x000e220008000a00 */
[----:B------:R-:W0:Y:S01]  /*0210*/  LDCU.64 UR58, c[0x0][0x448] ;  /* 0x00008900ff3a77ac */ /* 0x000e220008000a00 */
[----:B------:R-:W0:Y:S01]  /*0220*/  LDCU.64 UR60, c[0x0][0x398] ;  /* 0x00007300ff3c77ac */ /* 0x000e220008000a00 */
[----:B------:R-:W0:Y:S01]  /*0230*/  LDCU.64 UR62, c[0x0][0x388] ;  /* 0x00007100ff3e77ac */ /* 0x000e220008000a00 */
[----:B------:R-:W0:Y:S01]  /*0240*/  LDCU.128 UR44, c[0x0][0x430] ;  /* 0x00008600ff2c77ac */ /* 0x000e220008000c00 */
[----:B------:R-:W0:Y:S02]  /*0250*/  LDCU.128 UR48, c[0x0][0x3f0] ;  /* 0x00007e00ff3077ac */ /* 0x000e240008000c00 */
.L_x_918:
[----:B------:R-:W5:Y:S01]  /*0260*/  LDCU UR4, c[0x0][0x394] ;  /* 0x00007280ff0477ac */ /* 0x000f620008000800 */
[----:B------:R-:W-:Y:S01]  /*0270*/  SHF.R.S32.HI R8, RZ, 0x1f, R24 ;  /* 0x0000001fff087819 */ /* 0x000fe20000011418 */
[----:B------:R-:W-:Y:S03]  /*0280*/  BSSY.RECONVERGENT B0, `(.L_x_901) ;  /* 0x0000029000007945 */ /* 0x000fe60003800200 */
[----:B-1---5:R-:W-:-:S04]  /*0290*/  LOP3.LUT R0, R8, UR4, RZ, 0xfc, !PT ;  /* 0x0000000408007c12 */ /* 0x022fc8000f8efcff */
[----:B------:R-:W-:-:S13]  /*02a0*/  ISETP.NE.U32.AND P0, PT, R0, RZ, PT ;  /* 0x000000ff0000720c */ /* 0x000fda0003f05070 */
[----:B0-----:R-:W-:Y:S05]  /*02b0*/  @P0 BRA `(.L_x_902) ;  /* 0x0000000000600947 */ /* 0x001fea0003800000 */
[----:B------:R-:W5:Y:S01]  /*02c0*/  LDCU UR4, c[0x0][0x390] ;  /* 0x00007200ff0477ac */ /* 0x000f620008000800 */
[----:B------:R-:W-:Y:S02]  /*02d0*/  HFMA2 R7, -RZ, RZ, 0, 0 ;  /* 0x00000000ff077431 */ /* 0x000fe400000001ff */
[----:B------:R-:W-:Y:S01]  /*02e0*/  IMAD.MOV.U32 R25, RZ, RZ, RZ ;  /* 0x000000ffff197224 */ /* 0x000fe200078e00ff */
[----:B-----5:R-:W5:Y:S01]  /*02f0*/  I2F.U32.RP R0, UR4 ;  /* 0x0000000400007d06 */ /* 0x020f620008209000 */
[----:B------:R-:W-:-:S07]  /*0300*/  ISETP.NE.U32.AND P2, PT, RZ, UR4, PT ;  /* 0x00000004ff007c0c */ /* 0x000fce000bf45070 */
[----:B-----5:R-:W5:Y:S02]  /*0310*/  MUFU.RCP R0, R0 ;  /* 0x0000000000007308 */ /* 0x020f640000001000 */
[----:B-----5:R-:W-:-:S06]  /*0320*/  IADD3 R4, PT, PT, R0, 0xffffffe, RZ ;  /* 0x0ffffffe00047810 */ /* 0x020fcc0007ffe0ff */
[----:B------:R5:W0:Y:S02]  /*0330*/  F2I.FTZ.U32.TRUNC.NTZ R5, R4 ;  /* 0x0000000400057305 */ /* 0x000a24000021f000 */
[----:B-----5:R-:W-:Y:S02]  /*0340*/  IMAD.MOV.U32 R4, RZ, RZ, RZ ;  /* 0x000000ffff047224 */ /* 0x020fe400078e00ff */
[----:B0-----:R-:W-:-:S04]  /*0350*/  IMAD.MOV R3, RZ, RZ, -R5 ;  /* 0x000000ffff037224 */ /* 0x001fc800078e0a05 */
[----:B------:R-:W-:-:S04]  /*0360*/  IMAD R3, R3, UR4, RZ ;  /* 0x0000000403037c24 */ /* 0x000fc8000f8e02ff */
[----:B------:R-:W-:-:S06]  /*0370*/  IMAD.HI.U32 R5, R5, R3, R4 ;  /* 0x0000000305057227 */ /* 0x000fcc00078e0004 */
        /* <DEDUP_REMOVED lines=12> */
.L_x_902:
[----:B------:R-:W5:Y:S01]  /*0440*/  LDCU.64 UR4, c[0x0][0x390] ;  /* 0x00007200ff0477ac */ /* 0x000f620008000a00 */
[----:B------:R-:W-:Y:S01]  /*0450*/  IMAD.MOV.U32 R12, RZ, RZ, R24 ;  /* 0x000000ffff0c7224 */ /* 0x000fe200078e0018 */
[----:B------:R-:W-:Y:S01]  /*0460*/  MOV R3, 0x4a0 ;  /* 0x000004a000037802 */ /* 0x000fe20000000f00 */
[----:B-----5:R-:W-:Y:S01]  /*0470*/  IMAD.U32 R7, RZ, RZ, UR4 ;  /* 0x00000004ff077e24 */ /* 0x020fe2000f8e00ff */
[----:B------:R-:W-:-:S07]  /*0480*/  MOV R6, UR5 ;  /* 0x0000000500067c02 */ /* 0x000fce0008000f00 */
[----:B01234-:R-:W-:Y:S05]  /*0490*/  CALL.REL.NOINC `($__internal_14_$__cuda_sm20_div_s64) ;  /* 0x0000001c00c47944 */ /* 0x01ffea0003c00000 */
[----:B------:R-:W-:Y:S01]  /*04a0*/  IADD3 R3, P0, PT, RZ, -R6, RZ ;  /* 0x80000006ff037210 */ /* 0x000fe20007f1e0ff */
[----:B------:R-:W-:-:S04]  /*04b0*/  IMAD.MOV.U32 R25, RZ, RZ, R8 ;  /* 0x000000ffff197224 */ /* 0x000fc800078e0008 */
[----:B------:R-:W-:Y:S02]  /*04c0*/  IMAD.X R0, RZ, RZ, ~R7, P0 ;  /* 0x000000ffff007224 */ /* 0x000fe400000e0e07 */
[----:B------:R-:W-:-:S04]  /*04d0*/  IMAD.WIDE.U32 R26, R3, UR42, R24 ;  /* 0x0000002a031a7c25 */ /* 0x000fc8000f8e0018 */
[----:B------:R-:W-:-:S04]  /*04e0*/  IMAD R0, R0, UR42, RZ ;  /* 0x0000002a00007c24 */ /* 0x000fc8000f8e02ff */
[----:B------:R-:W-:-:S05]  /*04f0*/  IMAD R25, R3, UR43, R0 ;  /* 0x0000002b03197c24 */ /* 0x000fca000f8e0200 */
[----:B------:R-:W-:-:S07]  /*0500*/  IADD3 R25, PT, PT, R27, R25, RZ ;  /* 0x000000191b197210 */ /* 0x000fce0007ffe0ff */
.L_x_903:
[----:B-1234-:R-:W-:Y:S05]  /*0510*/  BSYNC.RECONVERGENT B0 ;  /* 0x0000000000007941 */ /* 0x01efea0003800200 */
.L_x_901:
        /* <DEDUP_REMOVED lines=25> */
.L_x_905:
[----:B------:R-:W0:Y:S01]  /*06b0*/  LDCU.64 UR4, c[0x0][0x3a0] ;  /* 0x00007400ff0477ac */ /* 0x000e220008000a00 */
[----:B------:R-:W-:Y:S02]  /*06c0*/  MOV R5, R7 ;  /* 0x0000000700057202 */ /* 0x000fe40000000f00 */
[----:B------:R-:W-:Y:S01]  /*06d0*/  MOV R0, 0x710 ;  /* 0x0000071000007802 */ /* 0x000fe20000000f00 */
[----:B0-----:R-:W-:Y:S01]  /*06e0*/  IMAD.U32 R4, RZ, RZ, UR4 ;  /* 0x00000004ff047e24 */ /* 0x001fe2000f8e00ff */
[----:B------:R-:W-:-:S07]  /*06f0*/  MOV R3, UR5 ;  /* 0x0000000500037c02 */ /* 0x000fce0008000f00 */
[----:B------:R-:W-:Y:S05]  /*0700*/  CALL.REL.NOINC `($__internal_15_$__cuda_sm20_rem_s64) ;  /* 0x0000002000787944 */ /* 0x000fea0003c00000 */
[----:B------:R-:W-:Y:S01]  /*0710*/  IMAD.MOV.U32 R16, RZ, RZ, R30 ;  /* 0x000000ffff107224 */ /* 0x000fe200078e001e */
[----:B------:R-:W-:-:S07]  /*0720*/  MOV R17, R31 ;  /* 0x0000001f00117202 */ /* 0x000fce0000000f00 */
.L_x_906:
[----:B------:R-:W-:Y:S05]  /*0730*/  BSYNC.RECONVERGENT B0 ;  /* 0x0000000000007941 */ /* 0x000fea0003800200 */
.L_x_904:
[----:B------:R-:W-:Y:S01]  /*0740*/  R2UR UR4, R19 ;  /* 0x00000000130472ca */ /* 0x000fe200000e0000 */
[----:B------:R-:W-:-:S12]  /*0750*/  BSSY.RECONVERGENT B0, `(.L_x_907) ;  /* 0x0000020000007945 */ /* 0x000fd80003800200 */
[----:B------:R-:W-:-:S04]  /*0760*/  LOP3.LUT R0, R8, UR4, RZ, 0xfc, !PT ;  /* 0x0000000408007c12 */ /* 0x000fc8000f8efcff */
[----:B------:R-:W-:-:S13]  /*0770*/  ISETP.NE.U32.AND P0, PT, R0, RZ, PT ;  /* 0x000000ff0000720c */ /* 0x000fda0003f05070 */
[----:B------:R-:W-:Y:S05]  /*0780*/  @P0 BRA `(.L_x_908) ;  /* 0x0000000000500947 */ /* 0x000fea0003800000 */
[----:B------:R-:W0:Y:S01]  /*0790*/  I2F.U32.RP R0, UR36 ;  /* 0x0000002400007d06 */ /* 0x000e220008209000 */
[----:B------:R-:W-:Y:S01]  /*07a0*/  ISETP.NE.U32.AND P2, PT, RZ, UR36, PT ;  /* 0x00000024ff007c0c */ /* 0x000fe2000bf45070 */
[----:B------:R-:W-:-:S06]  /*07b0*/  HFMA2 R7, -RZ, RZ, 0, 0 ;  /* 0x00000000ff077431 */ /* 0x000fcc00000001ff */
        /* <DEDUP_REMOVED lines=17> */
.L_x_908:
[----:B------:R-:W-:Y:S01]  /*08d0*/  R2UR UR4, R19 ;  /* 0x00000000130472ca */ /* 0x000fe200000e0000 */
[----:B------:R-:W-:Y:S01]  /*08e0*/  IMAD.U32 R4, RZ, RZ, UR36 ;  /* 0x00000024ff047e24 */ /* 0x000fe2000f8e00ff */
[----:B------:R-:W-:Y:S01]  /*08f0*/  MOV R5, UR37 ;  /* 0x0000002500057c02 */ /* 0x000fe20008000f00 */
[----:B------:R-:W-:Y:S01]  /*0900*/  IMAD.MOV.U32 R12, RZ, RZ, R24 ;  /* 0x000000ffff0c7224 */ /* 0x000fe200078e0018 */
[----:B------:R-:W-:Y:S02]  /*0910*/  MOV R3, 0x950 ;  /* 0x0000095000037802 */ /* 0x000fe40000000f00 */
[----:B------:R-:W-:-:S07]  /*0920*/  MOV R7, R4 ;  /* 0x0000000400077202 */ /* 0x000fce0000000f00 */
[----:B------:R-:W-:-:S07]  /*0930*/  IMAD.U32 R6, RZ, RZ, UR4 ;  /* 0x00000004ff067e24 */ /* 0x000fce000f8e00ff */
[----:B------:R-:W-:Y:S05]  /*0940*/  CALL.REL.NOINC `($__internal_14_$__cuda_sm20_div_s64) ;  /* 0x0000001800987944 */ /* 0x000fea0003c00000 */
.L_x_909:
[----:B------:R-:W-:Y:S05]  /*0950*/  BSYNC.RECONVERGENT B0 ;  /* 0x0000000000007941 */ /* 0x000fea0003800200 */
.L_x_907:
        /* <DEDUP_REMOVED lines=25> */
.L_x_911:
[----:B------:R-:W0:Y:S01]  /*0af0*/  LDCU.64 UR4, c[0x0][0x3a8] ;  /* 0x00007500ff0477ac */ /* 0x000e220008000a00 */
[----:B------:R-:W-:Y:S01]  /*0b00*/  IMAD.MOV.U32 R5, RZ, RZ, R7 ;  /* 0x000000ffff057224 */ /* 0x000fe200078e0007 */
[----:B------:R-:W-:Y:S02]  /*0b10*/  MOV R0, 0xb50 ;  /* 0x00000b5000007802 */ /* 0x000fe40000000f00 */
[----:B0-----:R-:W-:Y:S01]  /*0b20*/  MOV R4, UR4 ;  /* 0x0000000400047c02 */ /* 0x001fe20008000f00 */
[----:B------:R-:W-:-:S07]  /*0b30*/  IMAD.U32 R3, RZ, RZ, UR5 ;  /* 0x00000005ff037e24 */ /* 0x000fce000f8e00ff */
[----:B------:R-:W-:Y:S05]  /*0b40*/  CALL.REL.NOINC `($__internal_15_$__cuda_sm20_rem_s64) ;  /* 0x0000001c00687944 */ /* 0x000fea0003c00000 */
.L_x_912:
[----:B------:R-:W-:Y:S05]  /*0b50*/  BSYNC.RECONVERGENT B0 ;  /* 0x0000000000007941 */ /* 0x000fea0003800200 */
.L_x_910:
        /* <DEDUP_REMOVED lines=19> */
[----:B------:R-:W-:Y:S05]  /*0c90*/  @P0 BRA `(.L_x_914) ;  /* 0x0000000000440947 */ /* 0x000fea0003800000 */
        /* <DEDUP_REMOVED lines=14> */
[----:B------:R-:W-:-:S05]  /*0d80*/  LEA.HI.X R5, R30, UR41, R3, 0x1, P0 ;  /* 0x000000291e057c11 */ /* 0x000fca00080f0c03 */
[----:B0-----:R0:W-:Y:S01]  /*0d90*/  STG.E.U16 desc[UR4][R4.64], RZ ;  /* 0x000000ff04007986 */ /* 0x0011e2000c101504 */
[----:B------:R-:W-:Y:S05]  /*0da0*/  BRA `(.L_x_915) ;  /* 0x00000004001c7947 */ /* 0x000fea0003800000 */
.L_x_914:
        /* <DEDUP_REMOVED lines=8> */
[----:B------:R-:W-:Y:S02]  /*0e30*/  HFMA2 R8, -RZ, RZ, 0, 4.351139068603515625e-06 ;  /* 0x00000049ff087431 */ /* 0x000fe400000001ff */
        /* <DEDUP_REMOVED lines=13> */
.L_x_917:
[----:B------:R-:W-:Y:S05]  /*0f10*/  BSYNC.RECONVERGENT B6 ;  /* 0x0000000000067941 */ /* 0x000fea0003800200 */
.L_x_916:
[----:B------:R-:W0:Y:S01]  /*0f20*/  LDCU.128 UR4, c[0x0][0x3b0] ;  /* 0x00007600ff0477ac */ /* 0x000e220008000c00 */
        /* <DEDUP_REMOVED lines=17> */
[----:B------:R-:W-:-:S05]  /*1040*/  IMAD.WIDE.U32 R4, R28, UR6, R4 ;  /* 0x000000061c047c25 */ /* 0x000fca000f8e0004 */
[----:B------:R-:W-:Y:S02]  /*1050*/  IADD3 R3, PT, PT, R5, R3, RZ ;  /* 0x0000000305037210 */ /* 0x000fe40007ffe0ff */
[----:B------:R-:W-:-:S04]  /*1060*/  LEA R6, P0, R4, UR62, 0x1 ;  /* 0x0000003e04067c11 */ /* 0x000fc8000f8008ff */
[----:B------:R-:W-:-:S05]  /*1070*/  LEA.HI.X R7, R4, UR63, R3, 0x1, P0 ;  /* 0x0000003f04077c11 */ /* 0x000fca00080f0c03 */
[----:B--2---:R1:W2:Y:S01]  /*1080*/  LDG.E.U16 R6, desc[UR12][R6.64] ;  /* 0x0000000c06067981 */ /* 0x0042a2000c1e1500 */
[----:B0-----:R-:W-:-:S04]  /*1090*/  LEA R4, P0, R28, UR4, 0x1 ;  /* 0x000000041c047c11 */ /* 0x001fc8000f8008ff */
[----:B------:R-:W-:-:S05]  /*10a0*/  LEA.HI.X R5, R28, UR5, R29, 0x1, P0 ;  /* 0x000000051c057c11 */ /* 0x000fca00080f0c1d */
[----:B------:R0:W3:Y:S01]  /*10b0*/  LDG.E.U16 R0, desc[UR12][R4.64] ;  /* 0x0000000c04007981 */ /* 0x0000e2000c1e1500 */
[----:B------:R-:W-:Y:S02]  /*10c0*/  IMAD R25, R25, UR38, RZ ;  /* 0x0000002619197c24 */ /* 0x000fe4000f8e02ff */
[----:B-1----:R-:W-:Y:S02]  /*10d0*/  IMAD R7, R17, UR44, RZ ;  /* 0x0000002c11077c24 */ /* 0x002fe4000f8e02ff */
[C---:B------:R-:W-:Y:S02]  /*10e0*/  IMAD R25, R26.reuse, UR39, R25 ;  /* 0x000000271a197c24 */ /* 0x040fe4000f8e0219 */
[----:B------:R-:W-:-:S04]  /*10f0*/  IMAD.WIDE.U32 R26, R26, UR38, RZ ;  /* 0x000000261a1a7c25 */ /* 0x000fc8000f8e00ff */
[----:B------:R-:W-:Y:S01]  /*1100*/  IMAD R7, R16, UR45, R7 ;  /* 0x0000002d10077c24 */ /* 0x000fe2000f8e0207 */
[----:B------:R-:W-:-:S03]  /*1110*/  IADD3 R27, PT, PT, R27, R25, RZ ;  /* 0x000000191b1b7210 */ /* 0x000fc60007ffe0ff */
[----:B------:R-:W-:-:S04]  /*1120*/  IMAD.WIDE.U32 R16, R16, UR44, R26 ;  /* 0x0000002c10107c25 */ /* 0x000fc8000f8e001a */
[----:B------:R-:W-:Y:S02]  /*1130*/  IMAD.IADD R17, R17, 0x1, R7 ;  /* 0x0000000111117824 */ /* 0x000fe400078e0207 */
[----:B------:R-:W-:Y:S02]  /*1140*/  IMAD R7, R31, UR46, RZ ;  /* 0x0000002e1f077c24 */ /* 0x000fe4000f8e02ff */
[----:B------:R-:W-:-:S04]  /*1150*/  IMAD.WIDE.U32 R16, R30, UR46, R16 ;  /* 0x0000002e1e107c25 */ /* 0x000fc8000f8e0010 */
[----:B------:R-:W-:Y:S01]  /*1160*/  IMAD R7, R30, UR47, R7 ;  /* 0x0000002f1e077c24 */ /* 0x000fe2000f8e0207 */
[----:B0-----:R-:W-:-:S04]  /*1170*/  LEA R4, P0, R16, UR40, 0x1 ;  /* 0x0000002810047c11 */ /* 0x001fc8000f8008ff */
[----:B------:R-:W-:Y:S01]  /*1180*/  IADD3 R7, PT, PT, R17, R7, RZ ;  /* 0x0000000711077210 */ /* 0x000fe20007ffe0ff */
[----:B--2---:R-:W-:-:S04]  /*1190*/  IMAD.U32 R3, R6, 0x10000, RZ ;  /* 0x0001000006037824 */ /* 0x004fc800078e00ff */
[----:B------:R-:W-:-:S06]  /*11a0*/  FADD.FTZ R3, -R3, -RZ ;  /* 0x800000ff03037221 */ /* 0x000fcc0000010100 */
[----:B------:R-:W0:Y:S01]  /*11b0*/  F2F.BF16.F32 R3, R3 ;  /* 0x0000000300037304 */ /* 0x000e220000202000 */
[----:B---3--:R-:W-:Y:S01]  /*11c0*/  SHF.L.U32 R5, R0, 0x10, RZ ;  /* 0x0000001000057819 */ /* 0x008fe200000006ff */
[----:B0-----:R-:W-:-:S04]  /*11d0*/  IMAD.U32 R0, R3, 0x10000, RZ ;  /* 0x0001000003007824 */ /* 0x001fc800078e00ff */
[----:B------:R-:W-:Y:S01]  /*11e0*/  FMUL.FTZ R0, R0, R5 ;  /* 0x0000000500007220 */ /* 0x000fe20000410000 */
[----:B------:R-:W-:-:S04]  /*11f0*/  LEA.HI.X R5, R16, UR41, R7, 0x1, P0 ;  /* 0x0000002910057c11 */ /* 0x000fc800080f0c07 */
[----:B------:R-:W-:-:S05]  /*1200*/  F2FP.BF16.F32.PACK_AB R0, RZ, R0 ;  /* 0x00000000ff00723e */ /* 0x000fca00000010ff */
[----:B------:R1:W-:Y:S02]  /*1210*/  STG.E.U16 desc[UR12][R4.64], R0 ;  /* 0x0000000004007986 */ /* 0x0003e4000c10150c */
.L_x_915:
[----:B------:R-:W-:Y:S05]  /*1220*/  BSYNC.RECONVERGENT B7 ;  /* 0x0000000000077941 */ /* 0x000fea0003800200 */
.L_x_913:
[----:B------:R-:W-:Y:S02]  /*1230*/  IADD3 R22, P0, PT, R2, R22, RZ ;  /* 0x0000001602167210 */ /* 0x000fe40007f1e0ff */
[----:B------:R-:W-:-:S03]  /*1240*/  IADD3 R23, P1, PT, RZ, R23, RZ ;  /* 0x00000017ff177210 */ /* 0x000fc60007f3e0ff */
[----:B------:R-:W-:Y:S01]  /*1250*/  IMAD.X R18, RZ, RZ, R18, P0 ;  /* 0x000000ffff127224 */ /* 0x000fe200000e0612 */
[----:B------:R-:W-:Y:S02]  /*1260*/  ISETP.GE.U32.AND P0, PT, R22, UR52, PT ;  /* 0x0000003416007c0c */ /* 0x000fe4000bf06070 */
[----:B------:R-:W-:Y:S02]  /*1270*/  IADD3.X R24, PT, PT, R2, R24, RZ, P1, !PT ;  /* 0x0000001802187210 */ /* 0x000fe40000ffe4ff */
[----:B------:R-:W-:-:S13]  /*1280*/  ISETP.GE.AND.EX P0, PT, R18, UR53, PT, P0 ;  /* 0x0000003512007c0c */ /* 0x000fda000bf06300 */
[----:B------:R-:W-:Y:S05]  /*1290*/  @!P0 BRA `(.L_x_918) ;  /* 0xffffffec00f08947 */ /* 0x000fea000383ffff */
[----:B------:R-:W-:Y:S05]  /*12a0*/  BSYNC.RECONVERGENT B8 ;  /* 0x0000000000087941 */ /* 0x000fea0003800200 */
.L_x_900:
[----:B------:R-:W-:Y:S05]  /*12b0*/  EXIT ;  /* 0x000000000000794d */ /* 0x000fea0003800000 */
.L_x_899:
[----:B------:R-:W-:Y:S01]  /*12c0*/  BSSY.RECONVERGENT B8, `(.L_x_919) ;  /* 0x000010d000087945 */ /* 0x000fe20003800200 */
[----:B------:R-:W-:Y:S01]  /*12d0*/  IMAD.MOV.U32 R23, RZ, RZ, RZ ;  /* 0x000000ffff177224 */ /* 0x000fe200078e00ff */
[----:B------:R-:W-:Y:S01]  /*12e0*/  MOV R24, R22 ;  /* 0x0000001600187202 */ /* 0x000fe20000000f00 */
[----:B------:R-:W0:Y:S01]  /*12f0*/  LDCU.64 UR38, c[0x0][0x428] ;  /* 0x00008500ff2677ac */ /* 0x000e220008000a00 */
        /* <DEDUP_REMOVED lines=10> */
.L_x_937:
[----:B------:R-:W5:Y:S01]  /*13a0*/  LDCU UR4, c[0x0][0x394] ;  /* 0x00007280ff0477ac */ /* 0x000f620008000800 */
[----:B------:R-:W-:Y:S01]  /*13b0*/  SHF.R.S32.HI R8, RZ, 0x1f, R24 ;  /* 0x0000001fff087819 */ /* 0x000fe20000011418 */
[----:B------:R-:W-:Y:S03]  /*13c0*/  BSSY.RECONVERGENT B0, `(.L_x_920) ;  /* 0x0000029000007945 */ /* 0x000fe60003800200 */
[----:B-----5:R-:W-:-:S04]  /*13d0*/  LOP3.LUT R0, R8, UR4, RZ, 0xfc, !PT ;  /* 0x0000000408007c12 */ /* 0x020fc8000f8efcff */
[----:B------:R-:W-:-:S13]  /*13e0*/  ISETP.NE.U32.AND P0, PT, R0, RZ, PT ;  /* 0x000000ff0000720c */ /* 0x000fda0003f05070 */
[----:B01----:R-:W-:Y:S05]  /*13f0*/  @P0 BRA `(.L_x_921) ;  /* 0x0000000000600947 */ /* 0x003fea0003800000 */
[----:B------:R-:W5:Y:S01]  /*1400*/  LDCU UR4, c[0x0][0x390] ;  /* 0x00007200ff0477ac */ /* 0x000f620008000800 */
[----:B------:R-:W-:Y:S01]  /*1410*/  IMAD.MOV.U32 R25, RZ, RZ, RZ ;  /* 0x000000ffff197224 */ /* 0x000fe200078e00ff */
[----:B-----5:R-:W5:Y:S01]  /*1420*/  I2F.U32.RP R7, UR4 ;  /* 0x0000000400077d06 */ /* 0x020f620008209000 */
[----:B------:R-:W-:-:S07]  /*1430*/  ISETP.NE.U32.AND P2, PT, RZ, UR4, PT ;  /* 0x00000004ff007c0c */ /* 0x000fce000bf45070 */
[----:B-----5:R-:W5:Y:S02]  /*1440*/  MUFU.RCP R7, R7 ;  /* 0x0000000700077308 */ /* 0x020f640000001000 */
[----:B-----5:R-:W-:Y:S02]  /*1450*/  VIADD R4, R7, 0xffffffe ;  /* 0x0ffffffe07047836 */ /* 0x020fe40000000000 */
[----:B------:R-:W-:-:S04]  /*1460*/  HFMA2 R7, -RZ, RZ, 0, 0 ;  /* 0x00000000ff077431 */ /* 0x000fc800000001ff */
[----:B------:R5:W0:Y:S02]  /*1470*/  F2I.FTZ.U32.TRUNC.NTZ R5, R4 ;  /* 0x0000000400057305 */ /* 0x000a24000021f000 */
[----:B-----5:R-:W-:Y:S01]  /*1480*/  IMAD.MOV.U32 R4, RZ, RZ, RZ ;  /* 0x000000ffff047224 */ /* 0x020fe200078e00ff */
[----:B0-----:R-:W-:-:S05]  /*1490*/  IADD3 R3, PT, PT, RZ, -R5, RZ ;  /* 0x80000005ff037210 */ /* 0x001fca0007ffe0ff */
        /* <DEDUP_REMOVED lines=14> */
.L_x_921:
[----:B------:R-:W5:Y:S01]  /*1580*/  LDCU.64 UR4, c[0x0][0x390] ;  /* 0x00007200ff0477ac */ /* 0x000f620008000a00 */
[----:B------:R-:W-:Y:S01]  /*1590*/  IMAD.MOV.U32 R12, RZ, RZ, R24 ;  /* 0x000000ffff0c7224 */ /* 0x000fe200078e0018 */
[----:B------:R-:W-:Y:S02]  /*15a0*/  MOV R3, 0x15e0 ;  /* 0x000015e000037802 */ /* 0x000fe40000000f00 */
[----:B-----5:R-:W-:Y:S01]  /*15b0*/  MOV R7, UR4 ;  /* 0x0000000400077c02 */ /* 0x020fe20008000f00 */
[----:B------:R-:W-:-:S07]  /*15c0*/  IMAD.U32 R6, RZ, RZ, UR5 ;  /* 0x00000005ff067e24 */ /* 0x000fce000f8e00ff */
[----:B01234-:R-:W-:Y:S05]  /*15d0*/  CALL.REL.NOINC `($__internal_14_$__cuda_sm20_div_s64) ;  /* 0x0000000c00747944 */ /* 0x01ffea0003c00000 */
[----:B------:R-:W-:Y:S01]  /*15e0*/  IADD3 R3, P0, PT, RZ, -R6, RZ ;  /* 0x80000006ff037210 */ /* 0x000fe20007f1e0ff */
[----:B------:R-:W-:-:S03]  /*15f0*/  IMAD.MOV.U32 R25, RZ, RZ, R8 ;  /* 0x000000ffff197224 */ /* 0x000fc600078e0008 */
[----:B------:R-:W-:Y:S01]  /*1600*/  IADD3.X R0, PT, PT, RZ, ~R7, RZ, P0, !PT ;  /* 0x80000007ff007210 */ /* 0x000fe200007fe4ff */
[----:B------:R-:W-:-:S04]  /*1610*/  IMAD.WIDE.U32 R26, R3, UR42, R24 ;  /* 0x0000002a031a7c25 */ /* 0x000fc8000f8e0018 */
[----:B------:R-:W-:-:S04]  /*1620*/  IMAD R0, R0, UR42, RZ ;  /* 0x0000002a00007c24 */ /* 0x000fc8000f8e02ff */
[----:B------:R-:W-:-:S05]  /*1630*/  IMAD R3, R3, UR43, R0 ;  /* 0x0000002b03037c24 */ /* 0x000fca000f8e0200 */
[----:B------:R-:W-:-:S07]  /*1640*/  IADD3 R25, PT, PT, R3, R27, RZ ;  /* 0x0000001b03197210 */ /* 0x000fce0007ffe0ff */
.L_x_922:
[----:B-1234-:R-:W-:Y:S05]  /*1650*/  BSYNC.RECONVERGENT B0 ;  /* 0x0000000000007941 */ /* 0x01efea0003800200 */
.L_x_920:
        /* <DEDUP_REMOVED lines=25> */
.L_x_924:
        /* <DEDUP_REMOVED lines=8> */
.L_x_925:
[----:B------:R-:W-:Y:S05]  /*1870*/  BSYNC.RECONVERGENT B0 ;  /* 0x0000000000007941 */ /* 0x000fea0003800200 */
.L_x_923:
        /* <DEDUP_REMOVED lines=8> */
[----:B0-----:R-:W-:Y:S02]  /*1900*/  VIADD R4, R7, 0xffffffe ;  /* 0x0ffffffe07047836 */ /* 0x001fe40000000000 */
[----:B------:R-:W-:-:S04]  /*1910*/  HFMA2 R7, -RZ, RZ, 0, 0 ;  /* 0x00000000ff077431 */ /* 0x000fc800000001ff */
        /* <DEDUP_REMOVED lines=15> */
.L_x_927:
        /* <DEDUP_REMOVED lines=8> */
.L_x_928:
[----:B------:R-:W-:Y:S05]  /*1a90*/  BSYNC.RECONVERGENT B0 ;  /* 0x0000000000007941 */ /* 0x000fea0003800200 */
.L_x_926:
        /* <DEDUP_REMOVED lines=25> */
.L_x_930:
[----:B------:R-:W0:Y:S01]  /*1c30*/  LDCU.64 UR4, c[0x0][0x3a8] ;  /* 0x00007500ff0477ac */ /* 0x000e220008000a00 */
[----:B------:R-:W-:Y:S01]  /*1c40*/  IMAD.MOV.U32 R5, RZ, RZ, R7 ;  /* 0x000000ffff057224 */ /* 0x000fe200078e0007 */
[----:B------:R-:W-:Y:S02]  /*1c50*/  MOV R0, 0x1c90 ;  /* 0x00001c9000007802 */ /* 0x000fe40000000f00 */
[----:B0-----:R-:W-:Y:S01]  /*1c60*/  MOV R4, UR4 ;  /* 0x0000000400047c02 */ /* 0x001fe20008000f00 */
[----:B------:R-:W-:-:S07]  /*1c70*/  IMAD.U32 R3, RZ, RZ, UR5 ;  /* 0x00000005ff037e24 */ /* 0x000fce000f8e00ff */
[----:B------:R-:W-:Y:S05]  /*1c80*/  CALL.REL.NOINC `($__internal_15_$__cuda_sm20_rem_s64) ;  /* 0x0000000c00187944 */ /* 0x000fea0003c00000 */
.L_x_931:
[----:B------:R-:W-:Y:S05]  /*1c90*/  BSYNC.RECONVERGENT B0 ;  /* 0x0000000000007941 */ /* 0x000fea0003800200 */
.L_x_929:
        /* <DEDUP_REMOVED lines=42> */
.L_x_935:
[----:B------:R-:W-:Y:S05]  /*1f40*/  BSYNC.RECONVERGENT B6 ;  /* 0x0000000000067941 */ /* 0x000fea0003800200 */
.L_x_934:
[----:B------:R-:W0:Y:S01]  /*1f50*/  LDCU.128 UR4, c[0x0][0x3b0] ;  /* 0x00007600ff0477ac */ /* 0x000e220008000c00 */
[----:B------:R-:W1:Y:S01]  /*1f60*/  LDCU.128 UR8, c[0x0][0x3c0] ;  /* 0x00007800ff0877ac */ /* 0x000e620008000c00 */
[----:B------:R-:W2:Y:S01]  /*1f70*/  LDCU.64 UR12, c[0x0][0x358] ;  /* 0x00006b00ff0c77ac */ /* 0x000ea20008000a00 */
[----:B0-----:R-:W-:Y:S02]  /*1f80*/  IMAD R3, R25, UR4, RZ ;  /* 0x0000000419037c24 */ /* 0x001fe4000f8e02ff */
[----:B------:R-:W-:-:S04]  /*1f90*/  IMAD.WIDE.U32 R4, R26, UR4, RZ ;  /* 0x000000041a047c25 */ /* 0x000fc8000f8e00ff */
[----:B------:R-:W-:Y:S02]  /*1fa0*/  IMAD R3, R26, UR5, R3 ;  /* 0x000000051a037c24 */ /* 0x000fe4000f8e0203 */
[----:B-1----:R-:W-:-:S03]  /*1fb0*/  IMAD R7, R17, UR8, RZ ;  /* 0x0000000811077c24 */ /* 0x002fc6000f8e02ff */
[----:B------:R-:W-:Y:S01]  /*1fc0*/  IADD3 R5, PT, PT, R5, R3, RZ ;  /* 0x0000000305057210 */ /* 0x000fe20007ffe0ff */
[C---:B------:R-:W-:Y:S02]  /*1fd0*/  IMAD R7, R16.reuse, UR9, R7 ;  /* 0x0000000910077c24 */ /* 0x040fe4000f8e0207 */
[----:B------:R-:W-:Y:S02]  /*1fe0*/  IMAD R3, R31, UR10, RZ ;  /* 0x0000000a1f037c24 */ /* 0x000fe4000f8e02ff */
[----:B------:R-:W-:-:S04]  /*1ff0*/  IMAD.WIDE.U32 R4, R16, UR8, R4 ;  /* 0x0000000810047c25 */ /* 0x000fc8000f8e0004 */
        /* <DEDUP_REMOVED lines=21> */
[----:B------:R-:W-:-:S05]  /*2150*/  IMAD.WIDE.U32 R30, R30, UR46, R16 ;  /* 0x0000002e1e1e7c25 */ /* 0x000fca000f8e0010 */
[----:B------:R-:W-:Y:S02]  /*2160*/  IADD3 R5, PT, PT, R31, R5, RZ ;  /* 0x000000051f057210 */ /* 0x000fe40007ffe0ff */
[----:B------:R-:W-:-:S04]  /*2170*/  LEA R4, P0, R30, UR40, 0x1 ;  /* 0x000000281e047c11 */ /* 0x000fc8000f8008ff */
[----:B------:R-:W-:Y:S02]  /*2180*/  LEA.HI.X R5, R30, UR41, R5, 0x1, P0 ;  /* 0x000000291e057c11 */ /* 0x000fe400080f0c05 */
[----:B--2---:R-:W-:-:S05]  /*2190*/  SHF.L.U32 R0, R6, 0x10, RZ ;  /* 0x0000001006007819 */ /* 0x004fca00000006ff */
[----:B------:R-:W-:-:S06]  /*21a0*/  FADD.FTZ R0, -R0, -RZ ;  /* 0x800000ff00007221 */ /* 0x000fcc0000010100 */
[----:B------:R-:W0:Y:S02]  /*21b0*/  F2F.BF16.F32 R0, R0 ;  /* 0x0000000000007304 */ /* 0x000e240000202000 */
[----:B0-----:R-:W-:-:S04]  /*21c0*/  IMAD.U32 R3, R0, 0x10000, RZ ;  /* 0x0001000000037824 */ /* 0x001fc800078e00ff */
[----:B------:R-:W-:-:S05]  /*21d0*/  FADD.FTZ R3, R3, -RZ ;  /* 0x800000ff03037221 */ /* 0x000fca0000010000 */
[----:B------:R-:W-:-:S05]  /*21e0*/  F2FP.BF16.F32.PACK_AB R3, RZ, R3 ;  /* 0x00000003ff03723e */ /* 0x000fca00000010ff */
[----:B------:R1:W-:Y:S01]  /*21f0*/  STG.E.U16 desc[UR12][R4.64], R3 ;  /* 0x0000000304007986 */ /* 0x0003e2000c10150c */
[----:B------:R-:W-:Y:S05]  /*2200*/  BRA `(.L_x_936) ;  /* 0x0000000000407947 */ /* 0x000fea0003800000 */
.L_x_933:
        /* <DEDUP_REMOVED lines=15> */
[----:B0-----:R0:W-:Y:S04]  /*2300*/  STG.E.U16 desc[UR4][R6.64], RZ ;  /* 0x000000ff06007986 */ /* 0x0011e8000c101504 */
.L_x_936:
[----:B------:R-:W-:Y:S05]  /*2310*/  BSYNC.RECONVERGENT B7 ;  /* 0x0000000000077941 */ /* 0x000fea0003800200 */
.L_x_932:
[----:B------:R-:W-:Y:S02]  /*2320*/  IADD3 R22, P0, PT, R2, R22, RZ ;  /* 0x0000001602167210 */ /* 0x000fe40007f1e0ff */
[----:B------:R-:W-:Y:S02]  /*2330*/  IADD3 R23, P1, PT, RZ, R23, RZ ;  /* 0x00000017ff177210 */ /* 0x000fe40007f3e0ff */
[----:B------:R-:W-:Y:S02]  /*2340*/  IADD3.X R18, PT, PT, RZ, R18, RZ, P0, !PT ;  /* 0x00000012ff127210 */ /* 0x000fe400007fe4ff */
[----:B------:R-:W-:Y:S01]  /*2350*/  ISETP.GE.U32.AND P0, PT, R22, UR52, PT ;  /* 0x0000003416007c0c */ /* 0x000fe2000bf06070 */
[----:B------:R-:W-:-:S03]  /*2360*/  IMAD.X R24, R2, 0x1, R24, P1 ;  /* 0x0000000102187824 */ /* 0x000fc600008e0618 */
[----:B------:R-:W-:-:S13]  /*2370*/  ISETP.GE.AND.EX P0, PT, R18, UR53, PT, P0 ;  /* 0x0000003512007c0c */ /* 0x000fda000bf06300 */
[----:B------:R-:W-:Y:S05]  /*2380*/  @!P0 BRA `(.L_x_937) ;  /* 0xfffffff000048947 */ /* 0x000fea000383ffff */
[----:B------:R-:W-:Y:S05]  /*2390*/  BSYNC.RECONVERGENT B8 ;  /* 0x0000000000087941 */ /* 0x000fea0003800200 */
.L_x_919:
[----:B------:R-:W-:Y:S05]  /*23a0*/  EXIT ;  /* 0x000000000000794d */ /* 0x000fea0003800000 */
        .weak           $__internal_14_$__cuda_sm20_div_s64
        .type           $__internal_14_$__cuda_sm20_div_s64,@function
        .size           $__internal_14_$__cuda_sm20_div_s64,($__internal_15_$__cuda_sm20_rem_s64 - $__internal_14_$__cuda_sm20_div_s64)
$__internal_14_$__cuda_sm20_div_s64:
[-C--:B------:R-:W-:Y:S02]  /*23b0*/  IADD3 R4, P1, PT, RZ, -R7.reuse, RZ ;  /* 0x80000007ff047210 */ /* 0x080fe40007f3e0ff */
[----:B------:R-:W-:Y:S02]  /*23c0*/  ISETP.GE.AND P0, PT, R6, RZ, PT ;  /* 0x000000ff0600720c */ /* 0x000fe40003f06270 */
[-C--:B------:R-:W-:Y:S02]  /*23d0*/  IADD3.X R5, PT, PT, RZ, ~R6.reuse, RZ, P1, !PT ;  /* 0x80000006ff057210 */ /* 0x080fe40000ffe4ff */
[----:B------:R-:W-:Y:S02]  /*23e0*/  SEL R4, R4, R7, !P0 ;  /* 0x0000000704047207 */ /* 0x000fe40004000000 */
[----:B------:R-:W-:Y:S02]  /*23f0*/  SEL R5, R5, R6, !P0 ;  /* 0x0000000605057207 */ /* 0x000fe40004000000 */
[----:B------:R-:W-:-:S02]  /*2400*/  ISETP.GE.AND P3, PT, R8, RZ, PT ;  /* 0x000000ff0800720c */ /* 0x000fc40003f66270 */
[----:B------:R-:W0:Y:S01]  /*2410*/  I2F.U64.RP R9, R4 ;  /* 0x0000000400097312 */ /* 0x000e220000309000 */
[----:B------:R-:W-:-:S04]  /*2420*/  IADD3 R13, P4, PT, RZ, -R12, RZ ;  /* 0x8000000cff0d7210 */ /* 0x000fc80007f9e0ff */
[----:B------:R-:W-:-:S03]  /*2430*/  SEL R13, R13, R12, !P3 ;  /* 0x0000000c0d0d7207 */ /* 0x000fc60005800000 */
        /* <DEDUP_REMOVED lines=14> */
[----:B------:R-:W-:-:S04]  /*2520*/  IADD3 R15, P2, PT, R14, R15, RZ ;  /* 0x0000000f0e0f7210 */ /* 0x000fc80007f5e0ff */
[----:B------:R-:W-:Y:S01]  /*2530*/  IADD3.X R0, PT, PT, R0, R11, RZ, P0, !PT ;  /* 0x0000000b00007210 */ /* 0x000fe200007fe4ff */
[----:B------:R-:W-:-:S03]  /*2540*/  IMAD.WIDE.U32 R20, R15, R4, RZ ;  /* 0x000000040f147225 */ /* 0x000fc600078e00ff */
        /* <DEDUP_REMOVED lines=12> */
[-C--:B------:R-:W-:Y:S01]  /*2610*/  IADD3.X R11, PT, PT, RZ, ~R8.reuse, RZ, P4, !PT ;  /* 0x80000008ff0b7210 */ /* 0x080fe200027fe4ff */
        /* <DEDUP_REMOVED lines=17> */
[----:B------:R-:W-:Y:S02]  /*2730*/  IADD3 R14, P1, PT, R13, -R4, RZ ;  /* 0x800000040d0e7210 */ /* 0x000fe40007f3e0ff */
[----:B------:R-:W-:Y:S02]  /*2740*/  IADD3 R11, P2, PT, R0, 0x1, RZ ;  /* 0x00000001000b7810 */ /* 0x000fe40007f5e0ff */
[CC--:B------:R-:W-:Y:S02]  /*2750*/  ISETP.GE.U32.AND.EX P0, PT, R10.reuse, R5.reuse, PT, P0 ;  /* 0x000000050a00720c */ /* 0x0c0fe40003f06100 */
[----:B------:R-:W-:Y:S02]  /*2760*/  IADD3.X R12, PT, PT, R10, ~R5, RZ, P1, !PT ;  /* 0x800000050a0c7210 */ /* 0x000fe40000ffe4ff */
[----:B------:R-:W-:Y:S01]  /*2770*/  SEL R13, R14, R13, P0 ;  /* 0x0000000d0e0d7207 */ /* 0x000fe20000000000 */
[----:B------:R-:W-:Y:S01]  /*2780*/  IMAD.X R14, RZ, RZ, R9, P2 ;  /* 0x000000ffff0e7224 */ /* 0x000fe200010e0609 */
[----:B------:R-:W-:-:S02]  /*2790*/  SEL R12, R12, R10, P0 ;  /* 0x0000000a0c0c7207 */ /* 0x000fc40000000000 */
[----:B------:R-:W-:Y:S02]  /*27a0*/  SEL R11, R11, R0, P0 ;  /* 0x000000000b0b7207 */ /* 0x000fe40000000000 */
[----:B------:R-:W-:Y:S02]  /*27b0*/  ISETP.GE.U32.AND P1, PT, R13, R4, PT ;  /* 0x000000040d00720c */ /* 0x000fe40003f26070 */
[----:B------:R-:W-:Y:S02]  /*27c0*/  SEL R14, R14, R9, P0 ;  /* 0x000000090e0e7207 */ /* 0x000fe40000000000 */
[----:B------:R-:W-:Y:S02]  /*27d0*/  IADD3 R0, P2, PT, R11, 0x1, RZ ;  /* 0x000000010b007810 */ /* 0x000fe40007f5e0ff */
[----:B------:R-:W-:Y:S02]  /*27e0*/  ISETP.GE.U32.AND.EX P0, PT, R12, R5, PT, P1 ;  /* 0x000000050c00720c */ /* 0x000fe40003f06110 */
[----:B------:R-:W-:-:S02]  /*27f0*/  IADD3.X R5, PT, PT, RZ, R14, RZ, P2, !PT ;  /* 0x0000000eff057210 */ /* 0x000fc400017fe4ff */
[----:B------:R-:W-:Y:S02]  /*2800*/  SEL R11, R0, R11, P0 ;  /* 0x0000000b000b7207 */ /* 0x000fe40000000000 */
[----:B------:R-:W-:Y:S01]  /*2810*/  SEL R14, R5, R14, P0 ;  /* 0x0000000e050e7207 */ /* 0x000fe20000000000 */
[----:B------:R-:W-:Y:S01]  /*2820*/  IMAD.MOV.U32 R5, RZ, RZ, 0x0 ;  /* 0x00000000ff057424 */ /* 0x000fe200078e00ff */
[----:B------:R-:W-:Y:S02]  /*2830*/  IADD3 R0, P2, PT, RZ, -R11, RZ ;  /* 0x8000000bff007210 */ /* 0x000fe40007f5e0ff */
[----:B------:R-:W-:Y:S02]  /*2840*/  LOP3.LUT R4, R6, R8, RZ, 0x3c, !PT ;  /* 0x0000000806047212 */ /* 0x000fe400078e3cff */
[----:B------:R-:W-:Y:S01]  /*2850*/  ISETP.NE.U32.AND P0, PT, R7, RZ, PT ;  /* 0x000000ff0700720c */ /* 0x000fe20003f05070 */
[----:B------:R-:W-:Y:S01]  /*2860*/  IMAD.X R7, RZ, RZ, ~R14, P2 ;  /* 0x000000ffff077224 */ /* 0x000fe200010e0e0e */
[----:B------:R-:W-:-:S02]  /*2870*/  ISETP.GE.AND P1, PT, R4, RZ, PT ;  /* 0x000000ff0400720c */ /* 0x000fc40003f26270 */
[----:B------:R-:W-:Y:S02]  /*2880*/  MOV R4, R3 ;  /* 0x0000000300047202 */ /* 0x000fe40000000f00 */
[----:B------:R-:W-:Y:S02]  /*2890*/  ISETP.NE.AND.EX P0, PT, R6, RZ, PT, P0 ;  /* 0x000000ff0600720c */ /* 0x000fe40003f05300 */
[----:B------:R-:W-:Y:S02]  /*28a0*/  SEL R6, R0, R11, !P1 ;  /* 0x0000000b00067207 */ /* 0x000fe40004800000 */
[----:B------:R-:W-:Y:S02]  /*28b0*/  SEL R7, R7, R14, !P1 ;  /* 0x0000000e07077207 */ /* 0x000fe40004800000 */
[----:B------:R-:W-:Y:S02]  /*28c0*/  SEL R6, R6, 0xffffffff, P0 ;  /* 0xffffffff06067807 */ /* 0x000fe40000000000 */
[----:B------:R-:W-:Y:S01]  /*28d0*/  SEL R7, R7, 0xffffffff, P0 ;  /* 0xffffffff07077807 */ /* 0x000fe20000000000 */
[----:B------:R-:W-:Y:S06]  /*28e0*/  RET.REL.NODEC R4 `(_ZN2at6native45_GLOBAL__N__efdd3984_12_NLLLoss2d_cu_e9278b4635nll_loss2d_forward_no_reduce_kernelIN3c108BFloat16EEEvlNS_27GenericPackedTensorAccessorIT_Lm4ENS_16DefaultPtrTraitsElEENS5_IlLm3ES7_lEENS5_IS6_Lm3ES7_lEEPKS6_l) ;  /* 0xffffffd404c47950 */ /* 0x000fec0003c3ffff */
        .weak           $__internal_15_$__cuda_sm20_rem_s64
        .type           $__internal_15_$__cuda_sm20_rem_s64,@function
        .size           $__internal_15_$__cuda_sm20_rem_s64,(.L_x_1167 - $__internal_15_$__cuda_sm20_rem_s64)
$__internal_15_$__cuda_sm20_rem_s64:
        /* <DEDUP_REMOVED lines=25> */
[----:B------:R-:W-:Y:S02]  /*2a80*/  IADD3 R11, P0, PT, RZ, -R10, RZ ;  /* 0x8000000aff0b7210 */ /* 0x000fe40007f1e0ff */
[----:B------:R-:W-:Y:S01]  /*2a90*/  ISETP.GE.AND P1, PT, R5, RZ, PT ;  /* 0x000000ff0500720c */ /* 0x000fe20003f26270 */
[----:B------:R-:W-:Y:S01]  /*2aa0*/  IMAD R9, R7, R14, R9 ;  /* 0x0000000e07097224 */ /* 0x000fe200078e0209 */
[----:B------:R-:W-:Y:S01]  /*2ab0*/  IADD3 R10, P4, PT, RZ, -R6, RZ ;  /* 0x80000006ff0a7210 */ /* 0x000fe20007f9e0ff */
[----:B------:R-:W-:-:S03]  /*2ac0*/  IMAD.HI.U32 R12, R13, R11, RZ ;  /* 0x0000000b0d0c7227 */ /* 0x000fc600078e00ff */
[----:B------:R-:W-:Y:S01]  /*2ad0*/  SEL R10, R10, R6, !P1 ;  /* 0x000000060a0a7207 */ /* 0x000fe20004800000 */
[----:B------:R-:W-:Y:S01]  /*2ae0*/  IMAD.X R9, RZ, RZ, ~R9, P0 ;  /* 0x000000ffff097224 */ /* 0x000fe200000e0e09 */
[----:B------:R-:W-:-:S03]  /*2af0*/  IADD3.X R6, PT, PT, RZ, ~R5, RZ, P4, !PT ;  /* 0x80000005ff067210 */ /* 0x000fc600027fe4ff */
[----:B------:R-:W-:Y:S01]  /*2b00*/  IMAD.WIDE.U32 R12, P0, R13, R9, R12 ;  /* 0x000000090d0c7225 */ /* 0x000fe2000780000c */
[----:B------:R-:W-:-:S03]  /*2b10*/  SEL R6, R6, R5, !P1 ;  /* 0x0000000506067207 */ /* 0x000fc60004800000 */
[----:B------:R-:W-:-:S04]  /*2b20*/  IMAD.HI.U32 R11, P2, R7, R11, R12 ;  /* 0x0000000b070b7227 */ /* 0x000fc8000784000c */
[----:B------:R-:W-:Y:S02]  /*2b30*/  HFMA2 R13, -RZ, RZ, 0, 0 ;  /* 0x00000000ff0d7431 */ /* 0x000fe400000001ff */
[CC--:B------:R-:W-:Y:S02]  /*2b40*/  IMAD R12, R7.reuse, R9.reuse, RZ ;  /* 0x00000009070c7224 */ /* 0x0c0fe400078e02ff */
[----:B------:R-:W-:-:S03]  /*2b50*/  IMAD.HI.U32 R9, R7, R9, RZ ;  /* 0x0000000907097227 */ /* 0x000fc600078e00ff */
[----:B------:R-:W-:Y:S01]  /*2b60*/  IADD3 R11, P3, PT, R12, R11, RZ ;  /* 0x0000000b0c0b7210 */ /* 0x000fe20007f7e0ff */
[----:B------:R-:W-:-:S04]  /*2b70*/  IMAD.X R9, R9, 0x1, R7, P0 ;  /* 0x0000000109097824 */ /* 0x000fc800000e0607 */
[----:B------:R-:W-:Y:S01]  /*2b80*/  IMAD.HI.U32 R12, R11, R10, RZ ;  /* 0x0000000a0b0c7227 */ /* 0x000fe200078e00ff */
        /* <DEDUP_REMOVED lines=25> */
[-C--:B------:R-:W-:Y:S02]  /*2d20*/  IADD3 R5, P2, PT, RZ, -R30.reuse, RZ ;  /* 0x8000001eff057210 */ /* 0x080fe40007f5e0ff */
[----:B------:R-:W-:Y:S02]  /*2d30*/  ISETP.NE.U32.AND P0, PT, R4, RZ, PT ;  /* 0x000000ff0400720c */ /* 0x000fe40003f05070 */
[-C--:B------:R-:W-:Y:S02]  /*2d40*/  IADD3.X R4, PT, PT, RZ, ~R31.reuse, RZ, P2, !PT ;  /* 0x8000001fff047210 */ /* 0x080fe400017fe4ff */
[----:B------:R-:W-:Y:S02]  /*2d50*/  SEL R30, R5, R30, !P1 ;  /* 0x0000001e051e7207 */ /* 0x000fe40004800000 */
[----:B------:R-:W-:Y:S01]  /*2d60*/  SEL R31, R4, R31, !P1 ;  /* 0x0000001f041f7207 */ /* 0x000fe20004800000 */
[----:B------:R-:W-:Y:S01]  /*2d70*/  IMAD.MOV.U32 R4, RZ, RZ, R0 ;  /* 0x000000ffff047224 */ /* 0x000fe200078e0000 */
[----:B------:R-:W-:-:S02]  /*2d80*/  MOV R5, 0x0 ;  /* 0x0000000000057802 */ /* 0x000fc40000000f00 */
[----:B------:R-:W-:-:S04]  /*2d90*/  ISETP.NE.AND.EX P0, PT, R3, RZ, PT, P0 ;  /* 0x000000ff0300720c */ /* 0x000fc80003f05300 */
[----:B------:R-:W-:Y:S02]  /*2da0*/  SEL R30, R30, 0xffffffff, P0 ;  /* 0xffffffff1e1e7807 */ /* 0x000fe40000000000 */
[----:B------:R-:W-:Y:S01]  /*2db0*/  SEL R31, R31, 0xffffffff, P0 ;  /* 0xffffffff1f1f7807 */ /* 0x000fe20000000000 */
[----:B------:R-:W-:Y:S06]  /*2dc0*/  RET.REL.NODEC R4 `(_ZN2at6native45_GLOBAL__N__efdd3984_12_NLLLoss2d_cu_e9278b4635nll_loss2d_forward_no_reduce_kernelIN3c108BFloat16EEEvlNS_27GenericPackedTensorAccessorIT_Lm4ENS_16DefaultPtrTraitsElEENS5_IlLm3ES7_lEENS5_IS6_Lm3ES7_lEEPKS6_l) ;  /* 0xffffffd0048c7950 */ /* 0x000fec0003c3ffff */
.L_x_938:
        /* <DEDUP_REMOVED lines=11> */
.L_x_1167:


//--------------------- .text._ZN2at6native45_GLOBAL__N__efdd3984_12_NLLLoss2d_cu_e9278b4635nll_loss2d_forward_no_reduce_kernelIN3c104HalfEEEvlNS_27GenericPackedTensorAccessorIT_Lm4ENS_16DefaultPtrTraitsElEENS5_IlLm3ES7_lEENS5_IS6_Lm3ES7_lEEPKS6_l --------------------------
	.section	.text._ZN2at6native45_GLOBAL__N__efdd3984_12_NLLLoss2d_cu_e9278b4635nll_loss2d_forward_no_reduce_kernelIN3c104HalfEEEvlNS_27GenericPackedTensorAccessorIT_Lm4ENS_16DefaultPtrTraitsElEENS5_IlLm3ES7_lEENS5_IS6_Lm3ES7_lEEPKS6_l,"ax",@progbits
	.align	128
.text._ZN2at6native45_GLOBAL__N__efdd3984_12_NLLLoss2d_cu_e9278b4635nll_loss2d_forward_no_reduce_kernelIN3c104HalfEEEvlNS_27GenericPackedTensorAccessorIT_Lm4ENS_16DefaultPtrTraitsElEENS5_IlLm3ES7_lEENS5_IS6_Lm3ES7_lEEPKS6_l:
        .type           _ZN2at6native45_GLOBAL__N__efdd3984_12_NLLLoss2d_cu_e9278b4635nll_loss2d_forward_no_reduce_kernelIN3c104HalfEEEvlNS_27GenericPackedTensorAccessorIT_Lm4ENS_16DefaultPtrTraitsElEENS5_IlLm3ES7_lEENS5_IS6_Lm3ES7_lEEPKS6_l,@function
        .size           _ZN2at6native45_GLOBAL__N__efdd3984_12_NLLLoss2d_cu_e9278b4635nll_loss2d_forward_no_reduce_kernelIN3c104HalfEEEvlNS_27GenericPackedTensorAccessorIT_Lm4ENS_16DefaultPtrTraitsElEENS5_IlLm3ES7_lEENS5_IS6_Lm3ES7_lEEPKS6_l,(.L_x_1170 - _ZN2at6native45_GLOBAL__N__efdd3984_12_NLLLoss2d_cu_e9278b4635nll_loss2d_forward_no_reduce_kernelIN3c104HalfEEEvlNS_27GenericPackedTensorAccessorIT_Lm4ENS_16DefaultPtrTraitsElEENS5_IlLm3ES7_lEENS5_IS6_Lm3ES7_lEEPKS6_l)
        .other          _ZN2at6native45_GLOBAL__N__efdd3984_12_NLLLoss2d_cu_e9278b4635nll_loss2d_forward_no_reduce_kernelIN3c104HalfEEEvlNS_27GenericPackedTensorAccessorIT_Lm4ENS_16DefaultPtrTraitsElEENS5_IlLm3ES7_lEENS5_IS6_Lm3ES7_lEEPKS6_l,@"STO_CUDA_ENTRY STV_DEFAULT"
_ZN2at6native45_GLOBAL__N__efdd3984_12_NLLLoss2d_cu_e9278b4635nll_loss2d_forward_no_reduce_kernelIN3c104HalfEEEvlNS_27GenericPackedTensorAccessorIT_Lm4ENS_16DefaultPtrTraitsElEENS5_IlLm3ES7_lEENS5_IS6_Lm3ES7_lEEPKS6_l:
        /* <DEDUP_REMOVED lines=38> */
.L_x_958:
[----:B------:R-:W5:Y:S01]  /*0260*/  LDCU UR4, c[0x0][0x394] ;  /* 0x00007280ff0477ac */ /* 0x000f620008000800 */
[----:B------:R-:W-:Y:S01]  /*0270*/  SHF.R.S32.HI R8, RZ, 0x1f, R24 ;  /* 0x0000001fff087819 */ /* 0x000fe20000011418 */
[----:B------:R-:W-:Y:S03]  /*0280*/  BSSY.RECONVERGENT B0, `(.L_x_941) ;  /* 0x0000029000007945 */ /* 0x000fe60003800200 */
[----:B-----5:R-:W-:-:S04]  /*0290*/  LOP3.LUT R0, R8, UR4, RZ, 0xfc, !PT ;  /* 0x0000000408007c12 */ /* 0x020fc8000f8efcff */
[----:B------:R-:W-:-:S13]  /*02a0*/  ISETP.NE.U32.AND P0, PT, R0, RZ, PT ;  /* 0x000000ff0000720c */ /* 0x000fda0003f05070 */
[----:B01----:R-:W-:Y:S05]  /*02b0*/  @P0 BRA `(.L_x_942) ;  /* 0x0000000000600947 */ /* 0x003fea0003800000 */
        /* <DEDUP_REMOVED lines=24> */
.L_x_942:
[----:B------:R-:W5:Y:S01]  /*0440*/  LDCU.64 UR4, c[0x0][0x390] ;  /* 0x00007200ff0477ac */ /* 0x000f620008000a00 */
[----:B------:R-:W-:Y:S01]  /*0450*/  IMAD.MOV.U32 R12, RZ, RZ, R24 ;  /* 0x000000ffff0c7224 */ /* 0x000fe200078e0018 */
[----:B------:R-:W-:Y:S01]  /*0460*/  MOV R3, 0x4a0 ;  /* 0x000004a000037802 */ /* 0x000fe20000000f00 */
[----:B-----5:R-:W-:Y:S01]  /*0470*/  IMAD.U32 R7, RZ, RZ, UR4 ;  /* 0x00000004ff077e24 */ /* 0x020fe2000f8e00ff */
[----:B------:R-:W-:-:S07]  /*0480*/  MOV R6, UR5 ;  /* 0x0000000500067c02 */ /* 0x000fce0008000f00 */
[----:B01234-:R-:W-:Y:S05]  /*0490*/  CALL.REL.NOINC `($__internal_16_$__cuda_sm20_div_s64) ;  /* 0x0000001c00ac7944 */ /* 0x01ffea0003c00000 */
[----:B------:R-:W-:Y:S02]  /*04a0*/  IADD3 R3, P0, PT, RZ, -R6, RZ ;  /* 0x80000006ff037210 */ /* 0x000fe40007f1e0ff */
[----:B------:R-:W-:-:S03]  /*04b0*/  MOV R25, R8 ;  /* 0x0000000800197202 */ /* 0x000fc60000000f00 */
[----:B------:R-:W-:Y:S02]  /*04c0*/  IMAD.X R0, RZ, RZ, ~R7, P0 ;  /* 0x000000ffff007224 */ /* 0x000fe400000e0e07 */
[----:B------:R-:W-:-:S04]  /*04d0*/  IMAD.WIDE.U32 R26, R3, UR42, R24 ;  /* 0x0000002a031a7c25 */ /* 0x000fc8000f8e0018 */
[----:B------:R-:W-:-:S04]  /*04e0*/  IMAD R0, R0, UR42, RZ ;  /* 0x0000002a00007c24 */ /* 0x000fc8000f8e02ff */
[----:B------:R-:W-:-:S04]  /*04f0*/  IMAD R25, R3, UR43, R0 ;  /* 0x0000002b03197c24 */ /* 0x000fc8000f8e0200 */
[----:B------:R-:W-:-:S07]  /*0500*/  IMAD.IADD R25, R27, 0x1, R25 ;  /* 0x000000011b197824 */ /* 0x000fce00078e0219 */
.L_x_943:
[----:B-1234-:R-:W-:Y:S05]  /*0510*/  BSYNC.RECONVERGENT B0 ;  /* 0x0000000000007941 */ /* 0x01efea0003800200 */
.L_x_941:
        /* <DEDUP_REMOVED lines=25> */
.L_x_945:
[----:B------:R-:W0:Y:S01]  /*06b0*/  LDCU.64 UR4, c[0x0][0x3a0] ;  /* 0x00007400ff0477ac */ /* 0x000e220008000a00 */
[----:B------:R-:W-:Y:S01]  /*06c0*/  IMAD.MOV.U32 R5, RZ, RZ, R7 ;  /* 0x000000ffff057224 */ /* 0x000fe200078e0007 */
[----:B------:R-:W-:Y:S02]  /*06d0*/  MOV R0, 0x710 ;  /* 0x0000071000007802 */ /* 0x000fe40000000f00 */
[----:B0-----:R-:W-:Y:S01]  /*06e0*/  MOV R4, UR4 ;  /* 0x0000000400047c02 */ /* 0x001fe20008000f00 */
[----:B------:R-:W-:-:S07]  /*06f0*/  IMAD.U32 R3, RZ, RZ, UR5 ;  /* 0x00000005ff037e24 */ /* 0x000fce000f8e00ff */
[----:B------:R-:W-:Y:S05]  /*0700*/  CALL.REL.NOINC `($__internal_17_$__cuda_sm20_rem_s64) ;  /* 0x0000002000607944 */ /* 0x000fea0003c00000 */
[----:B------:R-:W-:Y:S01]  /*0710*/  MOV R16, R30 ;  /* 0x0000001e00107202 */ /* 0x000fe20000000f00 */
[----:B------:R-:W-:-:S07]  /*0720*/  IMAD.MOV.U32 R17, RZ, RZ, R31 ;  /* 0x000000ffff117224 */ /* 0x000fce00078e001f */
.L_x_946:
[----:B------:R-:W-:Y:S05]  /*0730*/  BSYNC.RECONVERGENT B0 ;  /* 0x0000000000007941 */ /* 0x000fea0003800200 */
.L_x_944:
[----:B------:R-:W-:Y:S01]  /*0740*/  R2UR UR4, R19 ;  /* 0x00000000130472ca */ /* 0x000fe200000e0000 */
[----:B------:R-:W-:-:S12]  /*0750*/  BSSY.RECONVERGENT B0, `(.L_x_947) ;  /* 0x0000020000007945 */ /* 0x000fd80003800200 */
[----:B------:R-:W-:-:S04]  /*0760*/  LOP3.LUT R0, R8, UR4, RZ, 0xfc, !PT ;  /* 0x0000000408007c12 */ /* 0x000fc8000f8efcff */
[----:B------:R-:W-:-:S13]  /*0770*/  ISETP.NE.U32.AND P0, PT, R0, RZ, PT ;  /* 0x000000ff0000720c */ /* 0x000fda0003f05070 */
[----:B------:R-:W-:Y:S05]  /*0780*/  @P0 BRA `(.L_x_948) ;  /* 0x0000000000500947 */ /* 0x000fea0003800000 */
[----:B------:R-:W0:Y:S01]  /*0790*/  I2F.U32.RP R0, UR36 ;  /* 0x0000002400007d06 */ /* 0x000e220008209000 */
[----:B------:R-:W-:Y:S01]  /*07a0*/  ISETP.NE.U32.AND P2, PT, RZ, UR36, PT ;  /* 0x00000024ff007c0c */ /* 0x000fe2000bf45070 */
[----:B------:R-:W-:-:S06]  /*07b0*/  IMAD.MOV.U32 R7, RZ, RZ, RZ ;  /* 0x000000ffff077224 */ /* 0x000fcc00078e00ff */
        /* <DEDUP_REMOVED lines=17> */
.L_x_948:
[----:B------:R-:W-:Y:S01]  /*08d0*/  R2UR UR4, R19 ;  /* 0x00000000130472ca */ /* 0x000fe200000e0000 */
[----:B------:R-:W-:Y:S01]  /*08e0*/  IMAD.U32 R5, RZ, RZ, UR37 ;  /* 0x00000025ff057e24 */ /* 0x000fe2000f8e00ff */
[----:B------:R-:W-:Y:S02]  /*08f0*/  MOV R4, UR36 ;  /* 0x0000002400047c02 */ /* 0x000fe40008000f00 */
[----:B------:R-:W-:Y:S02]  /*0900*/  MOV R12, R24 ;  /* 0x00000018000c7202 */ /* 0x000fe40000000f00 */
[----:B------:R-:W-:Y:S01]  /*0910*/  MOV R3, 0x950 ;  /* 0x0000095000037802 */ /* 0x000fe20000000f00 */
[----:B------:R-:W-:-:S06]  /*0920*/  IMAD.MOV.U32 R7, RZ, RZ, R4 ;  /* 0x000000ffff077224 */ /* 0x000fcc00078e0004 */
[----:B------:R-:W-:-:S07]  /*0930*/  MOV R6, UR4 ;  /* 0x0000000400067c02 */ /* 0x000fce0008000f00 */
[----:B------:R-:W-:Y:S05]  /*0940*/  CALL.REL.NOINC `($__internal_16_$__cuda_sm20_div_s64) ;  /* 0x0000001800807944 */ /* 0x000fea0003c00000 */
.L_x_949:
[----:B------:R-:W-:Y:S05]  /*0950*/  BSYNC.RECONVERGENT B0 ;  /* 0x0000000000007941 */ /* 0x000fea0003800200 */
.L_x_947:
        /* <DEDUP_REMOVED lines=25> */
.L_x_951:
[----:B------:R-:W0:Y:S01]  /*0af0*/  LDCU.64 UR4, c[0x0][0x3a8] ;  /* 0x00007500ff0477ac */ /* 0x000e220008000a00 */
[----:B------:R-:W-:Y:S02]  /*0b00*/  MOV R5, R7 ;  /* 0x0000000700057202 */ /* 0x000fe40000000f00 */
[----:B------:R-:W-:Y:S01]  /*0b10*/  MOV R0, 0xb50 ;  /* 0x00000b5000007802 */ /* 0x000fe20000000f00 */
[----:B0-----:R-:W-:Y:S01]  /*0b20*/  IMAD.U32 R4, RZ, RZ, UR4 ;  /* 0x00000004ff047e24 */ /* 0x001fe2000f8e00ff */
[----:B------:R-:W-:-:S07]  /*0b30*/  MOV R3, UR5 ;  /* 0x0000000500037c02 */ /* 0x000fce0008000f00 */
[----:B------:R-:W-:Y:S05]  /*0b40*/  CALL.REL.NOINC `($__internal_17_$__cuda_sm20_rem_s64) ;  /* 0x0000001c00507944 */ /* 0x000fea0003c00000 */
.L_x_952:
[----:B------:R-:W-:Y:S05]  /*0b50*/  BSYNC.RECONVERGENT B0 ;  /* 0x0000000000007941 */ /* 0x000fea0003800200 */
.L_x_950:
        /* <DEDUP_REMOVED lines=24> */
[----:B------:R-:W-:-:S03]  /*0ce0*/  IMAD R3, R17, UR44, RZ ;  /* 0x0000002c11037c24 */ /* 0x000fc6000f8e02ff */
[----:B------:R-:W-:Y:S01]  /*0cf0*/  IADD3 R5, PT, PT, R5, R25, RZ ;  /* 0x0000001905057210 */ /* 0x000fe20007ffe0ff */
[C---:B------:R-:W-:Y:S02]  /*0d00*/  IMAD R3, R16.reuse, UR45, R3 ;  /* 0x0000002d10037c24 */ /* 0x040fe4000f8e0203 */
[----:B------:R-:W-:-:S04]  /*0d10*/  IMAD.WIDE.U32 R16, R16, UR44, R4 ;  /* 0x0000002c10107c25 */ /* 0x000fc8000f8e0004 */
[----:B------:R-:W-:Y:S02]  /*0d20*/  IMAD R5, R31, UR46, RZ ;  /* 0x0000002e1f057c24 */ /* 0x000fe4000f8e02ff */
[----:B------:R-:W-:Y:S02]  /*0d30*/  IMAD.IADD R17, R17, 0x1, R3 ;  /* 0x0000000111117824 */ /* 0x000fe400078e0203 */
[C---:B------:R-:W-:Y:S02]  /*0d40*/  IMAD R3, R30.reuse, UR47, R5 ;  /* 0x0000002f1e037c24 */ /* 0x040fe4000f8e0205 */
[----:B------:R-:W-:-:S05]  /*0d50*/  IMAD.WIDE.U32 R30, R30, UR46, R16 ;  /* 0x0000002e1e1e7c25 */ /* 0x000fca000f8e0010 */
[----:B------:R-:W-:Y:S02]  /*0d60*/  IADD3 R3, PT, PT, R31, R3, RZ ;  /* 0x000000031f037210 */ /* 0x000fe40007ffe0ff */
[----:B------:R-:W-:-:S04]  /*0d70*/  LEA R4, P0, R30, UR40, 0x1 ;  /* 0x000000281e047c11 */ /* 0x000fc8000f8008ff */
[----:B------:R-:W-:-:S05]  /*0d80*/  LEA.HI.X R5, R30, UR41, R3, 0x1, P0 ;  /* 0x000000291e057c11 */ /* 0x000fca00080f0c03 */
[----:B0-----:R0:W-:Y:S01]  /*0d90*/  STG.E.U16 desc[UR4][R4.64], RZ ;  /* 0x000000ff04007986 */ /* 0x0011e2000c101504 */
[----:B------:R-:W-:Y:S05]  /*0da0*/  BRA `(.L_x_955) ;  /* 0x0000000400107947 */ /* 0x000fea0003800000 */
.L_x_954:
        /* <DEDUP_REMOVED lines=22> */
.L_x_957:
[----:B------:R-:W-:Y:S05]  /*0f10*/  BSYNC.RECONVERGENT B6 ;  /* 0x0000000000067941 */ /* 0x000fea0003800200 */
.L_x_956:
[----:B------:R-:W0:Y:S01]  /*0f20*/  LDCU.128 UR4, c[0x0][0x3b0] ;  /* 0x00007600ff0477ac */ /* 0x000e220008000c00 */
        /* <DEDUP_REMOVED lines=10> */
[----:B------:R-:W-:-:S04]  /*0fd0*/  IMAD.WIDE.U32 R4, R16, UR8, R4 ;  /* 0x0000000810047c25 */ /* 0x000fc8000f8e0004 */
[----:B------:R-:W-:Y:S02]  /*0fe0*/  IMAD.IADD R5, R5, 0x1, R7 ;  /* 0x0000000105057824 */ /* 0x000fe400078e0207 */
[C---:B------:R-:W-:Y:S02]  /*0ff0*/  IMAD R3, R30.reuse, UR11, R3 ;  /* 0x0000000b1e037c24 */ /* 0x040fe4000f8e0203 */
[----:B------:R-:W-:Y:S01]  /*1000*/  IMAD.WIDE.U32 R4, R30, UR10, R4 ;  /* 0x0000000a1e047c25 */ /* 0x000fe2000f8e0004 */
[----:B0-----:R-:W-:-:S03]  /*1010*/  LEA R6, P1, R28, UR4, 0x1 ;  /* 0x000000041c067c11 */ /* 0x001fc6000f8208ff */
[----:B------:R-:W-:Y:S01]  /*1020*/  IMAD R7, R29, UR6, RZ ;  /* 0x000000061d077c24 */ /* 0x000fe2000f8e02ff */
[----:B------:R-:W-:-:S03]  /*1030*/  IADD3 R5, PT, PT, R5, R3, RZ ;  /* 0x0000000305057210 */ /* 0x000fc60007ffe0ff */
[C---:B------:R-:W-:Y:S01]  /*1040*/  IMAD R3, R28.reuse, UR7, R7 ;  /* 0x000000071c037c24 */ /* 0x040fe2000f8e0207 */
[C---:B------:R-:W-:Y:S01]  /*1050*/  LEA.HI.X R7, R28.reuse, UR5, R29, 0x1, P1 ;  /* 0x000000051c077c11 */ /* 0x040fe200088f0c1d */
[----:B------:R-:W-:-:S04]  /*1060*/  IMAD.WIDE.U32 R8, R28, UR6, R4 ;  /* 0x000000061c087c25 */ /* 0x000fc8000f8e0004 */
[----:B------:R-:W-:Y:S01]  /*1070*/  IMAD.IADD R3, R9, 0x1, R3 ;  /* 0x0000000109037824 */ /* 0x000fe200078e0203 */
[C---:B------:R-:W-:Y:S01]  /*1080*/  LEA R4, P0, R8.reuse, UR62, 0x1 ;  /* 0x0000003e08047c11 */ /* 0x040fe2000f8008ff */
[----:B--2---:R0:W2:Y:S03]  /*1090*/  LDG.E.U16 R6, desc[UR12][R6.64] ;  /* 0x0000000c06067981 */ /* 0x0040a6000c1e1500 */
[----:B------:R-:W-:-:S05]  /*10a0*/  LEA.HI.X R5, R8, UR63, R3, 0x1, P0 ;  /* 0x0000003f08057c11 */ /* 0x000fca00080f0c03 */
[----:B------:R-:W3:Y:S01]  /*10b0*/  LDG.E.U16 R4, desc[UR12][R4.64] ;  /* 0x0000000c04047981 */ /* 0x000ee2000c1e1500 */
[----:B------:R-:W-:-:S04]  /*10c0*/  IMAD R25, R25, UR38, RZ ;  /* 0x0000002619197c24 */ /* 0x000fc8000f8e02ff */
[C---:B------:R-:W-:Y:S02]  /*10d0*/  IMAD R25, R26.reuse, UR39, R25 ;  /* 0x000000271a197c24 */ /* 0x040fe4000f8e0219 */
[----:B------:R-:W-:-:S04]  /*10e0*/  IMAD.WIDE.U32 R26, R26, UR38, RZ ;  /* 0x000000261a1a7c25 */ /* 0x000fc8000f8e00ff */
        /* <DEDUP_REMOVED lines=9> */
[----:B--2---:R-:W-:Y:S02]  /*1180*/  HADD2.F32 R3, -RZ, R6.H0_H0 ;  /* 0x20000006ff037230 */ /* 0x004fe40000004100 */
[----:B---3--:R-:W-:-:S05]  /*1190*/  HADD2.F32 R4, -RZ, -R4.H0_H0 ;  /* 0xa0000004ff047230 */ /* 0x008fca0000004100 */
[----:B------:R-:W-:Y:S01]  /*11a0*/  FMUL.FTZ R3, R4, R3 ;  /* 0x0000000304037220 */ /* 0x000fe20000410000 */
[----:B------:R-:W-:-:S04]  /*11b0*/  LEA R4, P0, R16, UR40, 0x1 ;  /* 0x0000002810047c11 */ /* 0x000fc8000f8008ff */
[----:B------:R-:W-:Y:S02]  /*11c0*/  F2FP.F16.F32.PACK_AB R3, RZ, R3 ;  /* 0x00000003ff03723e */ /* 0x000fe400000000ff */
[----:B------:R-:W-:-:S05]  /*11d0*/  LEA.HI.X R5, R16, UR41, R7, 0x1, P0 ;  /* 0x0000002910057c11 */ /* 0x000fca00080f0c07 */
[----:B------:R1:W-:Y:S02]  /*11e0*/  STG.E.U16 desc[UR12][R4.64], R3 ;  /* 0x0000000304007986 */ /* 0x0003e4000c10150c */
.L_x_955:
[----:B------:R-:W-:Y:S05]  /*11f0*/  BSYNC.RECONVERGENT B7 ;  /* 0x0000000000077941 */ /* 0x000fea0003800200 */
.L_x_953:
        /* <DEDUP_REMOVED lines=8> */
.L_x_940:
[----:B------:R-:W-:Y:S05]  /*1280*/  EXIT ;  /* 0x000000000000794d */ /* 0x000fea0003800000 */
.L_x_939:
        /* <DEDUP_REMOVED lines=14> */
.L_x_977:
        /* <DEDUP_REMOVED lines=30> */
.L_x_961:
[----:B------:R-:W5:Y:S01]  /*1550*/  LDCU.64 UR4, c[0x0][0x390] ;  /* 0x00007200ff0477ac */ /* 0x000f620008000a00 */
[----:B------:R-:W-:Y:S01]  /*1560*/  IMAD.MOV.U32 R12, RZ, RZ, R24 ;  /* 0x000000ffff0c7224 */ /* 0x000fe200078e0018 */
[----:B------:R-:W-:Y:S02]  /*1570*/  MOV R3, 0x15b0 ;  /* 0x000015b000037802 */ /* 0x000fe40000000f00 */
[----:B-----5:R-:W-:Y:S01]  /*1580*/  MOV R7, UR4 ;  /* 0x0000000400077c02 */ /* 0x020fe20008000f00 */
[----:B------:R-:W-:-:S07]  /*1590*/  IMAD.U32 R6, RZ, RZ, UR5 ;  /* 0x00000005ff067e24 */ /* 0x000fce000f8e00ff */
[----:B01234-:R-:W-:Y:S05]  /*15a0*/  CALL.REL.NOINC `($__internal_16_$__cuda_sm20_div_s64) ;  /* 0x0000000c00687944 */ /* 0x01ffea0003c00000 */
[----:B------:R-:W-:Y:S01]  /*15b0*/  IADD3 R3, P0, PT, RZ, -R6, RZ ;  /* 0x80000006ff037210 */ /* 0x000fe20007f1e0ff */
[----:B------:R-:W-:-:S03]  /*15c0*/  IMAD.MOV.U32 R25, RZ, RZ, R8 ;  /* 0x000000ffff197224 */ /* 0x000fc600078e0008 */
[----:B------:R-:W-:Y:S01]  /*15d0*/  IADD3.X R0, PT, PT, RZ, ~R7, RZ, P0, !PT ;  /* 0x80000007ff007210 */ /* 0x000fe200007fe4ff */
[----:B------:R-:W-:-:S04]  /*15e0*/  IMAD.WIDE.U32 R26, R3, UR42, R24 ;  /* 0x0000002a031a7c25 */ /* 0x000fc8000f8e0018 */
[----:B------:R-:W-:-:S04]  /*15f0*/  IMAD R0, R0, UR42, RZ ;  /* 0x0000002a00007c24 */ /* 0x000fc8000f8e02ff */
[----:B------:R-:W-:-:S05]  /*1600*/  IMAD R3, R3, UR43, R0 ;  /* 0x0000002b03037c24 */ /* 0x000fca000f8e0200 */
[----:B------:R-:W-:-:S07]  /*1610*/  IADD3 R25, PT, PT, R3, R27, RZ ;  /* 0x0000001b03197210 */ /* 0x000fce0007ffe0ff */
.L_x_962:
[----:B-1234-:R-:W-:Y:S05]  /*1620*/  BSYNC.RECONVERGENT B0 ;  /* 0x0000000000007941 */ /* 0x01efea0003800200 */
.L_x_960:
        /* <DEDUP_REMOVED lines=25> */
.L_x_964:
[----:B------:R-:W0:Y:S01]  /*17c0*/  LDCU.64 UR4, c[0x0][0x3a0] ;  /* 0x00007400ff0477ac */ /* 0x000e220008000a00 */
[----:B------:R-:W-:Y:S02]  /*17d0*/  MOV R5, R7 ;  /* 0x0000000700057202 */ /* 0x000fe40000000f00 */
[----:B------:R-:W-:Y:S01]  /*17e0*/  MOV R0, 0x1820 ;  /* 0x0000182000007802 */ /* 0x000fe20000000f00 */
[----:B0-----:R-:W-:Y:S01]  /*17f0*/  IMAD.U32 R4, RZ, RZ, UR4 ;  /* 0x00000004ff047e24 */ /* 0x001fe2000f8e00ff */
[----:B------:R-:W-:-:S07]  /*1800*/  MOV R3, UR5 ;  /* 0x0000000500037c02 */ /* 0x000fce0008000f00 */
[----:B------:R-:W-:Y:S05]  /*1810*/  CALL.REL.NOINC `($__internal_17_$__cuda_sm20_rem_s64) ;  /* 0x00000010001c7944 */ /* 0x000fea0003c00000 */
[----:B------:R-:W-:Y:S01]  /*1820*/  IMAD.MOV.U32 R16, RZ, RZ, R30 ;  /* 0x000000ffff107224 */ /* 0x000fe200078e001e */
[----:B------:R-:W-:-:S07]  /*1830*/  MOV R17, R31 ;  /* 0x0000001f00117202 */ /* 0x000fce0000000f00 */
.L_x_965:
[----:B------:R-:W-:Y:S05]  /*1840*/  BSYNC.RECONVERGENT B0 ;  /* 0x0000000000007941 */ /* 0x000fea0003800200 */
.L_x_963:
        /* <DEDUP_REMOVED lines=25> */
.L_x_967:
[----:B------:R-:W-:Y:S01]  /*19e0*/  R2UR UR4, R19 ;  /* 0x00000000130472ca */ /* 0x000fe200000e0000 */
[----:B------:R-:W-:Y:S01]  /*19f0*/  IMAD.U32 R4, RZ, RZ, UR36 ;  /* 0x00000024ff047e24 */ /* 0x000fe2000f8e00ff */
[----:B------:R-:W-:Y:S01]  /*1a00*/  MOV R5, UR37 ;  /* 0x0000002500057c02 */ /* 0x000fe20008000f00 */
[----:B------:R-:W-:Y:S01]  /*1a10*/  IMAD.MOV.U32 R12, RZ, RZ, R24 ;  /* 0x000000ffff0c7224 */ /* 0x000fe200078e0018 */
[----:B------:R-:W-:Y:S02]  /*1a20*/  MOV R3, 0x1a60 ;  /* 0x00001a6000037802 */ /* 0x000fe40000000f00 */
[----:B------:R-:W-:-:S07]  /*1a30*/  MOV R7, R4 ;  /* 0x0000000400077202 */ /* 0x000fce0000000f00 */
[----:B------:R-:W-:-:S07]  /*1a40*/  IMAD.U32 R6, RZ, RZ, UR4 ;  /* 0x00000004ff067e24 */ /* 0x000fce000f8e00ff */
[----:B------:R-:W-:Y:S05]  /*1a50*/  CALL.REL.NOINC `($__internal_16_$__cuda_sm20_div_s64) ;  /* 0x00000008003c7944 */ /* 0x000fea0003c00000 */
.L_x_968:
[----:B------:R-:W-:Y:S05]  /*1a60*/  BSYNC.RECONVERGENT B0 ;  /* 0x0000000000007941 */ /* 0x000fea0003800200 */
.L_x_966:
        /* <DEDUP_REMOVED lines=25> */
.L_x_970:
[----:B------:R-:W0:Y:S01]  /*1c00*/  LDCU.64 UR4, c[0x0][0x3a8] ;  /* 0x00007500ff0477ac */ /* 0x000e220008000a00 */
[----:B------:R-:W-:Y:S01]  /*1c10*/  IMAD.MOV.U32 R5, RZ, RZ, R7 ;  /* 0x000000ffff057224 */ /* 0x000fe200078e0007 */
[----:B------:R-:W-:Y:S02]  /*1c20*/  MOV R0, 0x1c60 ;  /* 0x00001c6000007802 */ /* 0x000fe40000000f00 */
[----:B0-----:R-:W-:Y:S01]  /*1c30*/  MOV R4, UR4 ;  /* 0x0000000400047c02 */ /* 0x001fe20008000f00 */
[----:B------:R-:W-:-:S07]  /*1c40*/  IMAD.U32 R3, RZ, RZ, UR5 ;  /* 0x00000005ff037e24 */ /* 0x000fce000f8e00ff */
[----:B------:R-:W-:Y:S05]  /*1c50*/  CALL.REL.NOINC `($__internal_17_$__cuda_sm20_rem_s64) ;  /* 0x0000000c000c7944 */ /* 0x000fea0003c00000 */
.L_x_971:
[----:B------:R-:W-:Y:S05]  /*1c60*/  BSYNC.RECONVERGENT B0 ;  /* 0x0000000000007941 */ /* 0x000fea0003800200 */
.L_x_969:
        /* <DEDUP_REMOVED lines=42> */
.L_x_975:
[----:B------:R-:W-:Y:S05]  /*1f10*/  BSYNC.RECONVERGENT B6 ;  /* 0x0000000000067941 */ /* 0x000fea0003800200 */
.L_x_974:
        /* <DEDUP_REMOVED lines=35> */
[----:B------:R-:W-:Y:S01]  /*2150*/  LEA.HI.X R5, R30, UR41, R3, 0x1, P0 ;  /* 0x000000291e057c11 */ /* 0x000fe200080f0c03 */
[----:B--2---:R-:W-:-:S05]  /*2160*/  HADD2.F32 R6, -RZ, -R6.H0_H0 ;  /* 0xa0000006ff067230 */ /* 0x004fca0000004100 */
[----:B------:R-:W-:-:S05]  /*2170*/  FADD.FTZ R6, R6, -RZ ;  /* 0x800000ff06067221 */ /* 0x000fca0000010000 */
[----:B------:R-:W-:-:S05]  /*2180*/  F2FP.F16.F32.PACK_AB R6, RZ, R6 ;  /* 0x00000006ff06723e */ /* 0x000fca00000000ff */
[----:B------:R1:W-:Y:S01]  /*2190*/  STG.E.U16 desc[UR12][R4.64], R6 ;  /* 0x0000000604007986 */ /* 0x0003e2000c10150c */
[----:B------:R-:W-:Y:S05]  /*21a0*/  BRA `(.L_x_976) ;  /* 0x0000000000407947 */ /* 0x000fea0003800000 */
.L_x_973:
        /* <DEDUP_REMOVED lines=16> */
.L_x_976:
[----:B------:R-:W-:Y:S05]  /*22b0*/  BSYNC.RECONVERGENT B7 ;  /* 0x0000000000077941 */ /* 0x000fea0003800200 */
.L_x_972:
        /* <DEDUP_REMOVED lines=8> */
.L_x_959:
[----:B------:R-:W-:Y:S05]  /*2340*/  EXIT ;  /* 0x000000000000794d */ /* 0x000fea0003800000 */
        .weak           $__internal_16_$__cuda_sm20_div_s64
        .type           $__internal_16_$__cuda_sm20_div_s64,@function
        .size           $__internal_16_$__cuda_sm20_div_s64,($__internal_17_$__cuda_sm20_rem_s64 - $__internal_16_$__cuda_sm20_div_s64)
$__internal_16_$__cuda_sm20_div_s64:
        /* <DEDUP_REMOVED lines=83> */
[----:B------:R-:W-:Y:S06]  /*2880*/  RET.REL.NODEC R4 `(_ZN2at6native45_GLOBAL__N__efdd3984_12_NLLLoss2d_cu_e9278b4635nll_loss2d_forward_no_reduce_kernelIN3c104HalfEEEvlNS_27GenericPackedTensorAccessorIT_Lm4ENS_16DefaultPtrTraitsElEENS5_IlLm3ES7_lEENS5_IS6_Lm3ES7_lEEPKS6_l) ;  /* 0xffffffd404dc7950 */ /* 0x000fec0003c3ffff */
        .weak           $__internal_17_$__cuda_sm20_rem_s64
        .type           $__internal_17_$__cuda_sm20_rem_s64,@function
        .size           $__internal_17_$__cuda_sm20_rem_s64,(.L_x_1170 - $__internal_17_$__cuda_sm20_rem_s64)
$__internal_17_$__cuda_sm20_rem_s64:
        /* <DEDUP_REMOVED lines=77> */
[----:B------:R-:W-:Y:S06]  /*2d60*/  RET.REL.NODEC R4 `(_ZN2at6native45_GLOBAL__N__efdd3984_12_NLLLoss2d_cu_e9278b4635nll_loss2d_forward_no_reduce_kernelIN3c104HalfEEEvlNS_27GenericPackedTensorAccessorIT_Lm4ENS_16DefaultPtrTraitsElEENS5_IlLm3ES7_lEENS5_IS6_Lm3ES7_lEEPKS6_l) ;  /* 0xffffffd004a47950 */ /* 0x000fec0003c3ffff */
.L_x_978:
        /* <DEDUP_REMOVED lines=9> */
.L_x_1170:


//--------------------- .text._ZN2at6native45_GLOBAL__N__efdd3984_12_NLLLoss2d_cu_e9278b4635nll_loss2d_forward_no_reduce_kernelIfEEvlNS_27GenericPackedTensorAccessorIT_Lm4ENS_16DefaultPtrTraitsElEENS3_IlLm3ES5_lEENS3_IS4_Lm3ES5_lEEPKS4_l --------------------------
	.section	.text._ZN2at6native45_GLOBAL__N__efdd3984_12_NLLLoss2d_cu_e9278b4635nll_loss2d_forward_no_reduce_kernelIfEEvlNS_27GenericPackedTensorAccessorIT_Lm4ENS_16DefaultPtrTraitsElEENS3_IlLm3ES5_lEENS3_IS4_Lm3ES5_lEEPKS4_l,"ax",@progbits
	.align	128
.text._ZN2at6native45_GLOBAL__N__efdd3984_12_NLLLoss2d_cu_e9278b4635nll_loss2d_forward_no_reduce_kernelIfEEvlNS_27GenericPackedTensorAccessorIT_Lm4ENS_16DefaultPtrTraitsElEENS3_IlLm3ES5_lEENS3_IS4_Lm3ES5_lEEPKS4_l:
        .type           _ZN2at6native45_GLOBAL__N__efdd3984_12_NLLLoss2d_cu_e9278b4635nll_loss2d_forward_no_reduce_kernelIfEEvlNS_27GenericPackedTensorAccessorIT_Lm4ENS_16DefaultPtrTraitsElEENS3_IlLm3ES5_lEENS3_IS4_Lm3ES5_lEEPKS4_l,@function
        .size           _ZN2at6native45_GLOBAL__N__efdd3984_12_NLLLoss2d_cu_e9278b4635nll_loss2d_forward_no_reduce_kernelIfEEvlNS_27GenericPackedTensorAccessorIT_Lm4ENS_16DefaultPtrTraitsElEENS3_IlLm3ES5_lEENS3_IS4_Lm3ES5_lEEPKS4_l,(.L_x_1173 - _ZN2at6native45_GLOBAL__N__efdd3984_12_NLLLoss2d_cu_e9278b4635nll_loss2d_forward_no_reduce_kernelIfEEvlNS_27GenericPackedTensorAccessorIT_Lm4ENS_16DefaultPtrTraitsElEENS3_IlLm3ES5_lEENS3_IS4_Lm3ES5_lEEPKS4_l)
        .other          _ZN2at6native45_GLOBAL__N__efdd3984_12_NLLLoss2d_cu_e9278b4635nll_loss2d_forward_no_reduce_kernelIfEEvlNS_27GenericPackedTensorAccessorIT_Lm4ENS_16DefaultPtrTraitsElEENS3_IlLm3ES5_lEENS3_IS4_Lm3ES5_lEEPKS4_l,@"STO_CUDA_ENTRY STV_DEFAULT"
_ZN2at6native45_GLOBAL__N__efdd3984_12_NLLLoss2d_cu_e9278b4635nll_loss2d_forward_no_reduce_kernelIfEEvlNS_27GenericPackedTensorAccessorIT_Lm4ENS_16DefaultPtrTraitsElEENS3_IlLm3ES5_lEENS3_IS4_Lm3ES5_lEEPKS4_l:
        /* <DEDUP_REMOVED lines=11> */
[----:B------:R-:W-:Y:S01]  /*00b0*/  IMAD.MOV.U32 R22, RZ, RZ, R18 ;  /* 0x000000ffff167224 */ /* 0x000fe200078e0012 */
        /* <DEDUP_REMOVED lines=10> */
[----:B------:R-:W-:Y:S01]  /*0160*/  MOV R18, UR4 ;  /* 0x0000000400127c02 */ /* 0x000fe20008000f00 */
        /* <DEDUP_REMOVED lines=11> */
[----:B------:R-:W0:Y:S01]  /*0220*/  LDCU.128 UR40, c[0x0][0x430] ;  /* 0x00008600ff2877ac */ /* 0x000e220008000c00 */
[----:B------:R-:W0:Y:S01]  /*0230*/  LDCU.128 UR44, c[0x0][0x3f0] ;  /* 0x00007e00ff2c77ac */ /* 0x000e220008000c00 */
[----:B------:R-:W0:Y:S02]  /*0240*/  LDCU.128 UR48, c[0x0][0x3c0] ;  /* 0x00007800ff3077ac */ /* 0x000e240008000c00 */
.L_x_998:
        /* <DEDUP_REMOVED lines=30> */
.L_x_982:
[----:B------:R-:W5:Y:S01]  /*0430*/  LDCU.64 UR4, c[0x0][0x390] ;  /* 0x00007200ff0477ac */ /* 0x000f620008000a00 */
[----:B------:R-:W-:Y:S01]  /*0440*/  IMAD.MOV.U32 R11, RZ, RZ, R24 ;  /* 0x000000ffff0b7224 */ /* 0x000fe200078e0018 */
[----:B------:R-:W-:Y:S01]  /*0450*/  MOV R0, 0x490 ;  /* 0x0000049000007802 */ /* 0x000fe20000000f00 */
[----:B-----5:R-:W-:Y:S01]  /*0460*/  IMAD.U32 R9, RZ, RZ, UR4 ;  /* 0x00000004ff097e24 */ /* 0x020fe2000f8e00ff */
[----:B------:R-:W-:-:S07]  /*0470*/  MOV R8, UR5 ;  /* 0x0000000500087c02 */ /* 0x000fce0008000f00 */
[----:B01234-:R-:W-:Y:S05]  /*0480*/  CALL.REL.NOINC `($__internal_18_$__cuda_sm20_div_s64) ;  /* 0x0000004000c87944 */ /* 0x01ffea0003c00000 */
[----:B------:R-:W-:Y:S02]  /*0490*/  IADD3 R5, P0, PT, RZ, -R3, RZ ;  /* 0x80000003ff057210 */ /* 0x000fe40007f1e0ff */
[----:B------:R-:W-:Y:S02]  /*04a0*/  MOV R25, R10 ;  /* 0x0000000a00197202 */ /* 0x000fe40000000f00 */
[----:B------:R-:W-:Y:S01]  /*04b0*/  MOV R7, R6 ;  /* 0x0000000600077202 */ /* 0x000fe20000000f00 */
[----:B------:R-:W-:Y:S02]  /*04c0*/  IMAD.X R0, RZ, RZ, ~R6, P0 ;  /* 0x000000ffff007224 */ /* 0x000fe400000e0e06 */
[----:B------:R-:W-:-:S04]  /*04d0*/  IMAD.WIDE.U32 R26, R5, UR52, R24 ;  /* 0x00000034051a7c25 */ /* 0x000fc8000f8e0018 */
[----:B------:R-:W-:Y:S02]  /*04e0*/  IMAD R0, R0, UR52, RZ ;  /* 0x0000003400007c24 */ /* 0x000fe4000f8e02ff */
[----:B------:R-:W-:Y:S02]  /*04f0*/  IMAD.MOV.U32 R6, RZ, RZ, R3 ;  /* 0x000000ffff067224 */ /* 0x000fe400078e0003 */
[----:B------:R-:W-:-:S04]  /*0500*/  IMAD R25, R5, UR53, R0 ;  /* 0x0000003505197c24 */ /* 0x000fc8000f8e0200 */
[----:B------:R-:W-:-:S07]  /*0510*/  IMAD.IADD R25, R27, 0x1, R25 ;  /* 0x000000011b197824 */ /* 0x000fce00078e0219 */
.L_x_983:
[----:B-1234-:R-:W-:Y:S05]  /*0520*/  BSYNC.RECONVERGENT B0 ;  /* 0x0000000000007941 */ /* 0x01efea0003800200 */
.L_x_981:
        /* <DEDUP_REMOVED lines=25> */
.L_x_985:
[----:B------:R-:W0:Y:S01]  /*06c0*/  LDCU.64 UR4, c[0x0][0x3a0] ;  /* 0x00007400ff0477ac */ /* 0x000e220008000a00 */
[----:B------:R-:W-:Y:S01]  /*06d0*/  IMAD.MOV.U32 R9, RZ, RZ, R6 ;  /* 0x000000ffff097224 */ /* 0x000fe200078e0006 */
[----:B------:R-:W-:Y:S02]  /*06e0*/  MOV R8, R7 ;  /* 0x0000000700087202 */ /* 0x000fe40000000f00 */
[----:B------:R-:W-:Y:S01]  /*06f0*/  MOV R5, 0x730 ;  /* 0x0000073000057802 */ /* 0x000fe20000000f00 */
[----:B0-----:R-:W-:Y:S01]  /*0700*/  IMAD.U32 R7, RZ, RZ, UR4 ;  /* 0x00000004ff077e24 */ /* 0x001fe2000f8e00ff */
[----:B------:R-:W-:-:S07]  /*0710*/  MOV R6, UR5 ;  /* 0x0000000500067c02 */ /* 0x000fce0008000f00 */
[----:B------:R-:W-:Y:S05]  /*0720*/  CALL.REL.NOINC `($__internal_20_$__cuda_sm20_rem_s64) ;  /* 0x00000048007c7944 */ /* 0x000fea0003c00000 */
[----:B------:R-:W-:Y:S01]  /*0730*/  IMAD.MOV.U32 R16, RZ, RZ, R3 ;  /* 0x000000ffff107224 */ /* 0x000fe200078e0003 */
[----:B------:R-:W-:-:S07]  /*0740*/  MOV R17, R4 ;  /* 0x0000000400117202 */ /* 0x000fce0000000f00 */
.L_x_986:
[----:B------:R-:W-:Y:S05]  /*0750*/  BSYNC.RECONVERGENT B0 ;  /* 0x0000000000007941 */ /* 0x000fea0003800200 */
.L_x_984:
        /* <DEDUP_REMOVED lines=25> */
.L_x_988:
[----:B------:R-:W-:Y:S01]  /*08f0*/  R2UR UR4, R18 ;  /* 0x00000000120472ca */ /* 0x000fe200000e0000 */
[----:B------:R-:W-:Y:S01]  /*0900*/  IMAD.U32 R4, RZ, RZ, UR36 ;  /* 0x00000024ff047e24 */ /* 0x000fe2000f8e00ff */
[----:B------:R-:W-:Y:S01]  /*0910*/  MOV R5, UR37 ;  /* 0x0000002500057c02 */ /* 0x000fe20008000f00 */
[----:B------:R-:W-:Y:S01]  /*0920*/  IMAD.MOV.U32 R11, RZ, RZ, R24 ;  /* 0x000000ffff0b7224 */ /* 0x000fe200078e0018 */
[----:B------:R-:W-:Y:S02]  /*0930*/  MOV R0, 0x970 ;  /* 0x0000097000007802 */ /* 0x000fe40000000f00 */
[----:B------:R-:W-:-:S07]  /*0940*/  MOV R9, R4 ;  /* 0x0000000400097202 */ /* 0x000fce0000000f00 */
[----:B------:R-:W-:-:S07]  /*0950*/  IMAD.U32 R8, RZ, RZ, UR4 ;  /* 0x00000004ff087e24 */ /* 0x000fce000f8e00ff */
[----:B------:R-:W-:Y:S05]  /*0960*/  CALL.REL.NOINC `($__internal_18_$__cuda_sm20_div_s64) ;  /* 0x0000003c00907944 */ /* 0x000fea0003c00000 */
[----:B------:R-:W-:Y:S01]  /*0970*/  MOV R7, R6 ;  /* 0x0000000600077202 */ /* 0x000fe20000000f00 */
[----:B------:R-:W-:-:S07]  /*0980*/  IMAD.MOV.U32 R6, RZ, RZ, R3 ;  /* 0x000000ffff067224 */ /* 0x000fce00078e0003 */
.L_x_989:
[----:B------:R-:W-:Y:S05]  /*0990*/  BSYNC.RECONVERGENT B0 ;  /* 0x0000000000007941 */ /* 0x000fea0003800200 */
.L_x_987:
        /* <DEDUP_REMOVED lines=25> */
.L_x_991:
        /* <DEDUP_REMOVED lines=9> */
.L_x_992:
[----:B------:R-:W-:Y:S05]  /*0bc0*/  BSYNC.RECONVERGENT B0 ;  /* 0x0000000000007941 */ /* 0x000fea0003800200 */
.L_x_990:
        /* <DEDUP_REMOVED lines=35> */
[----:B0-----:R0:W-:Y:S01]  /*0e00*/  STG.E desc[UR4][R4.64], RZ ;  /* 0x000000ff04007986 */ /* 0x0011e2000c101904 */
[----:B------:R-:W-:Y:S05]  /*0e10*/  BRA `(.L_x_995) ;  /* 0x0000000400047947 */ /* 0x000fea0003800000 */
.L_x_994:
        /* <DEDUP_REMOVED lines=22> */
.L_x_997:
[----:B------:R-:W-:Y:S05]  /*0f80*/  BSYNC.RECONVERGENT B8 ;  /* 0x0000000000087941 */ /* 0x000fea0003800200 */
.L_x_996:
[----:B------:R-:W0:Y:S01]  /*0f90*/  LDCU.128 UR4, c[0x0][0x3b0] ;  /* 0x00007600ff0477ac */ /* 0x000e220008000c00 */
[----:B------:R-:W-:Y:S01]  /*0fa0*/  IMAD R7, R17, UR48, RZ ;  /* 0x0000003011077c24 */ /* 0x000fe2000f8e02ff */
[----:B------:R-:W1:Y:S03]  /*0fb0*/  LDCU.64 UR8, c[0x0][0x440] ;  /* 0x00008800ff0877ac */ /* 0x000e660008000a00 */
[----:B------:R-:W-:Y:S01]  /*0fc0*/  IMAD R7, R16, UR49, R7 ;  /* 0x0000003110077c24 */ /* 0x000fe2000f8e0207 */
[----:B------:R-:W2:Y:S01]  /*0fd0*/  LDCU.64 UR10, c[0x0][0x358] ;  /* 0x00006b00ff0a77ac */ /* 0x000ea20008000a00 */
[----:B0-----:R-:W-:Y:S02]  /*0fe0*/  IMAD R3, R25, UR4, RZ ;  /* 0x0000000419037c24 */ /* 0x001fe4000f8e02ff */
[----:B------:R-:W-:Y:S01]  /*0ff0*/  IMAD.WIDE.U32 R4, R26, UR4, RZ ;  /* 0x000000041a047c25 */ /* 0x000fe2000f8e00ff */
[----:B-1----:R-:W-:-:S03]  /*1000*/  LEA R6, P1, R28, UR8, 0x2 ;  /* 0x000000081c067c11 */ /* 0x002fc6000f8210ff */
[----:B------:R-:W-:Y:S01]  /*1010*/  IMAD R3, R26, UR5, R3 ;  /* 0x000000051a037c24 */ /* 0x000fe2000f8e0203 */
[----:B------:R-:W0:Y:S04]  /*1020*/  LDCU.64 UR4, c[0x0][0x388] ;  /* 0x00007100ff0477ac */ /* 0x000e280008000a00 */
[----:B------:R-:W-:Y:S01]  /*1030*/  IADD3 R5, PT, PT, R5, R3, RZ ;  /* 0x0000000305057210 */ /* 0x000fe20007ffe0ff */
[----:B------:R-:W-:Y:S02]  /*1040*/  IMAD R3, R31, UR50, RZ ;  /* 0x000000321f037c24 */ /* 0x000fe4000f8e02ff */
[----:B------:R-:W-:-:S04]  /*1050*/  IMAD.WIDE.U32 R4, R16, UR48, R4 ;  /* 0x0000003010047c25 */ /* 0x000fc8000f8e0004 */
[----:B------:R-:W-:Y:S01]  /*1060*/  IMAD.IADD R5, R5, 0x1, R7 ;  /* 0x0000000105057824 */ /* 0x000fe200078e0207 */
[----:B------:R-:W-:Y:S01]  /*1070*/  LEA.HI.X R7, R28, UR9, R29, 0x2, P1 ;  /* 0x000000091c077c11 */ /* 0x000fe200088f141d */
[C---:B------:R-:W-:Y:S02]  /*1080*/  IMAD R3, R30.reuse, UR51, R3 ;  /* 0x000000331e037c24 */ /* 0x040fe4000f8e0203 */
[----:B------:R-:W-:Y:S02]  /*1090*/  IMAD.WIDE.U32 R4, R30, UR50, R4 ;  /* 0x000000321e047c25 */ /* 0x000fe4000f8e0004 */
[----:B--2---:R-:W2:Y:S03]  /*10a0*/  LDG.E R6, desc[UR10][R6.64] ;  /* 0x0000000a06067981 */ /* 0x004ea6000c1e1900 */
[----:B------:R-:W-:Y:S01]  /*10b0*/  IADD3 R5, PT, PT, R5, R3, RZ ;  /* 0x0000000305057210 */ /* 0x000fe20007ffe0ff */
[----:B------:R-:W-:-:S04]  /*10c0*/  IMAD R3, R29, UR6, RZ ;  /* 0x000000061d037c24 */ /* 0x000fc8000f8e02ff */
[C---:B------:R-:W-:Y:S02]  /*10d0*/  IMAD R3, R28.reuse, UR7, R3 ;  /* 0x000000071c037c24 */ /* 0x040fe4000f8e0203 */
[----:B------:R-:W-:-:S04]  /*10e0*/  IMAD.WIDE.U32 R8, R28, UR6, R4 ;  /* 0x000000061c087c25 */ /* 0x000fc8000f8e0004 */
[----:B------:R-:W-:Y:S01]  /*10f0*/  IMAD.IADD R3, R9, 0x1, R3 ;  /* 0x0000000109037824 */ /* 0x000fe200078e0203 */
[----:B0-----:R-:W-:-:S04]  /*1100*/  LEA R4, P0, R8, UR4, 0x2 ;  /* 0x0000000408047c11 */ /* 0x001fc8000f8010ff */
[----:B------:R-:W-:-:S06]  /*1110*/  LEA.HI.X R5, R8, UR5, R3, 0x2, P0 ;  /* 0x0000000508057c11 */ /* 0x000fcc00080f1403 */
[----:B------:R-:W2:Y:S01]  /*1120*/  LDG.E R5, desc[UR10][R4.64] ;  /* 0x0000000a04057981 */ /* 0x000ea2000c1e1900 */
        /* <DEDUP_REMOVED lines=16> */
.L_x_995:
[----:B------:R-:W-:Y:S05]  /*1230*/  BSYNC.RECONVERGENT B7 ;  /* 0x0000000000077941 */ /* 0x000fea0003800200 */
.L_x_993:
[----:B------:R-:W2:Y:S01]  /*1240*/  LDCU.64 UR4, c[0x0][0x380] ;  /* 0x00007000ff0477ac */ /* 0x000ea20008000a00 */
[----:B------:R-:W-:Y:S02]  /*1250*/  IADD3 R22, P0, PT, R2, R22, RZ ;  /* 0x0000001602167210 */ /* 0x000fe40007f1e0ff */
[----:B------:R-:W-:-:S03]  /*1260*/  IADD3 R23, P1, PT, RZ, R23, RZ ;  /* 0x00000017ff177210 */ /* 0x000fc60007f3e0ff */
[----:B------:R-:W-:Y:S01]  /*1270*/  IMAD.X R19, RZ, RZ, R19, P0 ;  /* 0x000000ffff137224 */ /* 0x000fe200000e0613 */
[----:B------:R-:W-:Y:S02]  /*1280*/  IADD3.X R24, PT, PT, R2, R24, RZ, P1, !PT ;  /* 0x0000001802187210 */ /* 0x000fe40000ffe4ff */
[----:B--2---:R-:W-:-:S04]  /*1290*/  ISETP.GE.U32.AND P0, PT, R22, UR4, PT ;  /* 0x0000000416007c0c */ /* 0x004fc8000bf06070 */
[----:B------:R-:W-:-:S13]  /*12a0*/  ISETP.GE.AND.EX P0, PT, R19, UR5, PT, P0 ;  /* 0x0000000513007c0c */ /* 0x000fda000bf06300 */
[----:B------:R-:W-:Y:S05]  /*12b0*/  @!P0 BRA `(.L_x_998) ;  /* 0xffffffec00e48947 */ /* 0x000fea000383ffff */
[----:B------:R-:W-:Y:S05]  /*12c0*/  BSYNC.RECONVERGENT B6 ;  /* 0x0000000000067941 */ /* 0x000fea0003800200 */
.L_x_980:
[----:B------:R-:W-:Y:S05]  /*12d0*/  EXIT ;  /* 0x000000000000794d */ /* 0x000fea0003800000 */
.L_x_979:
        /* <DEDUP_REMOVED lines=16> */
[----:B------:R-:W-:-:S06]  /*13e0*/  ISETP.NE.U32.AND P2, PT, R2, RZ, PT ;  /* 0x000000ff0200720c */ /* 0x000fcc0003f45070 */
[----:B0-----:R-:W0:Y:S02]  /*13f0*/  MUFU.RCP R0, R0 ;  /* 0x0000000000007308 */ /* 0x001e240000001000 */
[----:B0-----:R-:W-:-:S06]  /*1400*/  IADD3 R4, PT, PT, R0, 0xffffffe, RZ ;  /* 0x0ffffffe00047810 */ /* 0x001fcc0007ffe0ff */
[----:B------:R0:W1:Y:S02]  /*1410*/  F2I.FTZ.U32.TRUNC.NTZ R5, R4 ;  /* 0x0000000400057305 */ /* 0x000064000021f000 */
[----:B0-----:R-:W-:Y:S01]  /*1420*/  MOV R4, RZ ;  /* 0x000000ff00047202 */ /* 0x001fe20000000f00 */
[----:B-1----:R-:W-:-:S04]  /*1430*/  IMAD R9, R9, R5, RZ ;  /* 0x0000000509097224 */ /* 0x002fc800078e02ff */
[----:B------:R-:W-:-:S06]  /*1440*/  IMAD.HI.U32 R6, R5, R9, R4 ;  /* 0x0000000905067227 */ /* 0x000fcc00078e0004 */
[----:B------:R-:W-:-:S04]  /*1450*/  IMAD.HI.U32 R4, R6, R7, RZ ;  /* 0x0000000706047227 */ /* 0x000fc800078e00ff */
[----:B------:R-:W-:-:S04]  /*1460*/  IMAD.MOV R5, RZ, RZ, -R4 ;  /* 0x000000ffff057224 */ /* 0x000fc800078e0a04 */
[----:B------:R-:W-:Y:S02]  /*1470*/  IMAD R7, R2, R5, R7 ;  /* 0x0000000502077224 */ /* 0x000fe400078e0207 */
[----:B------:R-:W-:-:S03]  /*1480*/  IMAD.MOV.U32 R5, RZ, RZ, RZ ;  /* 0x000000ffff057224 */ /* 0x000fc600078e00ff */
[----:B------:R-:W-:-:S13]  /*1490*/  ISETP.GE.U32.AND P0, PT, R7, R2, PT ;  /* 0x000000020700720c */ /* 0x000fda0003f06070 */
[----:B------:R-:W-:Y:S01]  /*14a0*/  @P0 IADD3 R7, PT, PT, -R2, R7, RZ ;  /* 0x0000000702070210 */ /* 0x000fe20007ffe1ff */
[----:B------:R-:W-:-:S03]  /*14b0*/  @P0 VIADD R4, R4, 0x1 ;  /* 0x0000000104040836 */ /* 0x000fc60000000000 */
[----:B------:R-:W-:-:S13]  /*14c0*/  ISETP.GE.U32.AND P1, PT, R7, R2, PT ;  /* 0x000000020700720c */ /* 0x000fda0003f26070 */
[----:B------:R-:W-:Y:S02]  /*14d0*/  @P1 IADD3 R4, PT, PT, R4, 0x1, RZ ;  /* 0x0000000104041810 */ /* 0x000fe40007ffe0ff */
[----:B------:R-:W-:Y:S01]  /*14e0*/  @!P2 LOP3.LUT R4, RZ, R2, RZ, 0x33, !PT ;  /* 0x00000002ff04a212 */ /* 0x000fe200078e33ff */
[----:B------:R-:W-:Y:S06]  /*14f0*/  BRA `(.L_x_1001) ;  /* 0x0000000000107947 */ /* 0x000fec0003800000 */
.L_x_1000:
[----:B------:R-:W-:-:S07]  /*1500*/  MOV R0, 0x1520 ;  /* 0x0000152000007802 */ /* 0x000fce0000000f00 */
[----:B------:R-:W-:Y:S05]  /*1510*/  CALL.REL.NOINC `($__internal_19_$__cuda_sm20_div_u64) ;  /* 0x0000003400f47944 */ /* 0x000fea0003c00000 */
[----:B------:R-:W-:Y:S01]  /*1520*/  MOV R4, R6 ;  /* 0x0000000600047202 */ /* 0x000fe20000000f00 */
[----:B------:R-:W-:-:S07]  /*1530*/  IMAD.MOV.U32 R5, RZ, RZ, R7 ;  /* 0x000000ffff057224 */ /* 0x000fce00078e0007 */
.L_x_1001:
[----:B------:R-:W-:Y:S05]  /*1540*/  BSYNC.RECONVERGENT B0 ;  /* 0x0000000000007941 */ /* 0x000fea0003800200 */
.L_x_999:
        /* <DEDUP_REMOVED lines=11> */
[----:B------:R-:W0:Y:S01]  /*1600*/  LDCU.64 UR60, c[0x0][0x448] ;  /* 0x00008900ff3c77ac */ /* 0x000e220008000a00 */
[----:B------:R-:W0:Y:S01]  /*1610*/  LDCU.64 UR62, c[0x0][0x398] ;  /* 0x00007300ff3e77ac */ /* 0x000e220008000a00 */
[----:B------:R-:W0:Y:S01]  /*1620*/  LDCU.128 UR44, c[0x0][0x430] ;  /* 0x00008600ff2c77ac */ /* 0x000e220008000c00 */
[----:B------:R-:W0:Y:S01]  /*1630*/  LDCU.128 UR48, c[0x0][0x3f0] ;  /* 0x00007e00ff3077ac */ /* 0x000e220008000c00 */
[----:B------:R-:W0:Y:S06]  /*1640*/  LDCU.128 UR52, c[0x0][0x3c0] ;  /* 0x00007800ff3477ac */ /* 0x000e2c0008000c00 */
        /* <DEDUP_REMOVED lines=31> */
.L_x_1005:
[----:B------:R-:W1:Y:S01]  /*1840*/  LDCU.64 UR4, c[0x0][0x390] ;  /* 0x00007200ff0477ac */ /* 0x000e620008000a00 */
[----:B------:R-:W-:Y:S01]  /*1850*/  IMAD.MOV.U32 R11, RZ, RZ, R22 ;  /* 0x000000ffff0b7224 */ /* 0x000fe200078e0016 */
[----:B------:R-:W-:Y:S02]  /*1860*/  MOV R10, R21 ;  /* 0x00000015000a7202 */ /* 0x000fe40000000f00 */
[----:B------:R-:W-:Y:S02]  /*1870*/  MOV R0, 0x18b0 ;  /* 0x000018b000007802 */ /* 0x000fe40000000f00 */
[----:B-1----:R-:W-:Y:S01]  /*1880*/  MOV R9, UR4 ;  /* 0x0000000400097c02 */ /* 0x002fe20008000f00 */
[----:B------:R-:W-:-:S07]  /*1890*/  IMAD.U32 R8, RZ, RZ, UR5 ;  /* 0x00000005ff087e24 */ /* 0x000fce000f8e00ff */
[----:B0-234-:R-:W-:Y:S05]  /*18a0*/  CALL.REL.NOINC `($__internal_18_$__cuda_sm20_div_s64) ;  /* 0x0000002c00c07944 */ /* 0x01dfea0003c00000 */
[----:B------:R-:W0:Y:S01]  /*18b0*/  LDCU.64 UR4, c[0x0][0x390] ;  /* 0x00007200ff0477ac */ /* 0x000e220008000a00 */
[----:B------:R-:W-:Y:S02]  /*18c0*/  IADD3 R7, P0, PT, RZ, -R3, RZ ;  /* 0x80000003ff077210 */ /* 0x000fe40007f1e0ff */
[----:B------:R-:W-:-:S03]  /*18d0*/  MOV R20, R22 ;  /* 0x0000001600147202 */ /* 0x000fc60000000f00 */
[----:B------:R-:W-:-:S04]  /*18e0*/  IMAD.X R0, RZ, RZ, ~R6, P0 ;  /* 0x000000ffff007224 */ /* 0x000fc800000e0e06 */
[----:B0-----:R-:W-:Y:S02]  /*18f0*/  IMAD R0, R0, UR4, RZ ;  /* 0x0000000400007c24 */ /* 0x001fe4000f8e02ff */
[----:B------:R-:W-:-:S04]  /*1900*/  IMAD.WIDE.U32 R4, R7, UR4, R20 ;  /* 0x0000000407047c25 */ /* 0x000fc8000f8e0014 */
[----:B------:R-:W-:Y:S02]  /*1910*/  IMAD R7, R7, UR5, R0 ;  /* 0x0000000507077c24 */ /* 0x000fe4000f8e0200 */
[----:B------:R-:W-:-:S03]  /*1920*/  IMAD.MOV.U32 R27, RZ, RZ, R4 ;  /* 0x000000ffff1b7224 */ /* 0x000fc600078e0004 */
[----:B------:R-:W-:Y:S01]  /*1930*/  IADD3 R19, PT, PT, R7, R5, RZ ;  /* 0x0000000507137210 */ /* 0x000fe20007ffe0ff */
[----:B------:R-:W-:Y:S01]  /*1940*/  IMAD.MOV.U32 R7, RZ, RZ, R6 ;  /* 0x000000ffff077224 */ /* 0x000fe200078e0006 */
[----:B------:R-:W-:-:S07]  /*1950*/  MOV R6, R3 ;  /* 0x0000000300067202 */ /* 0x000fce0000000f00 */
.L_x_1006:
[----:B0-234-:R-:W-:Y:S05]  /*1960*/  BSYNC.RECONVERGENT B0 ;  /* 0x0000000000007941 */ /* 0x01dfea0003800200 */
.L_x_1004:
        /* <DEDUP_REMOVED lines=25> */
.L_x_1008:
[----:B------:R-:W0:Y:S01]  /*1b00*/  LDCU.64 UR4, c[0x0][0x3a0] ;  /* 0x00007400ff0477ac */ /* 0x000e220008000a00 */
[----:B------:R-:W-:Y:S01]  /*1b10*/  MOV R9, R6 ;  /* 0x0000000600097202 */ /* 0x000fe20000000f00 */
[----:B------:R-:W-:Y:S01]  /*1b20*/  IMAD.MOV.U32 R8, RZ, RZ, R7 ;  /* 0x000000ffff087224 */ /* 0x000fe200078e0007 */
[----:B------:R-:W-:Y:S02]  /*1b30*/  MOV R5, 0x1b70 ;  /* 0x00001b7000057802 */ /* 0x000fe40000000f00 */
[----:B0-----:R-:W-:Y:S01]  /*1b40*/  MOV R7, UR4 ;  /* 0x0000000400077c02 */ /* 0x001fe20008000f00 */
[----:B------:R-:W-:-:S07]  /*1b50*/  IMAD.U32 R6, RZ, RZ, UR5 ;  /* 0x00000005ff067e24 */ /* 0x000fce000f8e00ff */
[----:B------:R-:W-:Y:S05]  /*1b60*/  CALL.REL.NOINC `($__internal_20_$__cuda_sm20_rem_s64) ;  /* 0x00000034006c7944 */ /* 0x000fea0003c00000 */
[----:B------:R-:W-:Y:S01]  /*1b70*/  MOV R16, R3 ;  /* 0x0000000300107202 */ /* 0x000fe20000000f00 */
[----:B------:R-:W-:-:S07]  /*1b80*/  IMAD.MOV.U32 R17, RZ, RZ, R4 ;  /* 0x000000ffff117224 */ /* 0x000fce00078e0004 */
.L_x_1009:
[----:B------:R-:W-:Y:S05]  /*1b90*/  BSYNC.RECONVERGENT B0 ;  /* 0x0000000000007941 */ /* 0x000fea0003800200 */
.L_x_1007:
        /* <DEDUP_REMOVED lines=8> */
[----:B0-----:R-:W-:Y:S01]  /*1c20*/  IADD3 R4, PT, PT, R7, 0xffffffe, RZ ;  /* 0x0ffffffe07047810 */ /* 0x001fe20007ffe0ff */
[----:B------:R-:W-:-:S05]  /*1c30*/  IMAD.MOV.U32 R7, RZ, RZ, RZ ;  /* 0x000000ffff077224 */ /* 0x000fca00078e00ff */
        /* <DEDUP_REMOVED lines=15> */
.L_x_1011:
        /* <DEDUP_REMOVED lines=8> */
[----:B------:R-:W-:Y:S05]  /*1db0*/  CALL.REL.NOINC `($__internal_18_$__cuda_sm20_div_s64) ;  /* 0x00000028007c7944 */ /* 0x000fea0003c00000 */
[----:B------:R-:W-:Y:S01]  /*1dc0*/  MOV R7, R6 ;  /* 0x0000000600077202 */ /* 0x000fe20000000f00 */
[----:B------:R-:W-:-:S07]  /*1dd0*/  IMAD.MOV.U32 R6, RZ, RZ, R3 ;  /* 0x000000ffff067224 */ /* 0x000fce00078e0003 */
.L_x_1012:
[----:B------:R-:W-:Y:S05]  /*1de0*/  BSYNC.RECONVERGENT B0 ;  /* 0x0000000000007941 */ /* 0x000fea0003800200 */
.L_x_1010:
        /* <DEDUP_REMOVED lines=25> */
.L_x_1014:
        /* <DEDUP_REMOVED lines=9> */
.L_x_1015:
[----:B------:R-:W-:Y:S05]  /*2010*/  BSYNC.RECONVERGENT B0 ;  /* 0x0000000000007941 */ /* 0x000fea0003800200 */
.L_x_1013:
[----:B------:R-:W0:Y:S01]  /*2020*/  LDCU.128 UR4, c[0x0][0x3f0] ;  /* 0x00007e00ff0477ac */ /* 0x000e220008000c00 */
[----:B------:R-:W1:Y:S01]  /*2030*/  LDCU.64 UR8, c[0x0][0x400] ;  /* 0x00008000ff0877ac */ /* 0x000e620008000a00 */
[----:B------:R-:W2:Y:S01]  /*2040*/  LDCU.64 UR10, c[0x0][0x358] ;  /* 0x00006b00ff0a77ac */ /* 0x000ea20008000a00 */
        /* <DEDUP_REMOVED lines=8> */
[----:B------:R-:W-:-:S05]  /*20d0*/  IMAD R3, R16, UR7, R3 ;  /* 0x0000000710037c24 */ /* 0x000fca000f8e0203 */
[----:B------:R-:W-:Y:S01]  /*20e0*/  IADD3 R5, PT, PT, R5, R3, RZ ;  /* 0x0000000305057210 */ /* 0x000fe20007ffe0ff */
[C---:B------:R-:W-:Y:S02]  /*20f0*/  IMAD R3, R30.reuse, UR9, R7 ;  /* 0x000000091e037c24 */ /* 0x040fe4000f8e0207 */
[----:B------:R-:W-:-:S04]  /*2100*/  IMAD.WIDE.U32 R4, R30, UR8, R4 ;  /* 0x000000081e047c25 */ /* 0x000fc8000f8e0004 */
[----:B------:R-:W-:Y:S01]  /*2110*/  IMAD.IADD R3, R5, 0x1, R3 ;  /* 0x0000000105037824 */ /* 0x000fe200078e0203 */
[----:B0-----:R-:W-:-:S04]  /*2120*/  LEA R28, P0, R4, UR4, 0x3 ;  /* 0x00000004041c7c11 */ /* 0x001fc8000f8018ff */
[----:B------:R-:W-:Y:S01]  /*2130*/  LEA.HI.X R29, R4, UR5, R3, 0x3, P0 ;  /* 0x00000005041d7c11 */ /* 0x000fe200080f1c03 */
[----:B------:R-:W0:Y:S05]  /*2140*/  LDCU.64 UR4, c[0x0][0x448] ;  /* 0x00008900ff0477ac */ /* 0x000e2a0008000a00 */
[----:B--2---:R-:W0:Y:S02]  /*2150*/  LDG.E.64 R28, desc[UR10][R28.64] ;  /* 0x0000000a1c1c7981 */ /* 0x004e24000c1e1b00 */
[----:B0-----:R-:W-:-:S04]  /*2160*/  ISETP.NE.U32.AND P0, PT, R28, UR4, PT ;  /* 0x000000041c007c0c */ /* 0x001fc8000bf05070 */
        /* <DEDUP_REMOVED lines=25> */
.L_x_1018:
[----:B------:R-:W-:Y:S05]  /*2300*/  BSYNC.RECONVERGENT B7 ;  /* 0x0000000000077941 */ /* 0x000fea0003800200 */
.L_x_1017:
        /* <DEDUP_REMOVED lines=13> */
[----:B------:R-:W-:Y:S01]  /*23e0*/  IADD3 R5, PT, PT, R5, R7, RZ ;  /* 0x0000000705057210 */ /* 0x000fe20007ffe0ff */
[----:B------:R-:W-:-:S02]  /*23f0*/  IMAD R7, R29, UR6, RZ ;  /* 0x000000061d077c24 */ /* 0x000fc4000f8e02ff */
[C---:B------:R-:W-:Y:S02]  /*2400*/  IMAD R3, R30.reuse, UR11, R3 ;  /* 0x0000000b1e037c24 */ /* 0x040fe4000f8e0203 */
[----:B------:R-:W-:-:S04]  /*2410*/  IMAD.WIDE.U32 R4, R30, UR10, R4 ;  /* 0x0000000a1e047c25 */ /* 0x000fc8000f8e0004 */
[----:B------:R-:W-:Y:S02]  /*2420*/  IMAD.IADD R5, R5, 0x1, R3 ;  /* 0x0000000105057824 */ /* 0x000fe400078e0203 */
[C---:B------:R-:W-:Y:S02]  /*2430*/  IMAD R3, R28.reuse, UR7, R7 ;  /* 0x000000071c037c24 */ /* 0x040fe4000f8e0207 */
[----:B------:R-:W-:-:S05]  /*2440*/  IMAD.WIDE.U32 R28, R28, UR6, R4 ;  /* 0x000000061c1c7c25 */ /* 0x000fca000f8e0004 */
[----:B------:R-:W-:Y:S02]  /*2450*/  IADD3 R3, PT, PT, R29, R3, RZ ;  /* 0x000000031d037210 */ /* 0x000fe40007ffe0ff */
[----:B0-----:R-:W-:-:S04]  /*2460*/  LEA R4, P0, R28, UR4, 0x2 ;  /* 0x000000041c047c11 */ /* 0x001fc8000f8010ff */
[----:B------:R-:W-:Y:S01]  /*2470*/  LEA.HI.X R5, R28, UR5, R3, 0x2, P0 ;  /* 0x000000051c057c11 */ /* 0x000fe200080f1403 */
[----:B------:R-:W0:Y:S04]  /*2480*/  LDCU.128 UR4, c[0x0][0x430] ;  /* 0x00008600ff0477ac */ /* 0x000e280008000c00 */
[----:B--2---:R2:W3:Y:S01]  /*2490*/  LDG.E R0, desc[UR12][R4.64] ;  /* 0x0000000c04007981 */ /* 0x0044e2000c1e1900 */
[----:B-1----:R-:W-:Y:S01]  /*24a0*/  IMAD R6, R19, UR8, RZ ;  /* 0x0000000813067c24 */ /* 0x002fe2000f8e02ff */
[----:B------:R-:W-:Y:S01]  /*24b0*/  MOV R22, R26 ;  /* 0x0000001a00167202 */ /* 0x000fe20000000f00 */
[----:B------:R-:W-:Y:S02]  /*24c0*/  IMAD.MOV.U32 R19, RZ, RZ, R25 ;  /* 0x000000ffff137224 */ /* 0x000fe400078e0019 */
[----:B------:R-:W-:-:S02]  /*24d0*/  IMAD R3, R27, UR9, R6 ;  /* 0x000000091b037c24 */ /* 0x000fc4000f8e0206 */
[----:B------:R-:W-:-:S04]  /*24e0*/  IMAD.WIDE.U32 R6, R27, UR8, RZ ;  /* 0x000000081b067c25 */ /* 0x000fc8000f8e00ff */
[----:B------:R-:W-:Y:S02]  /*24f0*/  IMAD.IADD R7, R7, 0x1, R3 ;  /* 0x0000000107077824 */ /* 0x000fe400078e0203 */
[----:B0-----:R-:W-:Y:S02]  /*2500*/  IMAD R9, R17, UR4, RZ ;  /* 0x0000000411097c24 */ /* 0x001fe4000f8e02ff */
[----:B------:R-:W-:Y:S02]  /*2510*/  IMAD R3, R31, UR6, RZ ;  /* 0x000000061f037c24 */ /* 0x000fe4000f8e02ff */
[C---:B------:R-:W-:Y:S02]  /*2520*/  IMAD R9, R16.reuse, UR5, R9 ;  /* 0x0000000510097c24 */ /* 0x040fe4000f8e0209 */
[----:B------:R-:W-:Y:S01]  /*2530*/  IMAD.WIDE.U32 R16, R16, UR4, R6 ;  /* 0x0000000410107c25 */ /* 0x000fe2000f8e0006 */
[----:B------:R-:W2:Y:S03]  /*2540*/  LDCU.64 UR4, c[0x0][0x408] ;  /* 0x00008100ff0477ac */ /* 0x000ea60008000a00 */
[----:B------:R-:W-:Y:S01]  /*2550*/  IMAD R3, R30, UR7, R3 ;  /* 0x000000071e037c24 */ /* 0x000fe2000f8e0203 */
[----:B------:R-:W-:-:S03]  /*2560*/  IADD3 R17, PT, PT, R17, R9, RZ ;  /* 0x0000000911117210 */ /* 0x000fc60007ffe0ff */
[----:B------:R-:W-:-:S04]  /*2570*/  IMAD.WIDE.U32 R30, R30, UR6, R16 ;  /* 0x000000061e1e7c25 */ /* 0x000fc8000f8e0010 */
[----:B------:R-:W-:Y:S01]  /*2580*/  IMAD.IADD R3, R31, 0x1, R3 ;  /* 0x000000011f037824 */ /* 0x000fe200078e0203 */
[----:B--2---:R-:W-:-:S04]  /*2590*/  LEA R4, P0, R30, UR4, 0x2 ;  /* 0x000000041e047c11 */ /* 0x004fc8000f8010ff */
[----:B------:R-:W-:Y:S01]  /*25a0*/  LEA.HI.X R5, R30, UR5, R3, 0x2, P0 ;  /* 0x000000051e057c11 */ /* 0x000fe200080f1403 */
[----:B---3--:R-:W-:-:S05]  /*25b0*/  FADD.FTZ R3, -R0, -RZ ;  /* 0x800000ff00037221 */ /* 0x008fca0000010100 */
[----:B------:R1:W-:Y:S01]  /*25c0*/  STG.E desc[UR12][R4.64], R3 ;  /* 0x0000000304007986 */ /* 0x0003e2000c10190c */
[----:B------:R-:W-:Y:S05]  /*25d0*/  BRA `(.L_x_1003) ;  /* 0x0000000000547947 */ /* 0x000fea0003800000 */
.L_x_1016:
[----:B------:R-:W0:Y:S01]  /*25e0*/  LDCU.64 UR8, c[0x0][0x428] ;  /* 0x00008500ff0877ac */ /* 0x000e220008000a00 */
[----:B------:R-:W-:Y:S01]  /*25f0*/  IMAD.MOV.U32 R22, RZ, RZ, R26 ;  /* 0x000000ffff167224 */ /* 0x000fe200078e001a */
[----:B------:R-:W1:Y:S01]  /*2600*/  LDCU.128 UR4, c[0x0][0x430] ;  /* 0x00008600ff0477ac */ /* 0x000e620008000c00 */
[----:B------:R-:W2:Y:S01]  /*2610*/  LDCU.64 UR10, c[0x0][0x358] ;  /* 0x00006b00ff0a77ac */ /* 0x000ea20008000a00 */
[----:B0-----:R-:W-:Y:S01]  /*2620*/  IMAD R0, R19, UR8, RZ ;  /* 0x0000000813007c24 */ /* 0x001fe2000f8e02ff */
[----:B------:R-:W-:Y:S01]  /*2630*/  MOV R19, R25 ;  /* 0x0000001900137202 */ /* 0x000fe20000000f00 */
[----:B------:R-:W-:-:S04]  /*2640*/  IMAD.WIDE.U32 R4, R27, UR8, RZ ;  /* 0x000000081b047c25 */ /* 0x000fc8000f8e00ff */
[----:B------:R-:W-:Y:S01]  /*2650*/  IMAD R27, R27, UR9, R0 ;  /* 0x000000091b1b7c24 */ /* 0x000fe2000f8e0200 */
[----:B------:R-:W0:Y:S01]  /*2660*/  LDCU.64 UR8, c[0x0][0x408] ;  /* 0x00008100ff0877ac */ /* 0x000e220008000a00 */
[----:B-1----:R-:W-:Y:S02]  /*2670*/  IMAD R3, R17, UR4, RZ ;  /* 0x0000000411037c24 */ /* 0x002fe4000f8e02ff */
[----:B------:R-:W-:Y:S01]  /*2680*/  IMAD R7, R31, UR6, RZ ;  /* 0x000000061f077c24 */ /* 0x000fe2000f8e02ff */
[----:B------:R-:W-:Y:S01]  /*2690*/  IADD3 R5, PT, PT, R5, R27, RZ ;  /* 0x0000001b05057210 */ /* 0x000fe20007ffe0ff */
[----:B------:R-:W-:Y:S02]  /*26a0*/  IMAD R3, R16, UR5, R3 ;  /* 0x0000000510037c24 */ /* 0x000fe4000f8e0203 */
[----:B------:R-:W-:Y:S02]  /*26b0*/  IMAD R7, R30, UR7, R7 ;  /* 0x000000071e077c24 */ /* 0x000fe4000f8e0207 */
[----:B------:R-:W-:-:S04]  /*26c0*/  IMAD.WIDE.U32 R4, R16, UR4, R4 ;  /* 0x0000000410047c25 */ /* 0x000fc8000f8e0004 */
[----:B------:R-:W-:Y:S02]  /*26d0*/  IMAD.IADD R5, R5, 0x1, R3 ;  /* 0x0000000105057824 */ /* 0x000fe400078e0203 */
[----:B------:R-:W-:-:S05]  /*26e0*/  IMAD.WIDE.U32 R4, R30, UR6, R4 ;  /* 0x000000061e047c25 */ /* 0x000fca000f8e0004 */
[----:B------:R-:W-:Y:S02]  /*26f0*/  IADD3 R7, PT, PT, R5, R7, RZ ;  /* 0x0000000705077210 */ /* 0x000fe40007ffe0ff */
[----:B0-----:R-:W-:-:S04]  /*2700*/  LEA R6, P0, R4, UR8, 0x2 ;  /* 0x0000000804067c11 */ /* 0x001fc8000f8010ff */
[----:B------:R-:W-:-:S05]  /*2710*/  LEA.HI.X R7, R4, UR9, R7, 0x2, P0 ;  /* 0x0000000904077c11 */ /* 0x000fca00080f1407 */
[----:B--2---:R0:W-:Y:S04]  /*2720*/  STG.E desc[UR10][R6.64], RZ ;  /* 0x000000ff06007986 */ /* 0x0041e8000c10190a */
.L_x_1003:
[----:B0-234-:R-:W-:Y:S05]  /*2730*/  BSYNC.RECONVERGENT B6 ;  /* 0x0000000000067941 */ /* 0x01dfea0003800200 */
.L_x_1002:
[----:B------:R-:W-:-:S04]  /*2740*/  ISETP.NE.U32.AND P0, PT, R24, RZ, PT ;  /* 0x000000ff1800720c */ /* 0x000fc80003f05070 */
[----:B------:R-:W-:-:S13]  /*2750*/  ISETP.NE.AND.EX P0, PT, R23, RZ, PT, P0 ;  /* 0x000000ff1700720c */ /* 0x000fda0003f05300 */
[----:B------:R-:W-:Y:S05]  /*2760*/  @!P0 EXIT ;  /* 0x000000000000894d */ /* 0x000fea0003800000 */
[----:B------:R-:W-:Y:S01]  /*2770*/  BSSY.RECONVERGENT B6, `(.L_x_1019) ;  /* 0x0000202000067945 */ /* 0x000fe20003800200 */
.L_x_1054:
[----:B0-----:R-:W0:Y:S01]  /*2780*/  LDCU UR4, c[0x0][0x394] ;  /* 0x00007280ff0477ac */ /* 0x001e220008000800 */
[----:B------:R-:W-:Y:S01]  /*2790*/  SHF.R.S32.HI R10, RZ, 0x1f, R22 ;  /* 0x0000001fff0a7819 */ /* 0x000fe20000011416 */
[----:B------:R-:W-:Y:S03]  /*27a0*/  BSSY.RECONVERGENT B0, `(.L_x_1020) ;  /* 0x000002c000007945 */ /* 0x000fe60003800200 */
[----:B0-----:R-:W-:-:S04]  /*27b0*/  LOP3.LUT R0, R10, UR4, RZ, 0xfc, !PT ;  /* 0x000000040a007c12 */ /* 0x001fc8000f8efcff */
[----:B------:R-:W-:-:S13]  /*27c0*/  ISETP.NE.U32.AND P0, PT, R0, RZ, PT ;  /* 0x000000ff0000720c */ /* 0x000fda0003f05070 */
[----:B-1----:R-:W-:Y:S05]  /*27d0*/  @P0 BRA `(.L_x_1021) ;  /* 0x0000000000600947 */ /* 0x002fea0003800000 */
[----:B------:R-:W0:Y:S01]  /*27e0*/  LDCU UR4, c[0x0][0x390] ;  /* 0x00007200ff0477ac */ /* 0x000e220008000800 */
[----:B------:R-:W-:Y:S01]  /*27f0*/  IMAD.MOV.U32 R16, RZ, RZ, RZ ;  /* 0x000000ffff107224 */ /* 0x000fe200078e00ff */
[----:B0-----:R-:W0:Y:S01]  /*2800*/  I2F.U32.RP R7, UR4 ;  /* 0x0000000400077d06 */ /* 0x001e220008209000 */
[----:B------:R-:W-:-:S07]  /*2810*/  ISETP.NE.U32.AND P2, PT, RZ, UR4, PT ;  /* 0x00000004ff007c0c */ /* 0x000fce000bf45070 */
[----:B0-----:R-:W1:Y:S02]  /*2820*/  MUFU.RCP R7, R7 ;  /* 0x0000000700077308 */ /* 0x001e640000001000 */
[----:B-1----:R-:W-:Y:S02]  /*2830*/  VIADD R4, R7, 0xffffffe ;  /* 0x0ffffffe07047836 */ /* 0x002fe40000000000 */
        /* <DEDUP_REMOVED lines=18> */
.L_x_1021:
[----:B------:R-:W0:Y:S01]  /*2960*/  LDCU.64 UR4, c[0x0][0x390] ;  /* 0x00007200ff0477ac */ /* 0x000e220008000a00 */
[----:B------:R-:W-:Y:S01]  /*2970*/  IMAD.MOV.U32 R11, RZ, RZ, R22 ;  /* 0x000000ffff0b7224 */ /* 0x000fe200078e0016 */
[----:B------:R-:W-:Y:S02]  /*2980*/  MOV R0, 0x29c0 ;  /* 0x000029c000007802 */ /* 0x000fe40000000f00 */
[----:B0-----:R-:W-:Y:S01]  /*2990*/  MOV R9, UR4 ;  /* 0x0000000400097c02 */ /* 0x001fe20008000f00 */
[----:B------:R-:W-:-:S07]  /*29a0*/  IMAD.U32 R8, RZ, RZ, UR5 ;  /* 0x00000005ff087e24 */ /* 0x000fce000f8e00ff */
[----:B-1----:R-:W-:Y:S05]  /*29b0*/  CALL.REL.NOINC `($__internal_18_$__cuda_sm20_div_s64) ;  /* 0x0000001c007c7944 */ /* 0x002fea0003c00000 */
[----:B------:R-:W-:Y:S01]  /*29c0*/  IADD3 R7, P0, PT, RZ, -R3, RZ ;  /* 0x80000003ff077210 */ /* 0x000fe20007f1e0ff */
[----:B------:R-:W-:-:S03]  /*29d0*/  IMAD.MOV.U32 R23, RZ, RZ, R10 ;  /* 0x000000ffff177224 */ /* 0x000fc600078e000a */
[----:B------:R-:W-:Y:S01]  /*29e0*/  IADD3.X R0, PT, PT, RZ, ~R6, RZ, P0, !PT ;  /* 0x80000006ff007210 */ /* 0x000fe200007fe4ff */
[----:B------:R-:W-:-:S04]  /*29f0*/  IMAD.WIDE.U32 R4, R7, UR42, R22 ;  /* 0x0000002a07047c25 */ /* 0x000fc8000f8e0016 */
[----:B------:R-:W-:Y:S01]  /*2a00*/  IMAD R0, R0, UR42, RZ ;  /* 0x0000002a00007c24 */ /* 0x000fe2000f8e02ff */
[----:B------:R-:W-:-:S03]  /*2a10*/  MOV R17, R4 ;  /* 0x0000000400117202 */ /* 0x000fc60000000f00 */
[----:B------:R-:W-:-:S04]  /*2a20*/  IMAD R7, R7, UR43, R0 ;  /* 0x0000002b07077c24 */ /* 0x000fc8000f8e0200 */
[----:B------:R-:W-:Y:S01]  /*2a30*/  IMAD.IADD R16, R7, 0x1, R5 ;  /* 0x0000000107107824 */ /* 0x000fe200078e0205 */
[----:B------:R-:W-:Y:S01]  /*2a40*/  MOV R7, R6 ;  /* 0x0000000600077202 */ /* 0x000fe20000000f00 */
[----:B------:R-:W-:-:S07]  /*2a50*/  IMAD.MOV.U32 R6, RZ, RZ, R3 ;  /* 0x000000ffff067224 */ /* 0x000fce00078e0003 */
.L_x_1022:
[----:B------:R-:W-:Y:S05]  /*2a60*/  BSYNC.RECONVERGENT B0 ;  /* 0x0000000000007941 */ /* 0x000fea0003800200 */
.L_x_1020:
        /* <DEDUP_REMOVED lines=25> */
.L_x_1024:
        /* <DEDUP_REMOVED lines=9> */
.L_x_1025:
[----:B------:R-:W-:Y:S05]  /*2c90*/  BSYNC.RECONVERGENT B0 ;  /* 0x0000000000007941 */ /* 0x000fea0003800200 */
.L_x_1023:
        /* <DEDUP_REMOVED lines=25> */
.L_x_1027:
        /* <DEDUP_REMOVED lines=10> */
.L_x_1028:
[----:B------:R-:W-:Y:S05]  /*2ed0*/  BSYNC.RECONVERGENT B0 ;  /* 0x0000000000007941 */ /* 0x000fea0003800200 */
.L_x_1026:
        /* <DEDUP_REMOVED lines=25> */
.L_x_1030:
        /* <DEDUP_REMOVED lines=9> */
.L_x_1031:
[----:B------:R-:W-:Y:S05]  /*3100*/  BSYNC.RECONVERGENT B0 ;  /* 0x0000000000007941 */ /* 0x000fea0003800200 */
.L_x_1029:
        /* <DEDUP_REMOVED lines=42> */
.L_x_1035:
[----:B------:R-:W-:Y:S05]  /*33b0*/  BSYNC.RECONVERGENT B8 ;  /* 0x0000000000087941 */ /* 0x000fea0003800200 */
.L_x_1034:
[----:B------:R-:W0:Y:S01]  /*33c0*/  LDCU.128 UR4, c[0x0][0x3b0] ;  /* 0x00007600ff0477ac */ /* 0x000e220008000c00 */
[----:B------:R-:W-:Y:S01]  /*33d0*/  IMAD R7, R25, UR52, RZ ;  /* 0x0000003419077c24 */ /* 0x000fe2000f8e02ff */
[----:B------:R-:W1:Y:S03]  /*33e0*/  LDCU.64 UR8, c[0x0][0x358] ;  /* 0x00006b00ff0877ac */ /* 0x000e660008000a00 */
[----:B------:R-:W-:Y:S02]  /*33f0*/  IMAD R7, R24, UR53, R7 ;  /* 0x0000003518077c24 */ /* 0x000fe4000f8e0207 */
[----:B0-----:R-:W-:Y:S02]  /*3400*/  IMAD R0, R16, UR4, RZ ;  /* 0x0000000410007c24 */ /* 0x001fe4000f8e02ff */
[----:B------:R-:W-:-:S04]  /*3410*/  IMAD.WIDE.U32 R4, R17, UR4, RZ ;  /* 0x0000000411047c25 */ /* 0x000fc8000f8e00ff */
[----:B------:R-:W-:Y:S01]  /*3420*/  IMAD R3, R17, UR5, R0 ;  /* 0x0000000511037c24 */ /* 0x000fe2000f8e0200 */
[----:B------:R-:W0:Y:S03]  /*3430*/  LDCU.64 UR4, c[0x0][0x388] ;  /* 0x00007100ff0477ac */ /* 0x000e260008000a00 */
[----:B------:R-:W-:Y:S02]  /*3440*/  IMAD.IADD R5, R5, 0x1, R3 ;  /* 0x0000000105057824 */ /* 0x000fe400078e0203 */
[----:B------:R-:W-:Y:S02]  /*3450*/  IMAD R3, R29, UR54, RZ ;  /* 0x000000361d037c24 */ /* 0x000fe4000f8e02ff */
[----:B------:R-:W-:-:S04]  /*3460*/  IMAD.WIDE.U32 R4, R24, UR52, R4 ;  /* 0x0000003418047c25 */ /* 0x000fc8000f8e0004 */
[C---:B------:R-:W-:Y:S01]  /*3470*/  IMAD R3, R28.reuse, UR55, R3 ;  /* 0x000000371c037c24 */ /* 0x040fe2000f8e0203 */
[----:B------:R-:W-:Y:S01]  /*3480*/  IADD3 R5, PT, PT, R5, R7, RZ ;  /* 0x0000000705057210 */ /* 0x000fe20007ffe0ff */
[----:B------:R-:W-:Y:S02]  /*3490*/  IMAD R7, R27, UR6, RZ ;  /* 0x000000061b077c24 */ /* 0x000fe4000f8e02ff */
[----:B------:R-:W-:-:S04]  /*34a0*/  IMAD.WIDE.U32 R4, R28, UR54, R4 ;  /* 0x000000361c047c25 */ /* 0x000fc8000f8e0004 */
[----:B------:R-:W-:Y:S02]  /*34b0*/  IMAD.IADD R5, R5, 0x1, R3 ;  /* 0x0000000105057824 */ /* 0x000fe400078e0203 */
[C---:B------:R-:W-:Y:S02]  /*34c0*/  IMAD R3, R26.reuse, UR7, R7 ;  /* 0x000000071a037c24 */ /* 0x040fe4000f8e0207 */
[----:B------:R-:W-:-:S05]  /*34d0*/  IMAD.WIDE.U32 R26, R26, UR6, R4 ;  /* 0x000000061a1a7c25 */ /* 0x000fca000f8e0004 */
[----:B------:R-:W-:Y:S02]  /*34e0*/  IADD3 R3, PT, PT, R27, R3, RZ ;  /* 0x000000031b037210 */ /* 0x000fe40007ffe0ff */
[----:B0-----:R-:W-:-:S04]  /*34f0*/  LEA R4, P0, R26, UR4, 0x2 ;  /* 0x000000041a047c11 */ /* 0x001fc8000f8010ff */
[----:B------:R-:W-:-:S05]  /*3500*/  LEA.HI.X R5, R26, UR5, R3, 0x2, P0 ;  /* 0x000000051a057c11 */ /* 0x000fca00080f1403 */
[----:B-1----:R0:W2:Y:S01]  /*3510*/  LDG.E R0, desc[UR8][R4.64] ;  /* 0x0000000804007981 */ /* 0x0020a2000c1e1900 */
        /* <DEDUP_REMOVED lines=12> */
[----:B0-----:R-:W-:-:S04]  /*35e0*/  LEA R4, P0, R28, UR40, 0x2 ;  /* 0x000000281c047c11 */ /* 0x001fc8000f8010ff */
[----:B------:R-:W-:Y:S01]  /*35f0*/  LEA.HI.X R5, R28, UR41, R3, 0x2, P0 ;  /* 0x000000291c057c11 */ /* 0x000fe200080f1403 */
[----:B--2---:R-:W-:-:S05]  /*3600*/  FADD.FTZ R3, -R0, -RZ ;  /* 0x800000ff00037221 */ /* 0x004fca0000010100 */
[----:B------:R0:W-:Y:S01]  /*3610*/  STG.E desc[UR8][R4.64], R3 ;  /* 0x0000000304007986 */ /* 0x0001e2000c101908 */
[----:B------:R-:W-:Y:S05]  /*3620*/  BRA `(.L_x_1036) ;  /* 0x0000000000407947 */ /* 0x000fea0003800000 */
.L_x_1033:
[----:B------:R-:W-:Y:S01]  /*3630*/  IMAD R16, R16, UR38, RZ ;  /* 0x0000002610107c24 */ /* 0x000fe2000f8e02ff */
[----:B------:R-:W0:Y:S01]  /*3640*/  LDCU.64 UR4, c[0x0][0x358] ;  /* 0x00006b00ff0477ac */ /* 0x000e220008000a00 */
[----:B------:R-:W-:-:S04]  /*3650*/  IMAD.WIDE.U32 R4, R17, UR38, RZ ;  /* 0x0000002611047c25 */ /* 0x000fc8000f8e00ff */
[----:B------:R-:W-:Y:S02]  /*3660*/  IMAD R17, R17, UR39, R16 ;  /* 0x0000002711117c24 */ /* 0x000fe4000f8e0210 */
[----:B------:R-:W-:Y:S02]  /*3670*/  IMAD R3, R25, UR44, RZ ;  /* 0x0000002c19037c24 */ /* 0x000fe4000f8e02ff */
        /* <DEDUP_REMOVED lines=8> */
[----:B------:R-:W-:-:S04]  /*3700*/  LEA R6, P0, R4, UR40, 0x2 ;  /* 0x0000002804067c11 */ /* 0x000fc8000f8010ff */
[----:B------:R-:W-:-:S05]  /*3710*/  LEA.HI.X R7, R4, UR41, R7, 0x2, P0 ;  /* 0x0000002904077c11 */ /* 0x000fca00080f1407 */
[----:B0-----:R1:W-:Y:S04]  /*3720*/  STG.E desc[UR4][R6.64], RZ ;  /* 0x000000ff06007986 */ /* 0x0013e8000c101904 */
.L_x_1036:
[----:B------:R-:W-:Y:S05]  /*3730*/  BSYNC.RECONVERGENT B7 ;  /* 0x0000000000077941 */ /* 0x000fea0003800200 */
.L_x_1032:
[----:B------:R-:W2:Y:S01]  /*3740*/  LDCU UR4, c[0x0][0x394] ;  /* 0x00007280ff0477ac */ /* 0x000ea20008000800 */
[----:B------:R-:W-:Y:S01]  /*3750*/  IADD3 R16, P1, PT, R2, R22, RZ ;  /* 0x0000001602107210 */ /* 0x000fe20007f3e0ff */
[----:B------:R-:W-:Y:S03]  /*3760*/  BSSY.RECONVERGENT B0, `(.L_x_1037) ;  /* 0x000002e000007945 */ /* 0x000fe60003800200 */
[----:B------:R-:W-:Y:S01]  /*3770*/  SHF.R.S32.HI R17, RZ, 0x1f, R16 ;  /* 0x0000001fff117819 */ /* 0x000fe20000011410 */
[----:B------:R-:W-:-:S03]  /*3780*/  IMAD.X R19, RZ, RZ, R19, P1 ;  /* 0x000000ffff137224 */ /* 0x000fc600008e0613 */
[----:B--2---:R-:W-:-:S04]  /*3790*/  LOP3.LUT R0, R17, UR4, RZ, 0xfc, !PT ;  /* 0x0000000411007c12 */ /* 0x004fc8000f8efcff */
[----:B------:R-:W-:-:S13]  /*37a0*/  ISETP.NE.U32.AND P0, PT, R0, RZ, PT ;  /* 0x000000ff0000720c */ /* 0x000fda0003f05070 */
[----:B------:R-:W-:Y:S05]  /*37b0*/  @P0 BRA `(.L_x_1038) ;  /* 0x0000000000600947 */ /* 0x000fea0003800000 */
[----:B------:R-:W1:Y:S01]  /*37c0*/  LDCU UR4, c[0x0][0x390] ;  /* 0x00007200ff0477ac */ /* 0x000e620008000800 */
[----:B------:R-:W-:Y:S01]  /*37d0*/  MOV R22, RZ ;  /* 0x000000ff00167202 */ /* 0x000fe20000000f00 */
[----:B-1----:R-:W1:Y:S01]  /*37e0*/  I2F.U32.RP R7, UR4 ;  /* 0x0000000400077d06 */ /* 0x002e620008209000 */
[----:B------:R-:W-:-:S07]  /*37f0*/  ISETP.NE.U32.AND P2, PT, RZ, UR4, PT ;  /* 0x00000004ff007c0c */ /* 0x000fce000bf45070 */
[----:B-1----:R-:W0:Y:S02]  /*3800*/  MUFU.RCP R7, R7 ;  /* 0x0000000700077308 */ /* 0x002e240000001000 */
        /* <DEDUP_REMOVED lines=19> */
.L_x_1038:
[----:B------:R-:W2:Y:S01]  /*3940*/  LDCU.64 UR4, c[0x0][0x390] ;  /* 0x00007200ff0477ac */ /* 0x000ea20008000a00 */
[----:B------:R-:W-:Y:S01]  /*3950*/  MOV R11, R16 ;  /* 0x00000010000b7202 */ /* 0x000fe20000000f00 */
[----:B------:R-:W-:Y:S01]  /*3960*/  IMAD.MOV.U32 R10, RZ, RZ, R17 ;  /* 0x000000ffff0a7224 */ /* 0x000fe200078e0011 */
[----:B------:R-:W-:Y:S01]  /*3970*/  MOV R0, 0x39b0 ;  /* 0x000039b000007802 */ /* 0x000fe20000000f00 */
[----:B--2---:R-:W-:Y:S01]  /*3980*/  IMAD.U32 R9, RZ, RZ, UR4 ;  /* 0x00000004ff097e24 */ /* 0x004fe2000f8e00ff */
[----:B------:R-:W-:-:S07]  /*3990*/  MOV R8, UR5 ;  /* 0x0000000500087c02 */ /* 0x000fce0008000f00 */
[----:B01----:R-:W-:Y:S05]  /*39a0*/  CALL.REL.NOINC `($__internal_18_$__cuda_sm20_div_s64) ;  /* 0x0000000c00807944 */ /* 0x003fea0003c00000 */
[----:B------:R-:W-:-:S04]  /*39b0*/  IADD3 R7, P0, PT, RZ, -R3, RZ ;  /* 0x80000003ff077210 */ /* 0x000fc80007f1e0ff */
[----:B------:R-:W-:Y:S01]  /*39c0*/  IADD3.X R0, PT, PT, RZ, ~R6, RZ, P0, !PT ;  /* 0x80000006ff007210 */ /* 0x000fe200007fe4ff */
[----:B------:R-:W-:-:S04]  /*39d0*/  IMAD.WIDE.U32 R4, R7, UR42, R16 ;  /* 0x0000002a07047c25 */ /* 0x000fc8000f8e0010 */
[----:B------:R-:W-:Y:S02]  /*39e0*/  IMAD R0, R0, UR42, RZ ;  /* 0x0000002a00007c24 */ /* 0x000fe4000f8e02ff */
[----:B------:R-:W-:Y:S02]  /*39f0*/  IMAD.MOV.U32 R23, RZ, RZ, R4 ;  /* 0x000000ffff177224 */ /* 0x000fe400078e0004 */
[----:B------:R-:W-:-:S05]  /*3a00*/  IMAD R7, R7, UR43, R0 ;  /* 0x0000002b07077c24 */ /* 0x000fca000f8e0200 */
[----:B------:R-:W-:Y:S01]  /*3a10*/  IADD3 R22, PT, PT, R7, R5, RZ ;  /* 0x0000000507167210 */ /* 0x000fe20007ffe0ff */
[----:B------:R-:W-:Y:S01]  /*3a20*/  IMAD.MOV.U32 R7, RZ, RZ, R6 ;  /* 0x000000ffff077224 */ /* 0x000fe200078e0006 */
[----:B------:R-:W-:-:S07]  /*3a30*/  MOV R6, R3 ;  /* 0x0000000300067202 */ /* 0x000fce0000000f00 */
.L_x_1039:
[----:B------:R-:W-:Y:S05]  /*3a40*/  BSYNC.RECONVERGENT B0 ;  /* 0x0000000000007941 */ /* 0x000fea0003800200 */
.L_x_1037:
        /* <DEDUP_REMOVED lines=25> */
.L_x_1041:
        /* <DEDUP_REMOVED lines=9> */
.L_x_1042:
[----:B------:R-:W-:Y:S05]  /*3c70*/  BSYNC.RECONVERGENT B0 ;  /* 0x0000000000007941 */ /* 0x000fea0003800200 */
.L_x_1040:
        /* <DEDUP_REMOVED lines=25> */
.L_x_1044:
        /* <DEDUP_REMOVED lines=11> */
.L_x_1045:
[----:B------:R-:W-:Y:S05]  /*3ec0*/  BSYNC.RECONVERGENT B0 ;  /* 0x0000000000007941 */ /* 0x000fea0003800200 */
.L_x_1043:
        /* <DEDUP_REMOVED lines=25> */
.L_x_1047:
        /* <DEDUP_REMOVED lines=9> */
.L_x_1048:
[----:B------:R-:W-:Y:S05]  /*40f0*/  BSYNC.RECONVERGENT B0 ;  /* 0x0000000000007941 */ /* 0x000fea0003800200 */
.L_x_1046:
        /* <DEDUP_REMOVED lines=42> */
.L_x_1052:
[----:B------:R-:W-:Y:S05]  /*43a0*/  BSYNC.RECONVERGENT B8 ;  /* 0x0000000000087941 */ /* 0x000fea0003800200 */
.L_x_1051:
        /* <DEDUP_REMOVED lines=39> */
.L_x_1050:
        /* <DEDUP_REMOVED lines=16> */
.L_x_1053:
[----:B------:R-:W-:Y:S05]  /*4720*/  BSYNC.RECONVERGENT B7 ;  /* 0x0000000000077941 */ /* 0x000fea0003800200 */
.L_x_1049:
[----:B------:R-:W2:Y:S01]  /*4730*/  LDCU.64 UR4, c[0x0][0x380] ;  /* 0x00007000ff0477ac */ /* 0x000ea20008000a00 */
[----:B------:R-:W-:-:S05]  /*4740*/  IADD3 R22, P0, PT, R2, R16, RZ ;  /* 0x0000001002167210 */ /* 0x000fca0007f1e0ff */
[----:B------:R-:W-:Y:S01]  /*4750*/  IMAD.X R19, RZ, RZ, R19, P0 ;  /* 0x000000ffff137224 */ /* 0x000fe200000e0613 */
[----:B--2---:R-:W-:-:S04]  /*4760*/  ISETP.GE.U32.AND P0, PT, R22, UR4, PT ;  /* 0x0000000416007c0c */ /* 0x004fc8000bf06070 */
[----:B------:R-:W-:-:S13]  /*4770*/  ISETP.GE.AND.EX P0, PT, R19, UR5, PT, P0 ;  /* 0x0000000513007c0c */ /* 0x000fda000bf06300 */
[----:B------:R-:W-:Y:S05]  /*4780*/  @!P0 BRA `(.L_x_1054) ;  /* 0xffffffdc00fc8947 */ /* 0x000fea000383ffff */
[----:B------:R-:W-:Y:S05]  /*4790*/  BSYNC.RECONVERGENT B6 ;  /* 0x0000000000067941 */ /* 0x000fea0003800200 */
.L_x_1019:
[----:B------:R-:W-:Y:S05]  /*47a0*/  EXIT ;  /* 0x000000000000794d */ /* 0x000fea0003800000 */
        .weak           $__internal_18_$__cuda_sm20_div_s64
        .type           $__internal_18_$__cuda_sm20_div_s64,@function
        .size           $__internal_18_$__cuda_sm20_div_s64,($__internal_19_$__cuda_sm20_div_u64 - $__internal_18_$__cuda_sm20_div_s64)
$__internal_18_$__cuda_sm20_div_s64:
        /* <DEDUP_REMOVED lines=24> */
[----:B------:R-:W-:Y:S01]  /*4930*/  IMAD.WIDE.U32 R6, R13, R14, RZ ;  /* 0x0000000e0d067225 */ /* 0x000fe200078e00ff */
        /* <DEDUP_REMOVED lines=27> */
[----:B------:R-:W-:Y:S02]  /*4af0*/  IADD3 R3, P1, PT, -R6, R3, RZ ;  /* 0x0000000306037210 */ /* 0x000fe40007f3e1ff */
[----:B------:R-:W-:Y:S01]  /*4b00*/  IADD3 R6, P2, PT, R12, 0x1, RZ ;  /* 0x000000010c067810 */ /* 0x000fe20007f5e0ff */
        /* <DEDUP_REMOVED lines=17> */
[----:B------:R-:W-:Y:S02]  /*4c20*/  LOP3.LUT R6, R8, R10, RZ, 0x3c, !PT ;  /* 0x0000000a08067212 */ /* 0x000fe400078e3cff */
[-C--:B------:R-:W-:Y:S02]  /*4c30*/  IADD3 R3, P2, PT, RZ, -R4.reuse, RZ ;  /* 0x80000004ff037210 */ /* 0x080fe40007f5e0ff */
[----:B------:R-:W-:Y:S02]  /*4c40*/  ISETP.GE.AND P1, PT, R6, RZ, PT ;  /* 0x000000ff0600720c */ /* 0x000fe40003f26270 */
[----:B------:R-:W-:Y:S01]  /*4c50*/  ISETP.NE.U32.AND P0, PT, R9, RZ, PT ;  /* 0x000000ff0900720c */ /* 0x000fe20003f05070 */
[----:B------:R-:W-:Y:S01]  /*4c60*/  IMAD.X R6, RZ, RZ, ~R5, P2 ;  /* 0x000000ffff067224 */ /* 0x000fe200010e0e05 */
[----:B------:R-:W-:Y:S02]  /*4c70*/  SEL R3, R3, R4, !P1 ;  /* 0x0000000403037207 */ /* 0x000fe40004800000 */
[----:B------:R-:W-:-:S02]  /*4c80*/  MOV R4, R0 ;  /* 0x0000000000047202 */ /* 0x000fc40000000f00 */
[----:B------:R-:W-:Y:S01]  /*4c90*/  SEL R6, R6, R5, !P1 ;  /* 0x0000000506067207 */ /* 0x000fe20004800000 */
[----:B------:R-:W-:Y:S01]  /*4ca0*/  IMAD.MOV.U32 R5, RZ, RZ, 0x0 ;  /* 0x00000000ff057424 */ /* 0x000fe200078e00ff */
[----:B------:R-:W-:-:S04]  /*4cb0*/  ISETP.NE.AND.EX P0, PT, R8, RZ, PT, P0 ;  /* 0x000000ff0800720c */ /* 0x000fc80003f05300 */
[----:B------:R-:W-:Y:S02]  /*4cc0*/  SEL R3, R3, 0xffffffff, P0 ;  /* 0xffffffff03037807 */ /* 0x000fe40000000000 */
[----:B------:R-:W-:Y:S01]  /*4cd0*/  SEL R6, R6, 0xffffffff, P0 ;  /* 0xffffffff06067807 */ /* 0x000fe20000000000 */
[----:B------:R-:W-:Y:S06]  /*4ce0*/  RET.REL.NODEC R4 `(_ZN2at6native45_GLOBAL__N__efdd3984_12_NLLLoss2d_cu_e9278b4635nll_loss2d_forward_no_reduce_kernelIfEEvlNS_27GenericPackedTensorAccessorIT_Lm4ENS_16DefaultPtrTraitsElEENS3_IlLm3ES5_lEENS3_IS4_Lm3ES5_lEEPKS4_l) ;  /* 0xffffffb004c47950 */ /* 0x000fec0003c3ffff */
        .weak           $__internal_19_$__cuda_sm20_div_u64
        .type           $__internal_19_$__cuda_sm20_div_u64,@function
        .size           $__internal_19_$__cuda_sm20_div_u64,($__internal_20_$__cuda_sm20_rem_s64 - $__internal_19_$__cuda_sm20_div_u64)
$__internal_19_$__cuda_sm20_div_u64:
[----:B------:R-:W-:Y:S01]  /*4cf0*/  MOV R10, R2 ;  /* 0x00000002000a7202 */ /* 0x000fe20000000f00 */
[----:B------:R-:W-:-:S05]  /*4d00*/  IMAD.MOV.U32 R11, RZ, RZ, RZ ;  /* 0x000000ffff0b7224 */ /* 0x000fca00078e00ff */
[----:B------:R-:W0:Y:S08]  /*4d10*/  I2F.U64.RP R10, R10 ;  /* 0x0000000a000a7312 */ /* 0x000e300000309000 */
[----:B0-----:R-:W0:Y:S02]  /*4d20*/  MUFU.RCP R4, R10 ;  /* 0x0000000a00047308 */ /* 0x001e240000001000 */
[----:B0-----:R-:W-:-:S06]  /*4d30*/  IADD3 R4, PT, PT, R4, 0x1ffffffe, RZ ;  /* 0x1ffffffe04047810 */ /* 0x001fcc0007ffe0ff */
[----:B------:R-:W0:Y:S02]  /*4d40*/  F2I.U64.TRUNC R4, R4 ;  /* 0x0000000400047311 */ /* 0x000e24000020d800 */
[----:B0-----:R-:W-:-:S04]  /*4d50*/  IMAD.WIDE.U32 R8, R4, R2, RZ ;  /* 0x0000000204087225 */ /* 0x001fc800078e00ff */
[----:B------:R-:W-:Y:S01]  /*4d60*/  IMAD R9, R5, R2, R9 ;  /* 0x0000000205097224 */ /* 0x000fe200078e0209 */
[----:B------:R-:W-:-:S05]  /*4d70*/  IADD3 R13, P0, PT, RZ, -R8, RZ ;  /* 0x80000008ff0d7210 */ /* 0x000fca0007f1e0ff */
[----:B------:R-:W-:-:S04]  /*4d80*/  IMAD.HI.U32 R8, R4, R13, RZ ;  /* 0x0000000d04087227 */ /* 0x000fc800078e00ff */
[----:B------:R-:W-:Y:S01]  /*4d90*/  IMAD.X R15, RZ, RZ, ~R9, P0 ;  /* 0x000000ffff0f7224 */ /* 0x000fe200000e0e09 */
[----:B------:R-:W-:-:S03]  /*4da0*/  MOV R9, R4 ;  /* 0x0000000400097202 */ /* 0x000fc60000000f00 */
[-C--:B------:R-:W-:Y:S02]  /*4db0*/  IMAD R11, R5, R15.reuse, RZ ;  /* 0x0000000f050b7224 */ /* 0x080fe400078e02ff */
[----:B------:R-:W-:-:S04]  /*4dc0*/  IMAD.WIDE.U32 R8, P0, R4, R15, R8 ;  /* 0x0000000f04087225 */ /* 0x000fc80007800008 */
[----:B------:R-:W-:-:S04]  /*4dd0*/  IMAD.HI.U32 R15, R5, R15, RZ ;  /* 0x0000000f050f7227 */ /* 0x000fc800078e00ff */
[----:B------:R-:W-:-:S05]  /*4de0*/  IMAD.HI.U32 R8, P1, R5, R13, R8 ;  /* 0x0000000d05087227 */ /* 0x000fca0007820008 */
[----:B------:R-:W-:Y:S01]  /*4df0*/  IADD3 R9, P2, PT, R11, R8, RZ ;  /* 0x000000080b097210 */ /* 0x000fe20007f5e0ff */
[----:B------:R-:W-:-:S04]  /*4e00*/  IMAD.X R8, R15, 0x1, R5, P0 ;  /* 0x000000010f087824 */ /* 0x000fc800000e0605 */
[----:B------:R-:W-:Y:S01]  /*4e10*/  IMAD.WIDE.U32 R4, R9, R2, RZ ;  /* 0x0000000209047225 */ /* 0x000fe200078e00ff */
[----:B------:R-:W-:Y:S02]  /*4e20*/  IADD3.X R11, PT, PT, RZ, RZ, R8, P2, P1 ;  /* 0x000000ffff0b7210 */ /* 0x000fe400017e2408 */
[----:B------:R-:W-:-:S03]  /*4e30*/  IADD3 R13, P0, PT, RZ, -R4, RZ ;  /* 0x80000004ff0d7210 */ /* 0x000fc60007f1e0ff */
[----:B------:R-:W-:Y:S02]  /*4e40*/  IMAD R4, R11, R2, R5 ;  /* 0x000000020b047224 */ /* 0x000fe400078e0205 */
[----:B------:R-:W-:Y:S02]  /*4e50*/  HFMA2 R5, -RZ, RZ, 0, 0 ;  /* 0x00000000ff057431 */ /* 0x000fe400000001ff */
[----:B------:R-:W-:Y:S01]  /*4e60*/  IMAD.HI.U32 R8, R9, R13, RZ ;  /* 0x0000000d09087227 */ /* 0x000fe200078e00ff */
[----:B------:R-:W-:-:S05]  /*4e70*/  IADD3.X R4, PT, PT, RZ, ~R4, RZ, P0, !PT ;  /* 0x80000004ff047210 */ /* 0x000fca00007fe4ff */
        /* <DEDUP_REMOVED lines=13> */
[----:B------:R-:W-:-:S05]  /*4f50*/  IMAD.X R4, RZ, RZ, R11, P0 ;  /* 0x000000ffff047224 */ /* 0x000fca00000e060b */
[----:B------:R-:W-:Y:S01]  /*4f60*/  IADD3.X R11, PT, PT, RZ, R4, RZ, P1, !PT ;  /* 0x00000004ff0b7210 */ /* 0x000fe20000ffe4ff */
[----:B------:R-:W-:-:S04]  /*4f70*/  IMAD.WIDE.U32 R4, R9, R2, RZ ;  /* 0x0000000209047225 */ /* 0x000fc800078e00ff */
[----:B------:R-:W-:Y:S01]  /*4f80*/  IMAD R5, R11, R2, R5 ;  /* 0x000000020b057224 */ /* 0x000fe200078e0205 */
[----:B------:R-:W-:Y:S02]  /*4f90*/  IADD3 R13, P0, PT, -R4, R7, RZ ;  /* 0x00000007040d7210 */ /* 0x000fe40007f1e1ff */
[----:B------:R-:W-:-:S03]  /*4fa0*/  IADD3 R4, P2, PT, R9, 0x1, RZ ;  /* 0x0000000109047810 */ /* 0x000fc60007f5e0ff */
[----:B------:R-:W-:Y:S01]  /*4fb0*/  IMAD.X R8, R6, 0x1, ~R5, P0 ;  /* 0x0000000106087824 */ /* 0x000fe200000e0e05 */
[----:B------:R-:W-:Y:S02]  /*4fc0*/  ISETP.GE.U32.AND P0, PT, R13, R2, PT ;  /* 0x000000020d00720c */ /* 0x000fe40003f06070 */
[----:B------:R-:W-:Y:S02]  /*4fd0*/  IADD3 R5, P1, PT, -R2, R13, RZ ;  /* 0x0000000d02057210 */ /* 0x000fe40007f3e1ff */
[C---:B------:R-:W-:Y:S02]  /*4fe0*/  ISETP.GE.U32.AND.EX P0, PT, R8.reuse, RZ, PT, P0 ;  /* 0x000000ff0800720c */ /* 0x040fe40003f06100 */
[----:B------:R-:W-:Y:S02]  /*4ff0*/  IADD3.X R7, PT, PT, R8, -0x1, RZ, P1, !PT ;  /* 0xffffffff08077810 */ /* 0x000fe40000ffe4ff */
        /* <DEDUP_REMOVED lines=8> */
[----:B------:R-:W-:-:S02]  /*5080*/  ISETP.GE.U32.AND.EX P0, PT, R7, RZ, PT, P0 ;  /* 0x000000ff0700720c */ /* 0x000fc40003f06100 */
[----:B------:R-:W-:Y:S01]  /*5090*/  ISETP.NE.U32.AND P1, PT, R2, RZ, PT ;  /* 0x000000ff0200720c */ /* 0x000fe20003f25070 */
[----:B------:R-:W-:Y:S01]  /*50a0*/  IMAD.X R7, RZ, RZ, R4, P2 ;  /* 0x000000ffff077224 */ /* 0x000fe200010e0604 */
[----:B------:R-:W-:Y:S02]  /*50b0*/  SEL R6, R6, R9, P0 ;  /* 0x0000000906067207 */ /* 0x000fe40000000000 */
[----:B------:R-:W-:Y:S02]  /*50c0*/  ISETP.NE.AND.EX P1, PT, RZ, RZ, PT, P1 ;  /* 0x000000ffff00720c */ /* 0x000fe40003f25310 */
[----:B------:R-:W-:Y:S02]  /*50d0*/  SEL R7, R7, R4, P0 ;  /* 0x0000000407077207 */ /* 0x000fe40000000000 */
[----:B------:R-:W-:Y:S02]  /*50e0*/  MOV R4, R0 ;  /* 0x0000000000047202 */ /* 0x000fe40000000f00 */
[----:B------:R-:W-:-:S02]  /*50f0*/  SEL R6, R6, 0xffffffff, P1 ;  /* 0xffffffff06067807 */ /* 0x000fc40000800000 */
[----:B------:R-:W-:Y:S01]  /*5100*/  SEL R7, R7, 0xffffffff, P1 ;  /* 0xffffffff07077807 */ /* 0x000fe20000800000 */
[----:B------:R-:W-:Y:S06]  /*5110*/  RET.REL.NODEC R4 `(_ZN2at6native45_GLOBAL__N__efdd3984_12_NLLLoss2d_cu_e9278b4635nll_loss2d_forward_no_reduce_kernelIfEEvlNS_27GenericPackedTensorAccessorIT_Lm4ENS_16DefaultPtrTraitsElEENS3_IlLm3ES5_lEENS3_IS4_Lm3ES5_lEEPKS4_l) ;  /* 0xffffffac04b87950 */ /* 0x000fec0003c3ffff */
        .weak           $__internal_20_$__cuda_sm20_rem_s64
        .type           $__internal_20_$__cuda_sm20_rem_s64,@function
        .size           $__internal_20_$__cuda_sm20_rem_s64,(.L_x_1173 - $__internal_20_$__cuda_sm20_rem_s64)
$__internal_20_$__cuda_sm20_rem_s64:
        /* <DEDUP_REMOVED lines=23> */
[----:B------:R-:W-:-:S04]  /*5290*/  IMAD.WIDE.U32 R30, R29, R14, RZ ;  /* 0x0000000e1d1e7225 */ /* 0x000fc800078e00ff */
[----:B------:R-:W-:Y:S01]  /*52a0*/  HFMA2 R13, -RZ, RZ, 0, 0 ;  /* 0x00000000ff0d7431 */ /* 0x000fe200000001ff */
[----:B------:R-:W-:Y:S01]  /*52b0*/  IADD3.X R12, PT, PT, RZ, RZ, R3, P2, P1 ;  /* 0x000000ffff0c7210 */ /* 0x000fe200017e2403 */
[C---:B------:R-:W-:Y:S01]  /*52c0*/  IMAD R3, R29.reuse, R15, R31 ;  /* 0x0000000f1d037224 */ /* 0x040fe200078e021f */
        /* <DEDUP_REMOVED lines=50> */
[----:B------:R-:W-:Y:S06]  /*55f0*/  RET.REL.NODEC R6 `(_ZN2at6native45_GLOBAL__N__efdd3984_12_NLLLoss2d_cu_e9278b4635nll_loss2d_forward_no_reduce_kernelIfEEvlNS_27GenericPackedTensorAccessorIT_Lm4ENS_16DefaultPtrTraitsElEENS3_IlLm3ES5_lEENS3_IS4_Lm3ES5_lEEPKS4_l) ;  /* 0xffffffa806807950 */ /* 0x000fec0003c3ffff */
.L_x_1055:
        /* <DEDUP_REMOVED lines=16> */
.L_x_1173:


//--------------------- .text._ZN2at6native45_GLOBAL__N__efdd3984_12_NLLLoss2d_cu_e9278b4635nll_loss2d_forward_no_reduce_kernelIdEEvlNS_27GenericPackedTensorAccessorIT_Lm4ENS_16DefaultPtrTraitsElEENS3_IlLm3ES5_lEENS3_IS4_Lm3ES5_lEEPKS4_l --------------------------
	.section	.text._ZN2at6native45_GLOBAL__N__efdd3984_12_NLLLoss2d_cu_e9278b4635nll_loss2d_forward_no_reduce_kernelIdEEvlNS_27GenericPackedTensorAccessorIT_Lm4ENS_16DefaultPtrTraitsElEENS3_IlLm3ES5_lEENS3_IS4_Lm3ES5_lEEPKS4_l,"ax",@progbits
	.align	128
.text._ZN2at6native45_GLOBAL__N__efdd3984_12_NLLLoss2d_cu_e9278b4635nll_loss2d_forward_no_reduce_kernelIdEEvlNS_27GenericPackedTensorAccessorIT_Lm4ENS_16DefaultPtrTraitsElEENS3_IlLm3ES5_lEENS3_IS4_Lm3ES5_lEEPKS4_l:
        .type           _ZN2at6native45_GLOBAL__N__efdd3984_12_NLLLoss2d_cu_e9278b4635nll_loss2d_forward_no_reduce_kernelIdEEvlNS_27GenericPackedTensorAccessorIT_Lm4ENS_16DefaultPtrTraitsElEENS3_IlLm3ES5_lEENS3_IS4_Lm3ES5_lEEPKS4_l,@function
        .size           _ZN2at6native45_GLOBAL__N__efdd3984_12_NLLLoss2d_cu_e9278b4635nll_loss2d_forward_no_reduce_kernelIdEEvlNS_27GenericPackedTensorAccessorIT_Lm4ENS_16DefaultPtrTraitsElEENS3_IlLm3ES5_lEENS3_IS4_Lm3ES5_lEEPKS4_l,(.L_x_1177 - _ZN2at6native45_GLOBAL__N__efdd3984_12_NLLLoss2d_cu_e9278b4635nll_loss2d_forward_no_reduce_kernelIdEEvlNS_27GenericPackedTensorAccessorIT_Lm4ENS_16DefaultPtrTraitsElEENS3_IlLm3ES5_lEENS3_IS4_Lm3ES5_lEEPKS4_l)
        .other          _ZN2at6native45_GLOBAL__N__efdd3984_12_NLLLoss2d_cu_e9278b4635nll_loss2d_forward_no_reduce_kernelIdEEvlNS_27GenericPackedTensorAccessorIT_Lm4ENS_16DefaultPtrTraitsElEENS3_IlLm3ES5_lEENS3_IS4_Lm3ES5_lEEPKS4_l,@"STO_CUDA_ENTRY STV_DEFAULT"
_ZN2at6native45_GLOBAL__N__efdd3984_12_NLLLoss2d_cu_e9278b4635nll_loss2d_forward_no_reduce_kernelIdEEvlNS_27GenericPackedTensorAccessorIT_Lm4ENS_16DefaultPtrTraitsElEENS3_IlLm3ES5_lEENS3_IS4_Lm3ES5_lEEPKS4_l:
        /* <DEDUP_REMOVED lines=37> */
.L_x_1075:
        /* <DEDUP_REMOVED lines=30> */
.L_x_1059:
[----:B------:R-:W5:Y:S01]  /*0430*/  LDCU.64 UR4, c[0x0][0x390] ;  /* 0x00007200ff0477ac */ /* 0x000f620008000a00 */
[----:B------:R-:W-:Y:S01]  /*0440*/  IMAD.MOV.U32 R11, RZ, RZ, R24 ;  /* 0x000000ffff0b7224 */ /* 0x000fe200078e0018 */
[----:B------:R-:W-:Y:S01]  /*0450*/  MOV R0, 0x490 ;  /* 0x0000049000007802 */ /* 0x000fe20000000f00 */
[----:B-----5:R-:W-:Y:S01]  /*0460*/  IMAD.U32 R9, RZ, RZ, UR4 ;  /* 0x00000004ff097e24 */ /* 0x020fe2000f8e00ff */
[----:B------:R-:W-:-:S07]  /*0470*/  MOV R8, UR5 ;  /* 0x0000000500087c02 */ /* 0x000fce0008000f00 */
[----:B01234-:R-:W-:Y:S05]  /*0480*/  CALL.REL.NOINC `($__internal_21_$__cuda_sm20_div_s64) ;  /* 0x0000004000c87944 */ /* 0x01ffea0003c00000 */
[----:B------:R-:W-:Y:S01]  /*0490*/  IADD3 R5, P0, PT, RZ, -R3, RZ ;  /* 0x80000003ff057210 */ /* 0x000fe20007f1e0ff */
[----:B------:R-:W-:Y:S02]  /*04a0*/  IMAD.MOV.U32 R25, RZ, RZ, R10 ;  /* 0x000000ffff197224 */ /* 0x000fe400078e000a */
[--C-:B------:R-:W-:Y:S02]  /*04b0*/  IMAD.MOV.U32 R7, RZ, RZ, R6.reuse ;  /* 0x000000ffff077224 */ /* 0x100fe400078e0006 */
[----:B------:R-:W-:Y:S02]  /*04c0*/  IMAD.X R0, RZ, RZ, ~R6, P0 ;  /* 0x000000ffff007224 */ /* 0x000fe400000e0e06 */
[----:B------:R-:W-:-:S04]  /*04d0*/  IMAD.WIDE.U32 R26, R5, UR52, R24 ;  /* 0x00000034051a7c25 */ /* 0x000fc8000f8e0018 */
[----:B------:R-:W-:Y:S02]  /*04e0*/  IMAD R0, R0, UR52, RZ ;  /* 0x0000003400007c24 */ /* 0x000fe4000f8e02ff */
[----:B------:R-:W-:Y:S02]  /*04f0*/  IMAD.MOV.U32 R6, RZ, RZ, R3 ;  /* 0x000000ffff067224 */ /* 0x000fe400078e0003 */
[----:B------:R-:W-:-:S05]  /*0500*/  IMAD R25, R5, UR53, R0 ;  /* 0x0000003505197c24 */ /* 0x000fca000f8e0200 */
[----:B------:R-:W-:-:S07]  /*0510*/  IADD3 R25, PT, PT, R27, R25, RZ ;  /* 0x000000191b197210 */ /* 0x000fce0007ffe0ff */
.L_x_1060:
[----:B-1234-:R-:W-:Y:S05]  /*0520*/  BSYNC.RECONVERGENT B0 ;  /* 0x0000000000007941 */ /* 0x01efea0003800200 */
.L_x_1058:
        /* <DEDUP_REMOVED lines=25> */
.L_x_1062:
[----:B------:R-:W0:Y:S01]  /*06c0*/  LDCU.64 UR4, c[0x0][0x3a0] ;  /* 0x00007400ff0477ac */ /* 0x000e220008000a00 */
[----:B------:R-:W-:Y:S01]  /*06d0*/  IMAD.MOV.U32 R9, RZ, RZ, R6 ;  /* 0x000000ffff097224 */ /* 0x000fe200078e0006 */
[----:B------:R-:W-:Y:S02]  /*06e0*/  MOV R8, R7 ;  /* 0x0000000700087202 */ /* 0x000fe40000000f00 */
[----:B------:R-:W-:Y:S01]  /*06f0*/  MOV R5, 0x730 ;  /* 0x0000073000057802 */ /* 0x000fe20000000f00 */
[----:B0-----:R-:W-:Y:S01]  /*0700*/  IMAD.U32 R7, RZ, RZ, UR4 ;  /* 0x00000004ff077e24 */ /* 0x001fe2000f8e00ff */
[----:B------:R-:W-:-:S07]  /*0710*/  MOV R6, UR5 ;  /* 0x0000000500067c02 */ /* 0x000fce0008000f00 */
[----:B------:R-:W-:Y:S05]  /*0720*/  CALL.REL.NOINC `($__internal_23_$__cuda_sm20_rem_s64) ;  /* 0x00000048007c7944 */ /* 0x000fea0003c00000 */
[----:B------:R-:W-:Y:S01]  /*0730*/  IMAD.MOV.U32 R16, RZ, RZ, R3 ;  /* 0x000000ffff107224 */ /* 0x000fe200078e0003 */
[----:B------:R-:W-:-:S07]  /*0740*/  MOV R17, R4 ;  /* 0x0000000400117202 */ /* 0x000fce0000000f00 */
.L_x_1063:
[----:B------:R-:W-:Y:S05]  /*0750*/  BSYNC.RECONVERGENT B0 ;  /* 0x0000000000007941 */ /* 0x000fea0003800200 */
.L_x_1061:
        /* <DEDUP_REMOVED lines=25> */
.L_x_1065:
[----:B------:R-:W-:Y:S01]  /*08f0*/  R2UR UR4, R18 ;  /* 0x00000000120472ca */ /* 0x000fe200000e0000 */
[----:B------:R-:W-:Y:S01]  /*0900*/  IMAD.U32 R4, RZ, RZ, UR36 ;  /* 0x00000024ff047e24 */ /* 0x000fe2000f8e00ff */
[----:B------:R-:W-:Y:S01]  /*0910*/  MOV R5, UR37 ;  /* 0x0000002500057c02 */ /* 0x000fe20008000f00 */
[----:B------:R-:W-:Y:S01]  /*0920*/  IMAD.MOV.U32 R11, RZ, RZ, R24 ;  /* 0x000000ffff0b7224 */ /* 0x000fe200078e0018 */
[----:B------:R-:W-:Y:S02]  /*0930*/  MOV R0, 0x970 ;  /* 0x0000097000007802 */ /* 0x000fe40000000f00 */
[----:B------:R-:W-:-:S07]  /*0940*/  MOV R9, R4 ;  /* 0x0000000400097202 */ /* 0x000fce0000000f00 */
[----:B------:R-:W-:-:S07]  /*0950*/  IMAD.U32 R8, RZ, RZ, UR4 ;  /* 0x00000004ff087e24 */ /* 0x000fce000f8e00ff */
[----:B------:R-:W-:Y:S05]  /*0960*/  CALL.REL.NOINC `($__internal_21_$__cuda_sm20_div_s64) ;  /* 0x0000003c00907944 */ /* 0x000fea0003c00000 */
[----:B------:R-:W-:Y:S01]  /*0970*/  MOV R7, R6 ;  /* 0x0000000600077202 */ /* 0x000fe20000000f00 */
[----:B------:R-:W-:-:S07]  /*0980*/  IMAD.MOV.U32 R6, RZ, RZ, R3 ;  /* 0x000000ffff067224 */ /* 0x000fce00078e0003 */
.L_x_1066:
[----:B------:R-:W-:Y:S05]  /*0990*/  BSYNC.RECONVERGENT B0 ;  /* 0x0000000000007941 */ /* 0x000fea0003800200 */
.L_x_1064:
        /* <DEDUP_REMOVED lines=25> */
.L_x_1068:
        /* <DEDUP_REMOVED lines=9> */
.L_x_1069:
[----:B------:R-:W-:Y:S05]  /*0bc0*/  BSYNC.RECONVERGENT B0 ;  /* 0x0000000000007941 */ /* 0x000fea0003800200 */
.L_x_1067:
        /* <DEDUP_REMOVED lines=35> */
[----:B0-----:R0:W-:Y:S01]  /*0e00*/  STG.E.64 desc[UR4][R4.64], RZ ;  /* 0x000000ff04007986 */ /* 0x0011e2000c101b04 */
[----:B------:R-:W-:Y:S05]  /*0e10*/  BRA `(.L_x_1072) ;  /* 0x0000000400047947 */ /* 0x000fea0003800000 */
.L_x_1071:
        /* <DEDUP_REMOVED lines=22> */
.L_x_1074:
[----:B------:R-:W-:Y:S05]  /*0f80*/  BSYNC.RECONVERGENT B8 ;  /* 0x0000000000087941 */ /* 0x000fea0003800200 */
.L_x_1073:
        /* <DEDUP_REMOVED lines=16> */
[----:B------:R-:W-:-:S03]  /*1090*/  IMAD.WIDE.U32 R4, R30, UR50, R4 ;  /* 0x000000321e047c25 */ /* 0x000fc6000f8e0004 */
[----:B--2---:R-:W2:Y:S02]  /*10a0*/  LDG.E.64 R6, desc[UR10][R6.64] ;  /* 0x0000000a06067981 */ /* 0x004ea4000c1e1b00 */
[----:B------:R-:W-:Y:S01]  /*10b0*/  IADD3 R5, PT, PT, R5, R3, RZ ;  /* 0x0000000305057210 */ /* 0x000fe20007ffe0ff */
[----:B------:R-:W-:-:S04]  /*10c0*/  IMAD R3, R29, UR6, RZ ;  /* 0x000000061d037c24 */ /* 0x000fc8000f8e02ff */
[C---:B------:R-:W-:Y:S02]  /*10d0*/  IMAD R3, R28.reuse, UR7, R3 ;  /* 0x000000071c037c24 */ /* 0x040fe4000f8e0203 */
[----:B------:R-:W-:-:S04]  /*10e0*/  IMAD.WIDE.U32 R8, R28, UR6, R4 ;  /* 0x000000061c087c25 */ /* 0x000fc8000f8e0004 */
[----:B------:R-:W-:Y:S01]  /*10f0*/  IMAD.IADD R3, R9, 0x1, R3 ;  /* 0x0000000109037824 */ /* 0x000fe200078e0203 */
[----:B0-----:R-:W-:-:S04]  /*1100*/  LEA R4, P0, R8, UR4, 0x3 ;  /* 0x0000000408047c11 */ /* 0x001fc8000f8018ff */
[----:B------:R-:W-:-:S06]  /*1110*/  LEA.HI.X R5, R8, UR5, R3, 0x3, P0 ;  /* 0x0000000508057c11 */ /* 0x000fcc00080f1c03 */
[----:B------:R-:W2:Y:S01]  /*1120*/  LDG.E.64 R4, desc[UR10][R4.64] ;  /* 0x0000000a04047981 */ /* 0x000ea2000c1e1b00 */
        /* <DEDUP_REMOVED lines=14> */
[----:B--2---:R-:W-:-:S07]  /*1210*/  DMUL R4, R4, -R6 ;  /* 0x8000000604047228 */ /* 0x004fce0000000000 */
[----:B------:R1:W-:Y:S04]  /*1220*/  STG.E.64 desc[UR10][R8.64], R4 ;  /* 0x0000000408007986 */ /* 0x0003e8000c101b0a */
.L_x_1072:
[----:B------:R-:W-:Y:S05]  /*1230*/  BSYNC.RECONVERGENT B7 ;  /* 0x0000000000077941 */ /* 0x000fea0003800200 */
.L_x_1070:
        /* <DEDUP_REMOVED lines=9> */
.L_x_1057:
[----:B------:R-:W-:Y:S05]  /*12d0*/  EXIT ;  /* 0x000000000000794d */ /* 0x000fea0003800000 */
.L_x_1056:
        /* <DEDUP_REMOVED lines=34> */
.L_x_1077:
[----:B------:R-:W-:-:S07]  /*1500*/  MOV R0, 0x1520 ;  /* 0x0000152000007802 */ /* 0x000fce0000000f00 */
[----:B------:R-:W-:Y:S05]  /*1510*/  CALL.REL.NOINC `($__internal_22_$__cuda_sm20_div_u64) ;  /* 0x0000003400f47944 */ /* 0x000fea0003c00000 */
[----:B------:R-:W-:Y:S01]  /*1520*/  MOV R4, R6 ;  /* 0x0000000600047202 */ /* 0x000fe20000000f00 */
[----:B------:R-:W-:-:S07]  /*1530*/  IMAD.MOV.U32 R5, RZ, RZ, R7 ;  /* 0x000000ffff057224 */ /* 0x000fce00078e0007 */
.L_x_1078:
[----:B------:R-:W-:Y:S05]  /*1540*/  BSYNC.RECONVERGENT B0 ;  /* 0x0000000000007941 */ /* 0x000fea0003800200 */
.L_x_1076:
        /* <DEDUP_REMOVED lines=47> */
.L_x_1082:
[----:B------:R-:W1:Y:S01]  /*1840*/  LDCU.64 UR4, c[0x0][0x390] ;  /* 0x00007200ff0477ac */ /* 0x000e620008000a00 */
[----:B------:R-:W-:Y:S01]  /*1850*/  IMAD.MOV.U32 R11, RZ, RZ, R22 ;  /* 0x000000ffff0b7224 */ /* 0x000fe200078e0016 */
[----:B------:R-:W-:Y:S02]  /*1860*/  MOV R10, R21 ;  /* 0x00000015000a7202 */ /* 0x000fe40000000f00 */
[----:B------:R-:W-:Y:S02]  /*1870*/  MOV R0, 0x18b0 ;  /* 0x000018b000007802 */ /* 0x000fe40000000f00 */
[----:B-1----:R-:W-:Y:S01]  /*1880*/  MOV R9, UR4 ;  /* 0x0000000400097c02 */ /* 0x002fe20008000f00 */
[----:B------:R-:W-:-:S07]  /*1890*/  IMAD.U32 R8, RZ, RZ, UR5 ;  /* 0x00000005ff087e24 */ /* 0x000fce000f8e00ff */
[----:B0-234-:R-:W-:Y:S05]  /*18a0*/  CALL.REL.NOINC `($__internal_21_$__cuda_sm20_div_s64) ;  /* 0x0000002c00c07944 */ /* 0x01dfea0003c00000 */
        /* <DEDUP_REMOVED lines=11> */
.L_x_1083:
[----:B0-234-:R-:W-:Y:S05]  /*1960*/  BSYNC.RECONVERGENT B0 ;  /* 0x0000000000007941 */ /* 0x01dfea0003800200 */
.L_x_1081:
        /* <DEDUP_REMOVED lines=25> */
.L_x_1085:
[----:B------:R-:W0:Y:S01]  /*1b00*/  LDCU.64 UR4, c[0x0][0x3a0] ;  /* 0x00007400ff0477ac */ /* 0x000e220008000a00 */
[----:B------:R-:W-:Y:S01]  /*1b10*/  MOV R9, R6 ;  /* 0x0000000600097202 */ /* 0x000fe20000000f00 */
[----:B------:R-:W-:Y:S01]  /*1b20*/  IMAD.MOV.U32 R8, RZ, RZ, R7 ;  /* 0x000000ffff087224 */ /* 0x000fe200078e0007 */
[----:B------:R-:W-:Y:S02]  /*1b30*/  MOV R5, 0x1b70 ;  /* 0x00001b7000057802 */ /* 0x000fe40000000f00 */
[----:B0-----:R-:W-:Y:S01]  /*1b40*/  MOV R7, UR4 ;  /* 0x0000000400077c02 */ /* 0x001fe20008000f00 */
[----:B------:R-:W-:-:S07]  /*1b50*/  IMAD.U32 R6, RZ, RZ, UR5 ;  /* 0x00000005ff067e24 */ /* 0x000fce000f8e00ff */
[----:B------:R-:W-:Y:S05]  /*1b60*/  CALL.REL.NOINC `($__internal_23_$__cuda_sm20_rem_s64) ;  /* 0x00000034006c7944 */ /* 0x000fea0003c00000 */
[----:B------:R-:W-:Y:S01]  /*1b70*/  MOV R16, R3 ;  /* 0x0000000300107202 */ /* 0x000fe20000000f00 */
[----:B------:R-:W-:-:S07]  /*1b80*/  IMAD.MOV.U32 R17, RZ, RZ, R4 ;  /* 0x000000ffff117224 */ /* 0x000fce00078e0004 */
.L_x_1086:
[----:B------:R-:W-:Y:S05]  /*1b90*/  BSYNC.RECONVERGENT B0 ;  /* 0x0000000000007941 */ /* 0x000fea0003800200 */
.L_x_1084:
        /* <DEDUP_REMOVED lines=25> */
.L_x_1088:
        /* <DEDUP_REMOVED lines=8> */
[----:B------:R-:W-:Y:S05]  /*1db0*/  CALL.REL.NOINC `($__internal_21_$__cuda_sm20_div_s64) ;  /* 0x00000028007c7944 */ /* 0x000fea0003c00000 */
[----:B------:R-:W-:Y:S01]  /*1dc0*/  MOV R7, R6 ;  /* 0x0000000600077202 */ /* 0x000fe20000000f00 */
[----:B------:R-:W-:-:S07]  /*1dd0*/  IMAD.MOV.U32 R6, RZ, RZ, R3 ;  /* 0x000000ffff067224 */ /* 0x000fce00078e0003 */
.L_x_1089:
[----:B------:R-:W-:Y:S05]  /*1de0*/  BSYNC.RECONVERGENT B0 ;  /* 0x0000000000007941 */ /* 0x000fea0003800200 */
.L_x_1087:
        /* <DEDUP_REMOVED lines=25> */
.L_x_1091:
        /* <DEDUP_REMOVED lines=9> */
.L_x_1092:
[----:B------:R-:W-:Y:S05]  /*2010*/  BSYNC.RECONVERGENT B0 ;  /* 0x0000000000007941 */ /* 0x000fea0003800200 */
.L_x_1090:
        /* <DEDUP_REMOVED lines=46> */
.L_x_1095:
[----:B------:R-:W-:Y:S05]  /*2300*/  BSYNC.RECONVERGENT B7 ;  /* 0x0000000000077941 */ /* 0x000fea0003800200 */
.L_x_1094:
        /* <DEDUP_REMOVED lines=23> */
[----:B------:R-:W0:Y:S05]  /*2480*/  LDCU.128 UR4, c[0x0][0x430] ;  /* 0x00008600ff0477ac */ /* 0x000e2a0008000c00 */
[----:B--2---:R-:W2:Y:S01]  /*2490*/  LDG.E.64 R4, desc[UR12][R4.64] ;  /* 0x0000000c04047981 */ /* 0x004ea2000c1e1b00 */
[----:B-1----:R-:W-:Y:S01]  /*24a0*/  IMAD R0, R19, UR8, RZ ;  /* 0x0000000813007c24 */ /* 0x002fe2000f8e02ff */
[----:B------:R-:W-:Y:S01]  /*24b0*/  MOV R22, R26 ;  /* 0x0000001a00167202 */ /* 0x000fe20000000f00 */
[----:B------:R-:W-:-:S04]  /*24c0*/  IMAD.WIDE.U32 R6, R27, UR8, RZ ;  /* 0x000000081b067c25 */ /* 0x000fc8000f8e00ff */
[----:B------:R-:W-:Y:S02]  /*24d0*/  IMAD R3, R27, UR9, R0 ;  /* 0x000000091b037c24 */ /* 0x000fe4000f8e0200 */
[----:B------:R-:W-:Y:S02]  /*24e0*/  IMAD.MOV.U32 R19, RZ, RZ, R25 ;  /* 0x000000ffff137224 */ /* 0x000fe400078e0019 */
[----:B------:R-:W-:Y:S02]  /*24f0*/  IMAD.IADD R7, R7, 0x1, R3 ;  /* 0x0000000107077824 */ /* 0x000fe400078e0203 */
[----:B0-----:R-:W-:Y:S02]  /*2500*/  IMAD R9, R17, UR4, RZ ;  /* 0x0000000411097c24 */ /* 0x001fe4000f8e02ff */
[----:B------:R-:W-:Y:S02]  /*2510*/  IMAD R3, R31, UR6, RZ ;  /* 0x000000061f037c24 */ /* 0x000fe4000f8e02ff */
[----:B------:R-:W-:-:S02]  /*2520*/  IMAD R9, R16, UR5, R9 ;  /* 0x0000000510097c24 */ /* 0x000fc4000f8e0209 */
[----:B------:R-:W-:Y:S01]  /*2530*/  IMAD.WIDE.U32 R16, R16, UR4, R6 ;  /* 0x0000000410107c25 */ /* 0x000fe2000f8e0006 */
[----:B------:R-:W0:Y:S03]  /*2540*/  LDCU.64 UR4, c[0x0][0x408] ;  /* 0x00008100ff0477ac */ /* 0x000e260008000a00 */
[----:B------:R-:W-:Y:S01]  /*2550*/  IMAD R3, R30, UR7, R3 ;  /* 0x000000071e037c24 */ /* 0x000fe2000f8e0203 */
[----:B------:R-:W-:-:S03]  /*2560*/  IADD3 R17, PT, PT, R17, R9, RZ ;  /* 0x0000000911117210 */ /* 0x000fc60007ffe0ff */
[----:B------:R-:W-:-:S04]  /*2570*/  IMAD.WIDE.U32 R30, R30, UR6, R16 ;  /* 0x000000061e1e7c25 */ /* 0x000fc8000f8e0010 */
[----:B------:R-:W-:Y:S01]  /*2580*/  IMAD.IADD R3, R31, 0x1, R3 ;  /* 0x000000011f037824 */ /* 0x000fe200078e0203 */
[----:B0-----:R-:W-:-:S04]  /*2590*/  LEA R6, P0, R30, UR4, 0x3 ;  /* 0x000000041e067c11 */ /* 0x001fc8000f8018ff */
[----:B------:R-:W-:Y:S01]  /*25a0*/  LEA.HI.X R7, R30, UR5, R3, 0x3, P0 ;  /* 0x000000051e077c11 */ /* 0x000fe200080f1c03 */
[----:B--2---:R-:W-:-:S07]  /*25b0*/  DADD R4, -RZ, -R4 ;  /* 0x00000000ff047229 */ /* 0x004fce0000000904 */
[----:B------:R1:W-:Y:S01]  /*25c0*/  STG.E.64 desc[UR12][R6.64], R4 ;  /* 0x0000000406007986 */ /* 0x0003e2000c101b0c */
[----:B------:R-:W-:Y:S05]  /*25d0*/  BRA `(.L_x_1080) ;  /* 0x0000000000547947 */ /* 0x000fea0003800000 */
.L_x_1093:
        /* <DEDUP_REMOVED lines=20> */
[----:B--2---:R0:W-:Y:S04]  /*2720*/  STG.E.64 desc[UR10][R6.64], RZ ;  /* 0x000000ff06007986 */ /* 0x0041e8000c101b0a */
.L_x_1080:
[----:B0-234-:R-:W-:Y:S05]  /*2730*/  BSYNC.RECONVERGENT B6 ;  /* 0x0000000000067941 */ /* 0x01dfea0003800200 */
.L_x_1079:
[----:B------:R-:W-:-:S04]  /*2740*/  ISETP.NE.U32.AND P0, PT, R24, RZ, PT ;  /* 0x000000ff1800720c */ /* 0x000fc80003f05070 */
[----:B------:R-:W-:-:S13]  /*2750*/  ISETP.NE.AND.EX P0, PT, R23, RZ, PT, P0 ;  /* 0x000000ff1700720c */ /* 0x000fda0003f05300 */
[----:B------:R-:W-:Y:S05]  /*2760*/  @!P0 EXIT ;  /* 0x000000000000894d */ /* 0x000fea0003800000 */
[----:B------:R-:W-:Y:S01]  /*2770*/  BSSY.RECONVERGENT B6, `(.L_x_1096) ;  /* 0x0000202000067945 */ /* 0x000fe20003800200 */
.L_x_1131:
[----:B0-----:R-:W0:Y:S01]  /*2780*/  LDCU UR4, c[0x0][0x394] ;  /* 0x00007280ff0477ac */ /* 0x001e220008000800 */
[----:B------:R-:W-:Y:S01]  /*2790*/  SHF.R.S32.HI R10, RZ, 0x1f, R22 ;  /* 0x0000001fff0a7819 */ /* 0x000fe20000011416 */
[----:B------:R-:W-:Y:S03]  /*27a0*/  BSSY.RECONVERGENT B0, `(.L_x_1097) ;  /* 0x000002c000007945 */ /* 0x000fe60003800200 */
[----:B0-----:R-:W-:-:S04]  /*27b0*/  LOP3.LUT R0, R10, UR4, RZ, 0xfc, !PT ;  /* 0x000000040a007c12 */ /* 0x001fc8000f8efcff */
[----:B------:R-:W-:-:S13]  /*27c0*/  ISETP.NE.U32.AND P0, PT, R0, RZ, PT ;  /* 0x000000ff0000720c */ /* 0x000fda0003f05070 */
[----:B------:R-:W-:Y:S05]  /*27d0*/  @P0 BRA `(.L_x_1098) ;  /* 0x0000000000600947 */ /* 0x000fea0003800000 */
[----:B------:R-:W1:Y:S01]  /*27e0*/  LDCU UR4, c[0x0][0x390] ;  /* 0x00007200ff0477ac */ /* 0x000e620008000800 */
[----:B------:R-:W-:Y:S01]  /*27f0*/  IMAD.MOV.U32 R16, RZ, RZ, RZ ;  /* 0x000000ffff107224 */ /* 0x000fe200078e00ff */
[----:B-1----:R-:W0:Y:S01]  /*2800*/  I2F.U32.RP R7, UR4 ;  /* 0x0000000400077d06 */ /* 0x002e220008209000 */
        /* <DEDUP_REMOVED lines=21> */
.L_x_1098:
[----:B------:R-:W0:Y:S01]  /*2960*/  LDCU.64 UR4, c[0x0][0x390] ;  /* 0x00007200ff0477ac */ /* 0x000e220008000a00 */
[----:B------:R-:W-:Y:S01]  /*2970*/  IMAD.MOV.U32 R11, RZ, RZ, R22 ;  /* 0x000000ffff0b7224 */ /* 0x000fe200078e0016 */
[----:B------:R-:W-:Y:S02]  /*2980*/  MOV R0, 0x29c0 ;  /* 0x000029c000007802 */ /* 0x000fe40000000f00 */
[----:B0-----:R-:W-:Y:S01]  /*2990*/  MOV R9, UR4 ;  /* 0x0000000400097c02 */ /* 0x001fe20008000f00 */
[----:B------:R-:W-:-:S07]  /*29a0*/  IMAD.U32 R8, RZ, RZ, UR5 ;  /* 0x00000005ff087e24 */ /* 0x000fce000f8e00ff */
[----:B-1----:R-:W-:Y:S05]  /*29b0*/  CALL.REL.NOINC `($__internal_21_$__cuda_sm20_div_s64) ;  /* 0x0000001c007c7944 */ /* 0x002fea0003c00000 */
        /* <DEDUP_REMOVED lines=10> */
.L_x_1099:
[----:B------:R-:W-:Y:S05]  /*2a60*/  BSYNC.RECONVERGENT B0 ;  /* 0x0000000000007941 */ /* 0x000fea0003800200 */
.L_x_1097:
        /* <DEDUP_REMOVED lines=25> */
.L_x_1101:
        /* <DEDUP_REMOVED lines=9> */
.L_x_1102:
[----:B------:R-:W-:Y:S05]  /*2c90*/  BSYNC.RECONVERGENT B0 ;  /* 0x0000000000007941 */ /* 0x000fea0003800200 */
.L_x_1100:
        /* <DEDUP_REMOVED lines=25> */
.L_x_1104:
        /* <DEDUP_REMOVED lines=10> */
.L_x_1105:
[----:B------:R-:W-:Y:S05]  /*2ed0*/  BSYNC.RECONVERGENT B0 ;  /* 0x0000000000007941 */ /* 0x000fea0003800200 */
.L_x_1103:
        /* <DEDUP_REMOVED lines=25> */
.L_x_1107:
        /* <DEDUP_REMOVED lines=9> */
.L_x_1108:
[----:B------:R-:W-:Y:S05]  /*3100*/  BSYNC.RECONVERGENT B0 ;  /* 0x0000000000007941 */ /* 0x000fea0003800200 */
.L_x_1106:
        /* <DEDUP_REMOVED lines=42> */
.L_x_1112:
[----:B------:R-:W-:Y:S05]  /*33b0*/  BSYNC.RECONVERGENT B8 ;  /* 0x0000000000087941 */ /* 0x000fea0003800200 */
.L_x_1111:
        /* <DEDUP_REMOVED lines=20> */
[----:B------:R-:W-:-:S06]  /*3500*/  LEA.HI.X R5, R26, UR5, R3, 0x3, P0 ;  /* 0x000000051a057c11 */ /* 0x000fcc00080f1c03 */
[----:B-1----:R-:W2:Y:S01]  /*3510*/  LDG.E.64 R4, desc[UR8][R4.64] ;  /* 0x0000000804047981 */ /* 0x002ea2000c1e1b00 */
        /* <DEDUP_REMOVED lines=13> */
[----:B------:R-:W-:Y:S01]  /*35f0*/  LEA.HI.X R7, R28, UR41, R3, 0x3, P0 ;  /* 0x000000291c077c11 */ /* 0x000fe200080f1c03 */
[----:B--2---:R-:W-:-:S07]  /*3600*/  DADD R4, -RZ, -R4 ;  /* 0x00000000ff047229 */ /* 0x004fce0000000904 */
[----:B------:R0:W-:Y:S01]  /*3610*/  STG.E.64 desc[UR8][R6.64], R4 ;  /* 0x0000000406007986 */ /* 0x0001e2000c101b08 */
[----:B------:R-:W-:Y:S05]  /*3620*/  BRA `(.L_x_1113) ;  /* 0x0000000000407947 */ /* 0x000fea0003800000 */
.L_x_1110:
        /* <DEDUP_REMOVED lines=15> */
[----:B0-----:R1:W-:Y:S04]  /*3720*/  STG.E.64 desc[UR4][R6.64], RZ ;  /* 0x000000ff06007986 */ /* 0x0013e8000c101b04 */
.L_x_1113:
[----:B------:R-:W-:Y:S05]  /*3730*/  BSYNC.RECONVERGENT B7 ;  /* 0x0000000000077941 */ /* 0x000fea0003800200 */
.L_x_1109:
        /* <DEDUP_REMOVED lines=8> */
[----:B------:R-:W0:Y:S01]  /*37c0*/  LDCU UR4, c[0x0][0x390] ;  /* 0x00007200ff0477ac */ /* 0x000e220008000800 */
[----:B------:R-:W-:Y:S01]  /*37d0*/  HFMA2 R22, -RZ, RZ, 0, 0 ;  /* 0x00000000ff167431 */ /* 0x000fe200000001ff */
[----:B01----:R-:W0:Y:S01]  /*37e0*/  I2F.U32.RP R7, UR4 ;  /* 0x0000000400077d06 */ /* 0x003e220008209000 */
[----:B------:R-:W-:-:S07]  /*37f0*/  ISETP.NE.U32.AND P2, PT, RZ, UR4, PT ;  /* 0x00000004ff007c0c */ /* 0x000fce000bf45070 */
[----:B0-----:R-:W0:Y:S02]  /*3800*/  MUFU.RCP R7, R7 ;  /* 0x0000000700077308 */ /* 0x001e240000001000 */
[----:B0-----:R-:W-:Y:S01]  /*3810*/  IADD3 R4, PT, PT, R7, 0xffffffe, RZ ;  /* 0x0ffffffe07047810 */ /* 0x001fe20007ffe0ff */
[----:B------:R-:W-:-:S05]  /*3820*/  IMAD.MOV.U32 R7, RZ, RZ, RZ ;  /* 0x000000ffff077224 */ /* 0x000fca00078e00ff */
        /* <DEDUP_REMOVED lines=17> */
.L_x_1115:
[----:B------:R-:W2:Y:S01]  /*3940*/  LDCU.64 UR4, c[0x0][0x390] ;  /* 0x00007200ff0477ac */ /* 0x000ea20008000a00 */
[----:B------:R-:W-:Y:S01]  /*3950*/  MOV R11, R16 ;  /* 0x00000010000b7202 */ /* 0x000fe20000000f00 */
[----:B------:R-:W-:Y:S01]  /*3960*/  IMAD.MOV.U32 R10, RZ, RZ, R17 ;  /* 0x000000ffff0a7224 */ /* 0x000fe200078e0011 */
[----:B------:R-:W-:Y:S01]  /*3970*/  MOV R0, 0x39b0 ;  /* 0x000039b000007802 */ /* 0x000fe20000000f00 */
[----:B--2---:R-:W-:Y:S01]  /*3980*/  IMAD.U32 R9, RZ, RZ, UR4 ;  /* 0x00000004ff097e24 */ /* 0x004fe2000f8e00ff */
[----:B------:R-:W-:-:S07]  /*3990*/  MOV R8, UR5 ;  /* 0x0000000500087c02 */ /* 0x000fce0008000f00 */
[----:B01----:R-:W-:Y:S05]  /*39a0*/  CALL.REL.NOINC `($__internal_21_$__cuda_sm20_div_s64) ;  /* 0x0000000c00807944 */ /* 0x003fea0003c00000 */
        /* <DEDUP_REMOVED lines=9> */
.L_x_1116:
[----:B------:R-:W-:Y:S05]  /*3a40*/  BSYNC.RECONVERGENT B0 ;  /* 0x0000000000007941 */ /* 0x000fea0003800200 */
.L_x_1114:
        /* <DEDUP_REMOVED lines=25> */
.L_x_1118:
        /* <DEDUP_REMOVED lines=9> */
.L_x_1119:
[----:B------:R-:W-:Y:S05]  /*3c70*/  BSYNC.RECONVERGENT B0 ;  /* 0x0000000000007941 */ /* 0x000fea0003800200 */
.L_x_1117:
        /* <DEDUP_REMOVED lines=25> */
.L_x_1121:
        /* <DEDUP_REMOVED lines=11> */
.L_x_1122:
[----:B------:R-:W-:Y:S05]  /*3ec0*/  BSYNC.RECONVERGENT B0 ;  /* 0x0000000000007941 */ /* 0x000fea0003800200 */
.L_x_1120:
        /* <DEDUP_REMOVED lines=25> */
.L_x_1124:
        /* <DEDUP_REMOVED lines=9> */
.L_x_1125:
[----:B------:R-:W-:Y:S05]  /*40f0*/  BSYNC.RECONVERGENT B0 ;  /* 0x0000000000007941 */ /* 0x000fea0003800200 */
.L_x_1123:
        /* <DEDUP_REMOVED lines=42> */
.L_x_1129:
[----:B------:R-:W-:Y:S05]  /*43a0*/  BSYNC.RECONVERGENT B8 ;  /* 0x0000000000087941 */ /* 0x000fea0003800200 */
.L_x_1128:
        /* <DEDUP_REMOVED lines=39> */
.L_x_1127:
        /* <DEDUP_REMOVED lines=16> */
.L_x_1130:
[----:B------:R-:W-:Y:S05]  /*4720*/  BSYNC.RECONVERGENT B7 ;  /* 0x0000000000077941 */ /* 0x000fea0003800200 */
.L_x_1126:
[----:B------:R-:W2:Y:S01]  /*4730*/  LDCU.64 UR4, c[0x0][0x380] ;  /* 0x00007000ff0477ac */ /* 0x000ea20008000a00 */
[----:B------:R-:W-:-:S05]  /*4740*/  IADD3 R22, P0, PT, R2, R16, RZ ;  /* 0x0000001002167210 */ /* 0x000fca0007f1e0ff */
[----:B------:R-:W-:Y:S01]  /*4750*/  IMAD.X R19, RZ, RZ, R19, P0 ;  /* 0x000000ffff137224 */ /* 0x000fe200000e0613 */
[----:B--2---:R-:W-:-:S04]  /*4760*/  ISETP.GE.U32.AND P0, PT, R22, UR4, PT ;  /* 0x0000000416007c0c */ /* 0x004fc8000bf06070 */
[----:B------:R-:W-:-:S13]  /*4770*/  ISETP.GE.AND.EX P0, PT, R19, UR5, PT, P0 ;  /* 0x0000000513007c0c */ /* 0x000fda000bf06300 */
[----:B------:R-:W-:Y:S05]  /*4780*/  @!P0 BRA `(.L_x_1131) ;  /* 0xffffffdc00fc8947 */ /* 0x000fea000383ffff */
[----:B------:R-:W-:Y:S05]  /*4790*/  BSYNC.RECONVERGENT B6 ;  /* 0x0000000000067941 */ /* 0x000fea0003800200 */
.L_x_1096:
[----:B------:R-:W-:Y:S05]  /*47a0*/  EXIT ;  /* 0x000000000000794d */ /* 0x000fea0003800000 */
        .weak           $__internal_21_$__cuda_sm20_div_s64
        .type           $__internal_21_$__cuda_sm20_div_s64,@function
        .size           $__internal_21_$__cuda_sm20_div_s64,($__internal_22_$__cuda_sm20_div_u64 - $__internal_21_$__cuda_sm20_div_s64)
$__internal_21_$__cuda_sm20_div_s64:
        /* <DEDUP_REMOVED lines=83> */
[----:B------:R-:W-:Y:S06]  /*4ce0*/  RET.REL.NODEC R4 `(_ZN2at6native45_GLOBAL__N__efdd3984_12_NLLLoss2d_cu_e9278b4635nll_loss2d_forward_no_reduce_kernelIdEEvlNS_27GenericPackedTensorAccessorIT_Lm4ENS_16DefaultPtrTraitsElEENS3_IlLm3ES5_lEENS3_IS4_Lm3ES5_lEEPKS4_l) ;  /* 0xffffffb004c47950 */ /* 0x000fec0003c3ffff */
        .weak           $__internal_22_$__cuda_sm20_div_u64
        .type           $__internal_22_$__cuda_sm20_div_u64,@function
        .size           $__internal_22_$__cuda_sm20_div_u64,($__internal_23_$__cuda_sm20_rem_s64 - $__internal_22_$__cuda_sm20_div_u64)
$__internal_22_$__cuda_sm20_div_u64:
        /* <DEDUP_REMOVED lines=66> */
[----:B------:R-:W-:Y:S06]  /*5110*/  RET.REL.NODEC R4 `(_ZN2at6native45_GLOBAL__N__efdd3984_12_NLLLoss2d_cu_e9278b4635nll_loss2d_forward_no_reduce_kernelIdEEvlNS_27GenericPackedTensorAccessorIT_Lm4ENS_16DefaultPtrTraitsElEENS3_IlLm3ES5_lEENS3_IS4_Lm3ES5_lEEPKS4_l) ;  /* 0xffffffac04b87950 */ /* 0x000fec0003c3ffff */
        .weak           $__internal_23_$__cuda_sm20_rem_s64
        .type           $__internal_23_$__cuda_sm20_rem_s64,@function
        .size           $__internal_23_$__cuda_sm20_rem_s64,(.L_x_1177 - $__internal_23_$__cuda_sm20_rem_s64)
$__internal_23_$__cuda_sm20_rem_s64:
        /* <DEDUP_REMOVED lines=77> */
[----:B------:R-:W-:Y:S06]  /*55f0*/  RET.REL.NODEC R6 `(_ZN2at6native45_GLOBAL__N__efdd3984_12_NLLLoss2d_cu_e9278b4635nll_loss2d_forward_no_reduce_kernelIdEEvlNS_27GenericPackedTensorAccessorIT_Lm4ENS_16DefaultPtrTraitsElEENS3_IlLm3ES5_lEENS3_IS4_Lm3ES5_lEEPKS4_l) ;  /* 0xffffffa806807950 */ /* 0x000fec0003c3ffff */
.L_x_1132:
        /* <DEDUP_REMOVED lines=16> */
.L_x_1177:


//--------------------- .nv.global.init           --------------------------
	.section	.nv.global.init,"aw",@progbits
.nv.global.init:
	.type		$str$3,@object
	.size		$str$3,($str$4 - $str$3)
$str$3:
        /*0000*/ 	.byte	0x69, 0x6e, 0x70, 0x75, 0x74, 0x5f, 0x69, 0x6e, 0x64, 0x65, 0x78, 0x20, 0x3e, 0x3d, 0x20, 0x30
        /*0010*/ 	.byte	0x00
	.type		$str$4,@object
	.size		$str$4,($str$2 - $str$4)
$str$4:
        /*0011*/ 	.byte	0x67, 0x72, 0x61, 0x64, 0x5f, 0x69, 0x6e, 0x70, 0x75, 0x74, 0x5f, 0x69, 0x6e, 0x64, 0x65, 0x78
        /*0021*/ 	.byte	0x20, 0x3e, 0x3d, 0x20, 0x30, 0x00
	.type		$str$2,@object
	.size		$str$2,(__unnamed_9 - $str$2)
$str$2:
        /*0027*/ 	.byte	0x74, 0x20, 0x3e, 0x3d, 0x20, 0x30, 0x20, 0x26, 0x26, 0x20, 0x74, 0x20, 0x3c, 0x20, 0x6e, 0x5f
        /*0037*/ 	.byte	0x63, 0x6c, 0x61, 0x73, 0x73, 0x65, 0x73, 0x00
	.type		__unnamed_9,@object
	.size		__unnamed_9,(__unnamed_5 - __unnamed_9)
__unnamed_9:
        /*003f*/ 	.byte	0x6e, 0x6c, 0x6c, 0x5f, 0x6c, 0x6f, 0x73, 0x73, 0x32, 0x64, 0x5f, 0x66, 0x6f, 0x72, 0x77, 0x61
        /*004f*/ 	.byte	0x72, 0x64, 0x5f, 0x6b, 0x65, 0x72, 0x6e, 0x65, 0x6c, 0x00
	.type		__unnamed_5,@object
	.size		__unnamed_5,(__unnamed_11 - __unnamed_5)
__unnamed_5:
        /*0059*/ 	.byte	0x6e, 0x6c, 0x6c, 0x5f, 0x6c, 0x6f, 0x73, 0x73, 0x32, 0x64, 0x5f, 0x66, 0x6f, 0x72, 0x77, 0x61
        /*0069*/ 	.byte	0x72, 0x64, 0x5f, 0x6b, 0x65, 0x72, 0x6e, 0x65, 0x6c, 0x00
	.type		__unnamed_11,@object
	.size		__unnamed_11,(__unnamed_7 - __unnamed_11)
__unnamed_11:
        /*0073*/ 	.byte	0x6e, 0x6c, 0x6c, 0x5f, 0x6c, 0x6f, 0x73, 0x73, 0x32, 0x64, 0x5f, 0x66, 0x6f, 0x72, 0x77, 0x61
        /*0083*/ 	.byte	0x72, 0x64, 0x5f, 0x6b, 0x65, 0x72, 0x6e, 0x65, 0x6c, 0x00
	.type		__unnamed_7,@object
	.size		__unnamed_7,(__unnamed_12 - __unnamed_7)
__unnamed_7:
        /*008d*/ 	.byte	0x6e, 0x6c, 0x6c, 0x5f, 0x6c, 0x6f, 0x73, 0x73, 0x32, 0x64, 0x5f, 0x66, 0x6f, 0x72, 0x77, 0x61
        /*009d*/ 	.byte	0x72, 0x64, 0x5f, 0x6b, 0x65, 0x72, 0x6e, 0x65, 0x6c, 0x00
	.type		__unnamed_12,@object
	.size		__unnamed_12,(__unnamed_8 - __unnamed_12)
__unnamed_12:
        /*00a7*/ 	.byte	0x6e, 0x6c, 0x6c, 0x5f, 0x6c, 0x6f, 0x73, 0x73, 0x32, 0x64, 0x5f, 0x66, 0x6f, 0x72, 0x77, 0x61
        /*00b7*/ 	.byte	0x72, 0x64, 0x5f, 0x6b, 0x65, 0x72, 0x6e, 0x65, 0x6c, 0x00
	.type		__unnamed_8,@object
	.size		__unnamed_8,(__unnamed_10 - __unnamed_8)
__unnamed_8:
        /*00c1*/ 	.byte	0x6e, 0x6c, 0x6c, 0x5f, 0x6c, 0x6f, 0x73, 0x73, 0x32, 0x64, 0x5f, 0x66, 0x6f, 0x72, 0x77, 0x61
        /*00d1*/ 	.byte	0x72, 0x64, 0x5f, 0x6b, 0x65, 0x72, 0x6e, 0x65, 0x6c, 0x00
	.type		__unnamed_10,@object
	.size		__unnamed_10,(__unnamed_6 - __unnamed_10)
__unnamed_10:
        /*00db*/ 	.byte	0x6e, 0x6c, 0x6c, 0x5f, 0x6c, 0x6f, 0x73, 0x73, 0x32, 0x64, 0x5f, 0x66, 0x6f, 0x72, 0x77, 0x61
        /*00eb*/ 	.byte	0x72, 0x64, 0x5f, 0x6b, 0x65, 0x72, 0x6e, 0x65, 0x6c, 0x00
	.type		__unnamed_6,@object
	.size		__unnamed_6,(__unnamed_17 - __unnamed_6)
__unnamed_6:
        /*00f5*/ 	.byte	0x6e, 0x6c, 0x6c, 0x5f, 0x6c, 0x6f, 0x73, 0x73, 0x32, 0x64, 0x5f, 0x66, 0x6f, 0x72, 0x77, 0x61
        /*0105*/ 	.byte	0x72, 0x64, 0x5f, 0x6b, 0x65, 0x72, 0x6e, 0x65, 0x6c, 0x00
	.type		__unnamed_17,@object
	.size		__unnamed_17,(__unnamed_19 - __unnamed_17)
__unnamed_17:
        /*010f*/ 	.byte	0x6e, 0x6c, 0x6c, 0x5f, 0x6c, 0x6f, 0x73, 0x73, 0x32, 0x64, 0x5f, 0x62, 0x61, 0x63, 0x6b, 0x77
        /*011f*/ 	.byte	0x61, 0x72, 0x64, 0x5f, 0x6b, 0x65, 0x72, 0x6e, 0x65, 0x6c, 0x00
	.type		__unnamed_19,@object
	.size		__unnamed_19,(__unnamed_20 - __unnamed_19)
__unnamed_19:
        /*012a*/ 	.byte	0x6e, 0x6c, 0x6c, 0x5f, 0x6c, 0x6f, 0x73, 0x73, 0x32, 0x64, 0x5f, 0x62, 0x61, 0x63, 0x6b, 0x77
        /*013a*/ 	.byte	0x61, 0x72, 0x64, 0x5f, 0x6b, 0x65, 0x72, 0x6e, 0x65, 0x6c, 0x00
	.type		__unnamed_20,@object
	.size		__unnamed_20,(__unnamed_18 - __unnamed_20)
__unnamed_20:
        /*0145*/ 	.byte	0x6e, 0x6c, 0x6c, 0x5f, 0x6c, 0x6f, 0x73, 0x73, 0x32, 0x64, 0x5f, 0x62, 0x61, 0x63, 0x6b, 0x77
        /*0155*/ 	.byte	0x61, 0x72, 0x64, 0x5f, 0x6b, 0x65, 0x72, 0x6e, 0x65, 0x6c, 0x00
	.type		__unnamed_18,@object
	.size		__unnamed_18,(__unnamed_1 - __unnamed_18)
__unnamed_18:
        /*0160*/ 	.byte	0x6e, 0x6c, 0x6c, 0x5f, 0x6c, 0x6f, 0x73, 0x73, 0x32, 0x64, 0x5f, 0x62, 0x61, 0x63, 0x6b, 0x77
        /*0170*/ 	.byte	0x61, 0x72, 0x64, 0x5f, 0x6b, 0x65, 0x72, 0x6e, 0x65, 0x6c, 0x00
	.type		__unnamed_1,@object
	.size		__unnamed_1,(__unnamed_3 - __unnamed_1)
__unnamed_1:
        /*017b*/ 	.byte	0x6e, 0x6c, 0x6c, 0x5f, 0x6c, 0x6f, 0x73, 0x73, 0x32, 0x64, 0x5f, 0x66, 0x6f, 0x72, 0x77, 0x61
        /*018b*/ 	.byte	0x72, 0x64, 0x5f, 0x6e, 0x6f, 0x5f, 0x72, 0x65, 0x64, 0x75, 0x63, 0x65, 0x5f, 0x6b, 0x65, 0x72
        /*019b*/ 	.byte	0x6e, 0x65, 0x6c, 0x00
	.type		__unnamed_3,@object
	.size		__unnamed_3,(__unnamed_4 - __unnamed_3)
__unnamed_3:
        /*019f*/ 	.byte	0x6e, 0x6c, 0x6c, 0x5f, 0x6c, 0x6f, 0x73, 0x73, 0x32, 0x64, 0x5f, 0x66, 0x6f, 0x72, 0x77, 0x61
        /*01af*/ 	.byte	0x72, 0x64, 0x5f, 0x6e, 0x6f, 0x5f, 0x72, 0x65, 0x64, 0x75, 0x63, 0x65, 0x5f, 0x6b, 0x65, 0x72
        /*01bf*/ 	.byte	0x6e, 0x65, 0x6c, 0x00
	.type		__unnamed_4,@object
	.size		__unnamed_4,(__unnamed_2 - __unnamed_4)
__unnamed_4:
        /*01c3*/ 	.byte	0x6e, 0x6c, 0x6c, 0x5f, 0x6c, 0x6f, 0x73, 0x73, 0x32, 0x64, 0x5f, 0x66, 0x6f, 0x72, 0x77, 0x61
        /*01d3*/ 	.byte	0x72, 0x64, 0x5f, 0x6e, 0x6f, 0x5f, 0x72, 0x65, 0x64, 0x75, 0x63, 0x65, 0x5f, 0x6b, 0x65, 0x72
        /*01e3*/ 	.byte	0x6e, 0x65, 0x6c, 0x00
	.type		__unnamed_2,@object
	.size		__unnamed_2,(__unnamed_13 - __unnamed_2)
__unnamed_2:
        /*01e7*/ 	.byte	0x6e, 0x6c, 0x6c, 0x5f, 0x6c, 0x6f, 0x73, 0x73, 0x32, 0x64, 0x5f, 0x66, 0x6f, 0x72, 0x77, 0x61
        /*01f7*/ 	.byte	0x72, 0x64, 0x5f, 0x6e, 0x6f, 0x5f, 0x72, 0x65, 0x64, 0x75, 0x63, 0x65, 0x5f, 0x6b, 0x65, 0x72
        /*0207*/ 	.byte	0x6e, 0x65, 0x6c, 0x00
	.type		__unnamed_13,@object
	.size		__unnamed_13,(__unnamed_15 - __unnamed_13)
__unnamed_13:
        /*020b*/ 	.byte	0x6e, 0x6c, 0x6c, 0x5f, 0x6c, 0x6f, 0x73, 0x73, 0x32, 0x64, 0x5f, 0x62, 0x61, 0x63, 0x6b, 0x77
        /*021b*/ 	.byte	0x61, 0x72, 0x64, 0x5f, 0x6e, 0x6f, 0x5f, 0x72, 0x65, 0x64, 0x75, 0x63, 0x65, 0x5f, 0x6b, 0x65
        /*022b*/ 	.byte	0x72, 0x6e, 0x65, 0x6c, 0x00
	.type		__unnamed_15,@object
	.size		__unnamed_15,(__unnamed_16 - __unnamed_15)
__unnamed_15:
        /*0230*/ 	.byte	0x6e, 0x6c, 0x6c, 0x5f, 0x6c, 0x6f, 0x73, 0x73, 0x32, 0x64, 0x5f, 0x62, 0x61, 0x63, 0x6b, 0x77
        /*0240*/ 	.byte	0x61, 0x72, 0x64, 0x5f, 0x6e, 0x6f, 0x5f, 0x72, 0x65, 0x64, 0x75, 0x63, 0x65, 0x5f, 0x6b, 0x65
        /*0250*/ 	.byte	0x72, 0x6e, 0x65, 0x6c, 0x00
	.type		__unnamed_16,@object
	.size		__unnamed_16,(__unnamed_14 - __unnamed_16)
__unnamed_16:
        /*0255*/ 	.byte	0x6e, 0x6c, 0x6c, 0x5f, 0x6c, 0x6f, 0x73, 0x73, 0x32, 0x64, 0x5f, 0x62, 0x61, 0x63, 0x6b, 0x77
        /*0265*/ 	.byte	0x61, 0x72, 0x64, 0x5f, 0x6e, 0x6f, 0x5f, 0x72, 0x65, 0x64, 0x75, 0x63, 0x65, 0x5f, 0x6b, 0x65
        /*0275*/ 	.byte	0x72, 0x6e, 0x65, 0x6c, 0x00
	.type		__unnamed_14,@object
	.size		__unnamed_14,($str - __unnamed_14)
__unnamed_14:
        /*027a*/ 	.byte	0x6e, 0x6c, 0x6c, 0x5f, 0x6c, 0x6f, 0x73, 0x73, 0x32, 0x64, 0x5f, 0x62, 0x61, 0x63, 0x6b, 0x77
        /*028a*/ 	.byte	0x61, 0x72, 0x64, 0x5f, 0x6e, 0x6f, 0x5f, 0x72, 0x65, 0x64, 0x75, 0x63, 0x65, 0x5f, 0x6b, 0x65
        /*029a*/ 	.byte	0x72, 0x6e, 0x65, 0x6c, 0x00
	.type		$str,@object
	.size		$str,($str$1 - $str)
$str:
        /*029f*/ 	.byte	0x63, 0x75, 0x72, 0x5f, 0x74, 0x61, 0x72, 0x67, 0x65, 0x74, 0x20, 0x3e, 0x3d, 0x20, 0x30, 0x20
        /*02af*/ 	.byte	0x26, 0x26, 0x20, 0x63, 0x75, 0x72, 0x5f, 0x74, 0x61, 0x72, 0x67, 0x65, 0x74, 0x20, 0x3c, 0x20
        /*02bf*/ 	.byte	0x6e, 0x5f, 0x63, 0x6c, 0x61, 0x73, 0x73, 0x65, 0x73, 0x00
	.type		$str$1,@object
	.size		$str$1,(.L_49 - $str$1)
$str$1:
        /*02c9*/ 	.byte	0x2f, 0x74, 0x6d, 0x70, 0x2f, 0x6f, 0x73, 0x73, 0x5f, 0x6b, 0x65, 0x72, 0x6e, 0x65, 0x6c, 0x73
        /*02d9*/ 	.byte	0x5f, 0x73, 0x72, 0x63, 0x2f, 0x70, 0x79, 0x74, 0x6f, 0x72, 0x63, 0x68, 0x2f, 0x61, 0x74, 0x65
        /*02e9*/ 	.byte	0x6e, 0x2f, 0x73, 0x72, 0x63, 0x2f, 0x41, 0x54, 0x65, 0x6e, 0x2f, 0x6e, 0x61, 0x74, 0x69, 0x76
        /*02f9*/ 	.byte	0x65, 0x2f, 0x63, 0x75, 0x64, 0x61, 0x2f, 0x4e, 0x4c, 0x4c, 0x4c, 0x6f, 0x73, 0x73, 0x32, 0x64
        /*0309*/ 	.byte	0x2e, 0x63, 0x75, 0x00
.L_49:


//--------------------- .nv.shared.reserved.0     --------------------------
	.section	.nv.shared.reserved.0,"aw",@nobits
	.weak		__nv_reservedSMEM_offset_0_alias
	.size		__nv_reservedSMEM_offset_0_alias, 0, 64
	.other		__nv_reservedSMEM_offset_0_alias,@"STO_CUDA_RESERVED_SHARED STV_DEFAULT"
__nv_reservedSMEM_offset_0_alias:
	.zero		0
	.zero		64


//--------------------- .nv.global                --------------------------
	.section	.nv.global,"aw",@nobits
.nv.global:
	.type		_ZN43_INTERNAL_efdd3984_12_NLLLoss2d_cu_e9278b464cuda3std3__48in_placeE,@object
	.size		_ZN43_INTERNAL_efdd3984_12_NLLLoss2d_cu_e9278b464cuda3std3__48in_placeE,(_ZN43_INTERNAL_efdd3984_12_NLLLoss2d_cu_e9278b464cuda3std6ranges3__45__cpo8distanceE - _ZN43_INTERNAL_efdd3984_12_NLLLoss2d_cu_e9278b464cuda3std3__48in_placeE)
_ZN43_INTERNAL_efdd3984_12_NLLLoss2d_cu_e9278b464cuda3std3__48in_placeE:
	.zero		1
	.type		_ZN43_INTERNAL_efdd3984_12_NLLLoss2d_cu_e9278b464cuda3std6ranges3__45__cpo8distanceE,@object
	.size		_ZN43_INTERNAL_efdd3984_12_NLLLoss2d_cu_e9278b464cuda3std6ranges3__45__cpo8distanceE,(_ZN43_INTERNAL_efdd3984_12_NLLLoss2d_cu_e9278b464cuda3std3__45__cpo6cbeginE - _ZN43_INTERNAL_efdd3984_12_NLLLoss2d_cu_e9278b464cuda3std6ranges3__45__cpo8distanceE)
_ZN43_INTERNAL_efdd3984_12_NLLLoss2d_cu_e9278b464cuda3std6ranges3__45__cpo8distanceE:
	.zero		1
	.type		_ZN43_INTERNAL_efdd3984_12_NLLLoss2d_cu_e9278b464cuda3std3__45__cpo6cbeginE,@object
	.size		_ZN43_INTERNAL_efdd3984_12_NLLLoss2d_cu_e9278b464cuda3std3__45__cpo6cbeginE,(_ZN43_INTERNAL_efdd3984_12_NLLLoss2d_cu_e9278b464cuda3std6ranges3__45__cpo7advanceE - _ZN43_INTERNAL_efdd3984_12_NLLLoss2d_cu_e9278b464cuda3std3__45__cpo6cbeginE)
_ZN43_INTERNAL_efdd3984_12_NLLLoss2d_cu_e9278b464cuda3std3__45__cpo6cbeginE:
	.zero		1
	.type		_ZN43_INTERNAL_efdd3984_12_NLLLoss2d_cu_e9278b464cuda3std6ranges3__45__cpo7advanceE,@object
	.size		_ZN43_INTERNAL_efdd3984_12_NLLLoss2d_cu_e9278b464cuda3std6ranges3__45__cpo7advanceE,(_ZN43_INTERNAL_efdd3984_12_NLLLoss2d_cu_e9278b464cuda3std3__45__cpo7crbeginE - _ZN43_INTERNAL_efdd3984_12_NLLLoss2d_cu_e9278b464cuda3std6ranges3__45__cpo7advanceE)
_ZN43_INTERNAL_efdd3984_12_NLLLoss2d_cu_e9278b464cuda3std6ranges3__45__cpo7advanceE:
	.zero		1
	.type		_ZN43_INTERNAL_efdd3984_12_NLLLoss2d_cu_e9278b464cuda3std3__45__cpo7crbeginE,@object
	.size		_ZN43_INTERNAL_efdd3984_12_NLLLoss2d_cu_e9278b464cuda3std3__45__cpo7crbeginE,(_ZN43_INTERNAL_efdd3984_12_NLLLoss2d_cu_e9278b464cuda3std6ranges3__45__cpo4dataE - _ZN43_INTERNAL_efdd3984_12_NLLLoss2d_cu_e9278b464cuda3std3__45__cpo7crbeginE)
_ZN43_INTERNAL_efdd3984_12_NLLLoss2d_cu_e9278b464cuda3std3__45__cpo7crbeginE:
	.zero		1
	.type		_ZN43_INTERNAL_efdd3984_12_NLLLoss2d_cu_e9278b464cuda3std6ranges3__45__cpo4dataE,@object
	.size		_ZN43_INTERNAL_efdd3984_12_NLLLoss2d_cu_e9278b464cuda3std6ranges3__45__cpo4dataE,(_ZN43_INTERNAL_efdd3984_12_NLLLoss2d_cu_e9278b464cuda3std6ranges3__45__cpo5beginE - _ZN43_INTERNAL_efdd3984_12_NLLLoss2d_cu_e9278b464cuda3std6ranges3__45__cpo4dataE)
_ZN43_INTERNAL_efdd3984_12_NLLLoss2d_cu_e9278b464cuda3std6ranges3__45__cpo4dataE:
	.zero		1
	.type		_ZN43_INTERNAL_efdd3984_12_NLLLoss2d_cu_e9278b464cuda3std6ranges3__45__cpo5beginE,@object
	.size		_ZN43_INTERNAL_efdd3984_12_NLLLoss2d_cu_e9278b464cuda3std6ranges3__45__cpo5beginE,(_ZN43_INTERNAL_efdd3984_12_NLLLoss2d_cu_e9278b464cuda3std3__445_GLOBAL__N__efdd3984_12_NLLLoss2d_cu_e9278b466ignoreE - _ZN43_INTERNAL_efdd3984_12_NLLLoss2d_cu_e9278b464cuda3std6ranges3__45__cpo5beginE)
_ZN43_INTERNAL_efdd3984_12_NLLLoss2d_cu_e9278b464cuda3std6ranges3__45__cpo5beginE:
	.zero		1
	.type		_ZN43_INTERNAL_efdd3984_12_NLLLoss2d_cu_e9278b464cuda3std3__445_GLOBAL__N__efdd3984_12_NLLLoss2d_cu_e9278b466ignoreE,@object
	.size		_ZN43_INTERNAL_efdd3984_12_NLLLoss2d_cu_e9278b464cuda3std3__445_GLOBAL__N__efdd3984_12_NLLLoss2d_cu_e9278b466ignoreE,(_ZN43_INTERNAL_efdd3984_12_NLLLoss2d_cu_e9278b464cuda3std6ranges3__45__cpo4sizeE - _ZN43_INTERNAL_efdd3984_12_NLLLoss2d_cu_e9278b464cuda3std3__445_GLOBAL__N__efdd3984_12_NLLLoss2d_cu_e9278b466ignoreE)
_ZN43_INTERNAL_efdd3984_12_NLLLoss2d_cu_e9278b464cuda3std3__445_GLOBAL__N__efdd3984_12_NLLLoss2d_cu_e9278b466ignoreE:
	.zero		1
	.type		_ZN43_INTERNAL_efdd3984_12_NLLLoss2d_cu_e9278b464cuda3std6ranges3__45__cpo4sizeE,@object
	.size		_ZN43_INTERNAL_efdd3984_12_NLLLoss2d_cu_e9278b464cuda3std6ranges3__45__cpo4sizeE,(_ZN43_INTERNAL_efdd3984_12_NLLLoss2d_cu_e9278b464cuda3std3__45__cpo5beginE - _ZN43_INTERNAL_efdd3984_12_NLLLoss2d_cu_e9278b464cuda3std6ranges3__45__cpo4sizeE)
_ZN43_INTERNAL_efdd3984_12_NLLLoss2d_cu_e9278b464cuda3std6ranges3__45__cpo4sizeE:
	.zero		1
	.type		_ZN43_INTERNAL_efdd3984_12_NLLLoss2d_cu_e9278b464cuda3std3__45__cpo5beginE,@object
	.size		_ZN43_INTERNAL_efdd3984_12_NLLLoss2d_cu_e9278b464cuda3std3__45__cpo5beginE,(_ZN43_INTERNAL_efdd3984_12_NLLLoss2d_cu_e9278b464cuda3std6ranges3__45__cpo6cbeginE - _ZN43_INTERNAL_efdd3984_12_NLLLoss2d_cu_e9278b464cuda3std3__45__cpo5beginE)
_ZN43_INTERNAL_efdd3984_12_NLLLoss2d_cu_e9278b464cuda3std3__45__cpo5beginE:
	.zero		1
	.type		_ZN43_INTERNAL_efdd3984_12_NLLLoss2d_cu_e9278b464cuda3std6ranges3__45__cpo6cbeginE,@object
	.size		_ZN43_INTERNAL_efdd3984_12_NLLLoss2d_cu_e9278b464cuda3std6ranges3__45__cpo6cbeginE,(_ZN43_INTERNAL_efdd3984_12_NLLLoss2d_cu_e9278b464cuda3std3__45__cpo6rbeginE - _ZN43_INTERNAL_efdd3984_12_NLLLoss2d_cu_e9278b464cuda3std6ranges3__45__cpo6cbeginE)
_ZN43_INTERNAL_efdd3984_12_NLLLoss2d_cu_e9278b464cuda3std6ranges3__45__cpo6cbeginE:
	.zero		1
	.type		_ZN43_INTERNAL_efdd3984_12_NLLLoss2d_cu_e9278b464cuda3std3__45__cpo6rbeginE,@object
	.size		_ZN43_INTERNAL_efdd3984_12_NLLLoss2d_cu_e9278b464cuda3std3__45__cpo6rbeginE,(_ZN43_INTERNAL_efdd3984_12_NLLLoss2d_cu_e9278b464cuda3std6ranges3__45__cpo4nextE - _ZN43_INTERNAL_efdd3984_12_NLLLoss2d_cu_e9278b464cuda3std3__45__cpo6rbeginE)
_ZN43_INTERNAL_efdd3984_12_NLLLoss2d_cu_e9278b464cuda3std3__45__cpo6rbeginE:
	.zero		1
	.type		_ZN43_INTERNAL_efdd3984_12_NLLLoss2d_cu_e9278b464cuda3std6ranges3__45__cpo4nextE,@object
	.size		_ZN43_INTERNAL_efdd3984_12_NLLLoss2d_cu_e9278b464cuda3std6ranges3__45__cpo4nextE,(_ZN43_INTERNAL_efdd3984_12_NLLLoss2d_cu_e9278b464cuda3std6ranges3__45__cpo4swapE - _ZN43_INTERNAL_efdd3984_12_NLLLoss2d_cu_e9278b464cuda3std6ranges3__45__cpo4nextE)
_ZN43_INTERNAL_efdd3984_12_NLLLoss2d_cu_e9278b464cuda3std6ranges3__45__cpo4nextE:
	.zero		1
	.type		_ZN43_INTERNAL_efdd3984_12_NLLLoss2d_cu_e9278b464cuda3std6ranges3__45__cpo4swapE,@object
	.size		_ZN43_INTERNAL_efdd3984_12_NLLLoss2d_cu_e9278b464cuda3std6ranges3__45__cpo4swapE,(_ZN43_INTERNAL_efdd3984_12_NLLLoss2d_cu_e9278b464cuda3std3__420unreachable_sentinelE - _ZN43_INTERNAL_efdd3984_12_NLLLoss2d_cu_e9278b464cuda3std6ranges3__45__cpo4swapE)
_ZN43_INTERNAL_efdd3984_12_NLLLoss2d_cu_e9278b464cuda3std6ranges3__45__cpo4swapE:
	.zero		1
	.type		_ZN43_INTERNAL_efdd3984_12_NLLLoss2d_cu_e9278b464cuda3std3__420unreachable_sentinelE,@object
	.size		_ZN43_INTERNAL_efdd3984_12_NLLLoss2d_cu_e9278b464cuda3std3__420unreachable_sentinelE,(_ZN43_INTERNAL_efdd3984_12_NLLLoss2d_cu_e9278b466thrust24THRUST_300001_SM_1000_NS6system6detail10sequential3seqE - _ZN43_INTERNAL_efdd3984_12_NLLLoss2d_cu_e9278b464cuda3std3__420unreachable_sentinelE)
_ZN43_INTERNAL_efdd3984_12_NLLLoss2d_cu_e9278b464cuda3std3__420unreachable_sentinelE:
	.zero		1
	.type		_ZN43_INTERNAL_efdd3984_12_NLLLoss2d_cu_e9278b466thrust24THRUST_300001_SM_1000_NS6system6detail10sequential3seqE,@object
	.size		_ZN43_INTERNAL_efdd3984_12_NLLLoss2d_cu_e9278b466thrust24THRUST_300001_SM_1000_NS6system6detail10sequential3seqE,(_ZN43_INTERNAL_efdd3984_12_NLLLoss2d_cu_e9278b464cuda3std3__45__cpo4cendE - _ZN43_INTERNAL_efdd3984_12_NLLLoss2d_cu_e9278b466thrust24THRUST_300001_SM_1000_NS6system6detail10sequential3seqE)
_ZN43_INTERNAL_efdd3984_12_NLLLoss2d_cu_e9278b466thrust24THRUST_300001_SM_1000_NS6system6detail10sequential3seqE:
	.zero		1
	.type		_ZN43_INTERNAL_efdd3984_12_NLLLoss2d_cu_e9278b464cuda3std3__45__cpo4cendE,@object
	.size		_ZN43_INTERNAL_efdd3984_12_NLLLoss2d_cu_e9278b464cuda3std3__45__cpo4cendE,(_ZN43_INTERNAL_efdd3984_12_NLLLoss2d_cu_e9278b464cuda3std6ranges3__45__cpo9iter_swapE - _ZN43_INTERNAL_efdd3984_12_NLLLoss2d_cu_e9278b464cuda3std3__45__cpo4cendE)
_ZN43_INTERNAL_efdd3984_12_NLLLoss2d_cu_e9278b464cuda3std3__45__cpo4cendE:
	.zero		1
	.type		_ZN43_INTERNAL_efdd3984_12_NLLLoss2d_cu_e9278b464cuda3std6ranges3__45__cpo9iter_swapE,@object
	.size		_ZN43_INTERNAL_efdd3984_12_NLLLoss2d_cu_e9278b464cuda3std6ranges3__45__cpo9iter_swapE,(_ZN43_INTERNAL_efdd3984_12_NLLLoss2d_cu_e9278b464cuda3std3__45__cpo5crendE - _ZN43_INTERNAL_efdd3984_12_NLLLoss2d_cu_e9278b464cuda3std6ranges3__45__cpo9iter_swapE)
_ZN43_INTERNAL_efdd3984_12_NLLLoss2d_cu_e9278b464cuda3std6ranges3__45__cpo9iter_swapE:
	.zero		1
	.type		_ZN43_INTERNAL_efdd3984_12_NLLLoss2d_cu_e9278b464cuda3std3__45__cpo5crendE,@object
	.size		_ZN43_INTERNAL_efdd3984_12_NLLLoss2d_cu_e9278b464cuda3std3__45__cpo5crendE,(_ZN43_INTERNAL_efdd3984_12_NLLLoss2d_cu_e9278b464cuda3std6ranges3__45__cpo5cdataE - _ZN43_INTERNAL_efdd3984_12_NLLLoss2d_cu_e9278b464cuda3std3__45__cpo5crendE)
_ZN43_INTERNAL_efdd3984_12_NLLLoss2d_cu_e9278b464cuda3std3__45__cpo5crendE:
	.zero		1
	.type		_ZN43_INTERNAL_efdd3984_12_NLLLoss2d_cu_e9278b464cuda3std6ranges3__45__cpo5cdataE,@object
	.size		_ZN43_INTERNAL_efdd3984_12_NLLLoss2d_cu_e9278b464cuda3std6ranges3__45__cpo5cdataE,(_ZN43_INTERNAL_efdd3984_12_NLLLoss2d_cu_e9278b464cuda3std6ranges3__45__cpo3endE - _ZN43_INTERNAL_efdd3984_12_NLLLoss2d_cu_e9278b464cuda3std6ranges3__45__cpo5cdataE)
_ZN43_INTERNAL_efdd3984_12_NLLLoss2d_cu_e9278b464cuda3std6ranges3__45__cpo5cdataE:
	.zero		1
	.type		_ZN43_INTERNAL_efdd3984_12_NLLLoss2d_cu_e9278b464cuda3std6ranges3__45__cpo3endE,@object
	.size		_ZN43_INTERNAL_efdd3984_12_NLLLoss2d_cu_e9278b464cuda3std6ranges3__45__cpo3endE,(_ZN43_INTERNAL_efdd3984_12_NLLLoss2d_cu_e9278b464cuda3std3__419piecewise_constructE - _ZN43_INTERNAL_efdd3984_12_NLLLoss2d_cu_e9278b464cuda3std6ranges3__45__cpo3endE)
_ZN43_INTERNAL_efdd3984_12_NLLLoss2d_cu_e9278b464cuda3std6ranges3__45__cpo3endE:
	.zero		1
	.type		_ZN43_INTERNAL_efdd3984_12_NLLLoss2d_cu_e9278b464cuda3std3__419piecewise_constructE,@object
	.size		_ZN43_INTERNAL_efdd3984_12_NLLLoss2d_cu_e9278b464cuda3std3__419piecewise_constructE,(_ZN43_INTERNAL_efdd3984_12_NLLLoss2d_cu_e9278b464cuda3std6ranges3__45__cpo5ssizeE - _ZN43_INTERNAL_efdd3984_12_NLLLoss2d_cu_e9278b464cuda3std3__419piecewise_constructE)
_ZN43_INTERNAL_efdd3984_12_NLLLoss2d_cu_e9278b464cuda3std3__419piecewise_constructE:
	.zero		1
	.type		_ZN43_INTERNAL_efdd3984_12_NLLLoss2d_cu_e9278b464cuda3std6ranges3__45__cpo5ssizeE,@object
	.size		_ZN43_INTERNAL_efdd3984_12_NLLLoss2d_cu_e9278b464cuda3std6ranges3__45__cpo5ssizeE,(_ZN43_INTERNAL_efdd3984_12_NLLLoss2d_cu_e9278b464cuda3std3__45__cpo3endE - _ZN43_INTERNAL_efdd3984_12_NLLLoss2d_cu_e9278b464cuda3std6ranges3__45__cpo5ssizeE)
_ZN43_INTERNAL_efdd3984_12_NLLLoss2d_cu_e9278b464cuda3std6ranges3__45__cpo5ssizeE:
	.zero		1
	.type		_ZN43_INTERNAL_efdd3984_12_NLLLoss2d_cu_e9278b464cuda3std3__45__cpo3endE,@object
	.size		_ZN43_INTERNAL_efdd3984_12_NLLLoss2d_cu_e9278b464cuda3std3__45__cpo3endE,(_ZN43_INTERNAL_efdd3984_12_NLLLoss2d_cu_e9278b464cuda3std6ranges3__45__cpo4cendE - _ZN43_INTERNAL_efdd3984_12_NLLLoss2d_cu_e9278b464cuda3std3__45__cpo3endE)
_ZN43_INTERNAL_efdd3984_12_NLLLoss2d_cu_e9278b464cuda3std3__45__cpo3endE:
	.zero		1
	.type		_ZN43_INTERNAL_efdd3984_12_NLLLoss2d_cu_e9278b464cuda3std6ranges3__45__cpo4cendE,@object
	.size		_ZN43_INTERNAL_efdd3984_12_NLLLoss2d_cu_e9278b464cuda3std6ranges3__45__cpo4cendE,(_ZN43_INTERNAL_efdd3984_12_NLLLoss2d_cu_e9278b464cuda3std3__45__cpo4rendE - _ZN43_INTERNAL_efdd3984_12_NLLLoss2d_cu_e9278b464cuda3std6ranges3__45__cpo4cendE)
_ZN43_INTERNAL_efdd3984_12_NLLLoss2d_cu_e9278b464cuda3std6ranges3__45__cpo4cendE:
	.zero		1
	.type		_ZN43_INTERNAL_efdd3984_12_NLLLoss2d_cu_e9278b464cuda3std3__45__cpo4rendE,@object
	.size		_ZN43_INTERNAL_efdd3984_12_NLLLoss2d_cu_e9278b464cuda3std3__45__cpo4rendE,(_ZN43_INTERNAL_efdd3984_12_NLLLoss2d_cu_e9278b464cuda3std6ranges3__45__cpo4prevE - _ZN43_INTERNAL_efdd3984_12_NLLLoss2d_cu_e9278b464cuda3std3__45__cpo4rendE)
_ZN43_INTERNAL_efdd3984_12_NLLLoss2d_cu_e9278b464cuda3std3__45__cpo4rendE:
	.zero		1
	.type		_ZN43_INTERNAL_efdd3984_12_NLLLoss2d_cu_e9278b464cuda3std6ranges3__45__cpo4prevE,@object
	.size		_ZN43_INTERNAL_efdd3984_12_NLLLoss2d_cu_e9278b464cuda3std6ranges3__45__cpo4prevE,(_ZN43_INTERNAL_efdd3984_12_NLLLoss2d_cu_e9278b464cuda3std6ranges3__45__cpo9iter_moveE - _ZN43_INTERNAL_efdd3984_12_NLLLoss2d_cu_e9278b464cuda3std6ranges3__45__cpo4prevE)
_ZN43_INTERNAL_efdd3984_12_NLLLoss2d_cu_e9278b464cuda3std6ranges3__45__cpo4prevE:
	.zero		1
	.type		_ZN43_INTERNAL_efdd3984_12_NLLLoss2d_cu_e9278b464cuda3std6ranges3__45__cpo9iter_moveE,@object
	.size		_ZN43_INTERNAL_efdd3984_12_NLLLoss2d_cu_e9278b464cuda3std6ranges3__45__cpo9iter_moveE,(.L_33 - _ZN43_INTERNAL_efdd3984_12_NLLLoss2d_cu_e9278b464cuda3std6ranges3__45__cpo9iter_moveE)
_ZN43_INTERNAL_efdd3984_12_NLLLoss2d_cu_e9278b464cuda3std6ranges3__45__cpo9iter_moveE:
	.zero		1
.L_33:


//--------------------- .nv.shared._ZN2at6native45_GLOBAL__N__efdd3984_12_NLLLoss2d_cu_e9278b4625nll_loss2d_forward_kernelIN3c108BFloat16EflEEvPT_S6_PKS5_PKlS8_iiil --------------------------
	.section	.nv.shared._ZN2at6native45_GLOBAL__N__efdd3984_12_NLLLoss2d_cu_e9278b4625nll_loss2d_forward_kernelIN3c108BFloat16EflEEvPT_S6_PKS5_PKlS8_iiil,"aw",@nobits
	.sectionflags	@""
	.align	4
.nv.shared._ZN2at6native45_GLOBAL__N__efdd3984_12_NLLLoss2d_cu_e9278b4625nll_loss2d_forward_kernelIN3c108BFloat16EflEEvPT_S6_PKS5_PKlS8_iiil:
	.zero		9216


//--------------------- .nv.shared._ZN2at6native45_GLOBAL__N__efdd3984_12_NLLLoss2d_cu_e9278b4625nll_loss2d_forward_kernelIN3c108BFloat16EfiEEvPT_S6_PKS5_PKlS8_iiil --------------------------
	.section	.nv.shared._ZN2at6native45_GLOBAL__N__efdd3984_12_NLLLoss2d_cu_e9278b4625nll_loss2d_forward_kernelIN3c108BFloat16EfiEEvPT_S6_PKS5_PKlS8_iiil,"aw",@nobits
	.sectionflags	@""
	.align	4
.nv.shared._ZN2at6native45_GLOBAL__N__efdd3984_12_NLLLoss2d_cu_e9278b4625nll_loss2d_forward_kernelIN3c108BFloat16EfiEEvPT_S6_PKS5_PKlS8_iiil:
	.zero		9216


//--------------------- .nv.shared._ZN2at6native45_GLOBAL__N__efdd3984_12_NLLLoss2d_cu_e9278b4625nll_loss2d_forward_kernelIN3c104HalfEflEEvPT_S6_PKS5_PKlS8_iiil --------------------------
	.section	.nv.shared._ZN2at6native45_GLOBAL__N__efdd3984_12_NLLLoss2d_cu_e9278b4625nll_loss2d_forward_kernelIN3c104HalfEflEEvPT_S6_PKS5_PKlS8_iiil,"aw",@nobits
	.sectionflags	@""
	.align	4
.nv.shared._ZN2at6native45_GLOBAL__N__efdd3984_12_NLLLoss2d_cu_e9278b4625nll_loss2d_forward_kernelIN3c104HalfEflEEvPT_S6_PKS5_PKlS8_iiil:
	.zero		9216


//--------------------- .nv.shared._ZN2at6native45_GLOBAL__N__efdd3984_12_NLLLoss2d_cu_e9278b4625nll_loss2d_forward_kernelIN3c104HalfEfiEEvPT_S6_PKS5_PKlS8_iiil --------------------------
	.section	.nv.shared._ZN2at6native45_GLOBAL__N__efdd3984_12_NLLLoss2d_cu_e9278b4625nll_loss2d_forward_kernelIN3c104HalfEfiEEvPT_S6_PKS5_PKlS8_iiil,"aw",@nobits
	.sectionflags	@""
	.align	4
.nv.shared._ZN2at6native45_GLOBAL__N__efdd3984_12_NLLLoss2d_cu_e9278b4625nll_loss2d_forward_kernelIN3c104HalfEfiEEvPT_S6_PKS5_PKlS8_iiil:
	.zero		9216


//--------------------- .nv.shared._ZN2at6native45_GLOBAL__N__efdd3984_12_NLLLoss2d_cu_e9278b4625nll_loss2d_forward_kernelIfflEEvPT_S4_PKS3_PKlS6_iiil --------------------------
	.section	.nv.shared._ZN2at6native45_GLOBAL__N__efdd3984_12_NLLLoss2d_cu_e9278b4625nll_loss2d_forward_kernelIfflEEvPT_S4_PKS3_PKlS6_iiil,"aw",@nobits
	.sectionflags	@""
	.align	4
.nv.shared._ZN2at6native45_GLOBAL__N__efdd3984_12_NLLLoss2d_cu_e9278b4625nll_loss2d_forward_kernelIfflEEvPT_S4_PKS3_PKlS6_iiil:
	.zero		9216


//--------------------- .nv.shared._ZN2at6native45_GLOBAL__N__efdd3984_12_NLLLoss2d_cu_e9278b4625nll_loss2d_forward_kernelIffiEEvPT_S4_PKS3_PKlS6_iiil --------------------------
	.section	.nv.shared._ZN2at6native45_GLOBAL__N__efdd3984_12_NLLLoss2d_cu_e9278b4625nll_loss2d_forward_kernelIffiEEvPT_S4_PKS3_PKlS6_iiil,"aw",@nobits
	.sectionflags	@""
	.align	4
.nv.shared._ZN2at6native45_GLOBAL__N__efdd3984_12_NLLLoss2d_cu_e9278b4625nll_loss2d_forward_kernelIffiEEvPT_S4_PKS3_PKlS6_iiil:
	.zero		9216


//--------------------- .nv.shared._ZN2at6native45_GLOBAL__N__efdd3984_12_NLLLoss2d_cu_e9278b4625nll_loss2d_forward_kernelIddlEEvPT_S4_PKS3_PKlS6_iiil --------------------------
	.section	.nv.shared._ZN2at6native45_GLOBAL__N__efdd3984_12_NLLLoss2d_cu_e9278b4625nll_loss2d_forward_kernelIddlEEvPT_S4_PKS3_PKlS6_iiil,"aw",@nobits
	.sectionflags	@""
	.align	8
.nv.shared._ZN2at6native45_GLOBAL__N__efdd3984_12_NLLLoss2d_cu_e9278b4625nll_loss2d_forward_kernelIddlEEvPT_S4_PKS3_PKlS6_iiil:
	.zero		17408


//--------------------- .nv.shared._ZN2at6native45_GLOBAL__N__efdd3984_12_NLLLoss2d_cu_e9278b4625nll_loss2d_forward_kernelIddiEEvPT_S4_PKS3_PKlS6_iiil --------------------------
	.section	.nv.shared._ZN2at6native45_GLOBAL__N__efdd3984_12_NLLLoss2d_cu_e9278b4625nll_loss2d_forward_kernelIddiEEvPT_S4_PKS3_PKlS6_iiil,"aw",@nobits
	.sectionflags	@""
	.align	8
.nv.shared._ZN2at6native45_GLOBAL__N__efdd3984_12_NLLLoss2d_cu_e9278b4625nll_loss2d_forward_kernelIddiEEvPT_S4_PKS3_PKlS6_iiil:
	.zero		17408


//--------------------- .nv.constant0._ZN2at6native45_GLOBAL__N__efdd3984_12_NLLLoss2d_cu_e9278b4626nll_loss2d_backward_kernelIN3c108BFloat16EEEvPT_PKS5_PKlS8_S8_biiil --------------------------
	.section	.nv.constant0._ZN2at6native45_GLOBAL__N__efdd3984_12_NLLLoss2d_cu_e9278b4626nll_loss2d_backward_kernelIN3c108BFloat16EEEvPT_PKS5_PKlS8_S8_biiil,"a",@progbits
	.sectionflags	@""
	.align	4
.nv.constant0._ZN2at6native45_GLOBAL__N__efdd3984_12_NLLLoss2d_cu_e9278b4626nll_loss2d_backward_kernelIN3c108BFloat16EEEvPT_PKS5_PKlS8_S8_biiil:
	.zero		960


//--------------------- .nv.constant0._ZN2at6native45_GLOBAL__N__efdd3984_12_NLLLoss2d_cu_e9278b4626nll_loss2d_backward_kernelIN3c104HalfEEEvPT_PKS5_PKlS8_S8_biiil --------------------------
	.section	.nv.constant0._ZN2at6native45_GLOBAL__N__efdd3984_12_NLLLoss2d_cu_e9278b4626nll_loss2d_backward_kernelIN3c104HalfEEEvPT_PKS5_PKlS8_S8_biiil,"a",@progbits
	.sectionflags	@""
	.align	4
.nv.constant0._ZN2at6native45_GLOBAL__N__efdd3984_12_NLLLoss2d_cu_e9278b4626nll_loss2d_backward_kernelIN3c104HalfEEEvPT_PKS5_PKlS8_S8_biiil:
	.zero		960


//--------------------- .nv.constant0._ZN2at6native45_GLOBAL__N__efdd3984_12_NLLLoss2d_cu_e9278b4626nll_loss2d_backward_kernelIfEEvPT_PKS3_PKlS6_S6_biiil --------------------------
	.section	.nv.constant0._ZN2at6native45_GLOBAL__N__efdd3984_12_NLLLoss2d_cu_e9278b4626nll_loss2d_backward_kernelIfEEvPT_PKS3_PKlS6_S6_biiil,"a",@progbits
	.sectionflags	@""
	.align	4
.nv.constant0._ZN2at6native45_GLOBAL__N__efdd3984_12_NLLLoss2d_cu_e9278b4626nll_loss2d_backward_kernelIfEEvPT_PKS3_PKlS6_S6_biiil:
	.zero		960


//--------------------- .nv.constant0._ZN2at6native45_GLOBAL__N__efdd3984_12_NLLLoss2d_cu_e9278b4626nll_loss2d_backward_kernelIdEEvPT_PKS3_PKlS6_S6_biiil --------------------------
	.section	.nv.constant0._ZN2at6native45_GLOBAL__N__efdd3984_12_NLLLoss2d_cu_e9278b4626nll_loss2d_backward_kernelIdEEvPT_PKS3_PKlS6_S6_biiil,"a",@progbits
	.sectionflags	@""
	.align	4
.nv.constant0._ZN2at6native45_GLOBAL__N__efdd3984_12_NLLLoss2d_cu_e9278b4626nll_loss2d_backward_kernelIdEEvPT_PKS3_PKlS6_S6_biiil:
	.zero		960


//--------------------- .nv.constant0._ZN2at6native45_GLOBAL__N__efdd3984_12_NLLLoss2d_cu_e9278b4636nll_loss2d_backward_no_reduce_kernelIN3c108BFloat16EEEvlNS_27GenericPackedTensorAccessorIlLm3ENS_16DefaultPtrTraitsElEENS5_IT_Lm3ES6_lEENS5_IS8_Lm4ES6_lEEPKS8_l --------------------------
	.section	.nv.constant0._ZN2at6native45_GLOBAL__N__efdd3984_12_NLLLoss2d_cu_e9278b4636nll_loss2d_backward_no_reduce_kernelIN3c108BFloat16EEEvlNS_27GenericPackedTensorAccessorIlLm3ENS_16DefaultPtrTraitsElEENS5_IT_Lm3ES6_lEENS5_IS8_Lm4ES6_lEEPKS8_l,"a",@progbits
	.sectionflags	@""
	.align	4
.nv.constant0._ZN2at6native45_GLOBAL__N__efdd3984_12_NLLLoss2d_cu_e9278b4636nll_loss2d_backward_no_reduce_kernelIN3c108BFloat16EEEvlNS_27GenericPackedTensorAccessorIlLm3ENS_16DefaultPtrTraitsElEENS5_IT_Lm3ES6_lEENS5_IS8_Lm4ES6_lEEPKS8_l:
	.zero		1104


//--------------------- .nv.constant0._ZN2at6native45_GLOBAL__N__efdd3984_12_NLLLoss2d_cu_e9278b4636nll_loss2d_backward_no_reduce_kernelIN3c104HalfEEEvlNS_27GenericPackedTensorAccessorIlLm3ENS_16DefaultPtrTraitsElEENS5_IT_Lm3ES6_lEENS5_IS8_Lm4ES6_lEEPKS8_l --------------------------
	.section	.nv.constant0._ZN2at6native45_GLOBAL__N__efdd3984_12_NLLLoss2d_cu_e9278b4636nll_loss2d_backward_no_reduce_kernelIN3c104HalfEEEvlNS_27GenericPackedTensorAccessorIlLm3ENS_16DefaultPtrTraitsElEENS5_IT_Lm3ES6_lEENS5_IS8_Lm4ES6_lEEPKS8_l,"a",@progbits
	.sectionflags	@""
	.align	4
.nv.constant0._ZN2at6native45_GLOBAL__N__efdd3984_12_NLLLoss2d_cu_e9278b4636nll_loss2d_backward_no_reduce_kernelIN3c104HalfEEEvlNS_27GenericPackedTensorAccessorIlLm3ENS_16DefaultPtrTraitsElEENS5_IT_Lm3ES6_lEENS5_IS8_Lm4ES6_lEEPKS8_l:
	.zero		1104


//--------------------- .nv.constant0._ZN2at6native45_GLOBAL__N__efdd3984_12_NLLLoss2d_cu_e9278b4636nll_loss2d_backward_no_reduce_kernelIfEEvlNS_27GenericPackedTensorAccessorIlLm3ENS_16DefaultPtrTraitsElEENS3_IT_Lm3ES4_lEENS3_IS6_Lm4ES4_lEEPKS6_l --------------------------
	.section	.nv.constant0._ZN2at6native45_GLOBAL__N__efdd3984_12_NLLLoss2d_cu_e9278b4636nll_loss2d_backward_no_reduce_kernelIfEEvlNS_27GenericPackedTensorAccessorIlLm3ENS_16DefaultPtrTraitsElEENS3_IT_Lm3ES4_lEENS3_IS6_Lm4ES4_lEEPKS6_l,"a",@progbits
	.sectionflags	@""
	.align	4
.nv.constant0._ZN2at6native45_GLOBAL__N__efdd3984_12_NLLLoss2d_cu_e9278b4636nll_loss2d_backward_no_reduce_kernelIfEEvlNS_27GenericPackedTensorAccessorIlLm3ENS_16DefaultPtrTraitsElEENS3_IT_Lm3ES4_lEENS3_IS6_Lm4ES4_lEEPKS6_l:
	.zero		1104


//--------------------- .nv.constant0._ZN2at6native45_GLOBAL__N__efdd3984_12_NLLLoss2d_cu_e9278b4636nll_loss2d_backward_no_reduce_kernelIdEEvlNS_27GenericPackedTensorAccessorIlLm3ENS_16DefaultPtrTraitsElEENS3_IT_Lm3ES4_lEENS3_IS6_Lm4ES4_lEEPKS6_l --------------------------
	.section	.nv.constant0._ZN2at6native45_GLOBAL__N__efdd3984_12_NLLLoss2d_cu_e9278b4636nll_loss2d_backward_no_reduce_kernelIdEEvlNS_27GenericPackedTensorAccessorIlLm3ENS_16DefaultPtrTraitsElEENS3_IT_Lm3ES4_lEENS3_IS6_Lm4ES4_lEEPKS6_l,"a",@progbits
	.sectionflags	@""
	.align	4
.nv.constant0._ZN2at6native45_GLOBAL__N__efdd3984_12_NLLLoss2d_cu_e9278b4636nll_loss2d_backward_no_reduce_kernelIdEEvlNS_27GenericPackedTensorAccessorIlLm3ENS_16DefaultPtrTraitsElEENS3_IT_Lm3ES4_lEENS3_IS6_Lm4ES4_lEEPKS6_l:
	.zero		1104


//--------------------- .nv.constant0._ZN2at6native45_GLOBAL__N__efdd3984_12_NLLLoss2d_cu_e9278b4625nll_loss2d_forward_kernelIN3c108BFloat16EflEEvPT_S6_PKS5_PKlS8_iiil --------------------------
	.section	.nv.constant0._ZN2at6native45_GLOBAL__N__efdd3984_12_NLLLoss2d_cu_e9278b4625nll_loss2d_forward_kernelIN3c108BFloat16EflEEvPT_S6_PKS5_PKlS8_iiil,"a",@progbits
	.sectionflags	@""
	.align	4
.nv.constant0._ZN2at6native45_GLOBAL__N__efdd3984_12_NLLLoss2d_cu_e9278b4625nll_loss2d_forward_kernelIN3c108BFloat16EflEEvPT_S6_PKS5_PKlS8_iiil:
	.zero		960


//--------------------- .nv.constant0._ZN2at6native45_GLOBAL__N__efdd3984_12_NLLLoss2d_cu_e9278b4638nll_loss2d_forward_size_average_kernelIN3c108BFloat16EEEvPT_PKS5_ --------------------------
	.section	.nv.constant0._ZN2at6native45_GLOBAL__N__efdd3984_12_NLLLoss2d_cu_e9278b4638nll_loss2d_forward_size_average_kernelIN3c108BFloat16EEEvPT_PKS5_,"a",@progbits
	.sectionflags	@""
	.align	4
.nv.constant0._ZN2at6native45_GLOBAL__N__efdd3984_12_NLLLoss2d_cu_e9278b4638nll_loss2d_forward_size_average_kernelIN3c108BFloat16EEEvPT_PKS5_:
	.zero		912


//--------------------- .nv.constant0._ZN2at6native45_GLOBAL__N__efdd3984_12_NLLLoss2d_cu_e9278b4625nll_loss2d_forward_kernelIN3c108BFloat16EfiEEvPT_S6_PKS5_PKlS8_iiil --------------------------
	.section	.nv.constant0._ZN2at6native45_GLOBAL__N__efdd3984_12_NLLLoss2d_cu_e9278b4625nll_loss2d_forward_kernelIN3c108BFloat16EfiEEvPT_S6_PKS5_PKlS8_iiil,"a",@progbits
	.sectionflags	@""
	.align	4
.nv.constant0._ZN2at6native45_GLOBAL__N__efdd3984_12_NLLLoss2d_cu_e9278b4625nll_loss2d_forward_kernelIN3c108BFloat16EfiEEvPT_S6_PKS5_PKlS8_iiil:
	.zero		960


//--------------------- .nv.constant0._ZN2at6native45_GLOBAL__N__efdd3984_12_NLLLoss2d_cu_e9278b4625nll_loss2d_forward_kernelIN3c104HalfEflEEvPT_S6_PKS5_PKlS8_iiil --------------------------
	.section	.nv.constant0._ZN2at6native45_GLOBAL__N__efdd3984_12_NLLLoss2d_cu_e9278b4625nll_loss2d_forward_kernelIN3c104HalfEflEEvPT_S6_PKS5_PKlS8_iiil,"a",@progbits
	.sectionflags	@""
	.align	4
.nv.constant0._ZN2at6native45_GLOBAL__N__efdd3984_12_NLLLoss2d_cu_e9278b4625nll_loss2d_forward_kernelIN3c104HalfEflEEvPT_S6_PKS5_PKlS8_iiil:
	.zero		960


//--------------------- .nv.constant0._ZN2at6native45_GLOBAL__N__efdd3984_12_NLLLoss2d_cu_e9278b4638nll_loss2d_forward_size_average_kernelIN3c104HalfEEEvPT_PKS5_ --------------------------
	.section	.nv.constant0._ZN2at6native45_GLOBAL__N__efdd3984_12_NLLLoss2d_cu_e9278b4638nll_loss2d_forward_size_average_kernelIN3c104HalfEEEvPT_PKS5_,"a",@progbits
	.sectionflags	@""
	.align	4
.nv.constant0._ZN2at6native45_GLOBAL__N__efdd3984_12_NLLLoss2d_cu_e9278b4638nll_loss2d_forward_size_average_kernelIN3c104HalfEEEvPT_PKS5_:
	.zero		912


//--------------------- .nv.constant0._ZN2at6native45_GLOBAL__N__efdd3984_12_NLLLoss2d_cu_e9278b4625nll_loss2d_forward_kernelIN3c104HalfEfiEEvPT_S6_PKS5_PKlS8_iiil --------------------------
	.section	.nv.constant0._ZN2at6native45_GLOBAL__N__efdd3984_12_NLLLoss2d_cu_e9278b4625nll_loss2d_forward_kernelIN3c104HalfEfiEEvPT_S6_PKS5_PKlS8_iiil,"a",@progbits
	.sectionflags	@""
	.align	4
.nv.constant0._ZN2at6native45_GLOBAL__N__efdd3984_12_NLLLoss2d_cu_e9278b4625nll_loss2d_forward_kernelIN3c104HalfEfiEEvPT_S6_PKS5_PKlS8_iiil:
	.zero		960


//--------------------- .nv.constant0._ZN2at6native45_GLOBAL__N__efdd3984_12_NLLLoss2d_cu_e9278b4625nll_loss2d_forward_kernelIfflEEvPT_S4_PKS3_PKlS6_iiil --------------------------
	.section	.nv.constant0._ZN2at6native45_GLOBAL__N__efdd3984_12_NLLLoss2d_cu_e9278b4625nll_loss2d_forward_kernelIfflEEvPT_S4_PKS3_PKlS6_iiil,"a",@progbits
	.sectionflags	@""
	.align	4
.nv.constant0._ZN2at6native45_GLOBAL__N__efdd3984_12_NLLLoss2d_cu_e9278b4625nll_loss2d_forward_kernelIfflEEvPT_S4_PKS3_PKlS6_iiil:
	.zero		960


//--------------------- .nv.constant0._ZN2at6native45_GLOBAL__N__efdd3984_12_NLLLoss2d_cu_e9278b4638nll_loss2d_forward_size_average_kernelIfEEvPT_PKS3_ --------------------------
	.section	.nv.constant0._ZN2at6native45_GLOBAL__N__efdd3984_12_NLLLoss2d_cu_e9278b4638nll_loss2d_forward_size_average_kernelIfEEvPT_PKS3_,"a",@progbits
	.sectionflags	@""
	.align	4
.nv.constant0._ZN2at6native45_GLOBAL__N__efdd3984_12_NLLLoss2d_cu_e9278b4638nll_loss2d_forward_size_average_kernelIfEEvPT_PKS3_:
	.zero		912


//--------------------- .nv.constant0._ZN2at6native45_GLOBAL__N__efdd3984_12_NLLLoss2d_cu_e9278b4625nll_loss2d_forward_kernelIffiEEvPT_S4_PKS3_PKlS6_iiil --------------------------
	.section	.nv.constant0._ZN2at6native45_GLOBAL__N__efdd3984_12_NLLLoss2d_cu_e9278b4625nll_loss2d_forward_kernelIffiEEvPT_S4_PKS3_PKlS6_iiil,"a",@progbits
	.sectionflags	@""
	.align	4
.nv.constant0._ZN2at6native45_GLOBAL__N__efdd3984_12_NLLLoss2d_cu_e9278b4625nll_loss2d_forward_kernelIffiEEvPT_S4_PKS3_PKlS6_iiil:
	.zero		960


//--------------------- .nv.constant0._ZN2at6native45_GLOBAL__N__efdd3984_12_NLLLoss2d_cu_e9278b4625nll_loss2d_forward_kernelIddlEEvPT_S4_PKS3_PKlS6_iiil --------------------------
	.section	.nv.constant0._ZN2at6native45_GLOBAL__N__efdd3984_12_NLLLoss2d_cu_e9278b4625nll_loss2d_forward_kernelIddlEEvPT_S4_PKS3_PKlS6_iiil,"a",@progbits
	.sectionflags	@""
	.align	4
.nv.constant0._ZN2at6native45_GLOBAL__N__efdd3984_12_NLLLoss2d_cu_e9278b4625nll_loss2d_forward_kernelIddlEEvPT_S4_PKS3_PKlS6_iiil:
	.zero		960


//--------------------- .nv.constant0._ZN2at6native45_GLOBAL__N__efdd3984_12_NLLLoss2d_cu_e9278b4638nll_loss2d_forward_size_average_kernelIdEEvPT_PKS3_ --------------------------
	.section	.nv.constant0._ZN2at6native45_GLOBAL__N__efdd3984_12_NLLLoss2d_cu_e9278b4638nll_loss2d_forward_size_average_kernelIdEEvPT_PKS3_,"a",@progbits
	.sectionflags	@""
	.align	4
.nv.constant0._ZN2at6native45_GLOBAL__N__efdd3984_12_NLLLoss2d_cu_e9278b4638nll_loss2d_forward_size_average_kernelIdEEvPT_PKS3_:
	.zero		912


//--------------------- .nv.constant0._ZN2at6native45_GLOBAL__N__efdd3984_12_NLLLoss2d_cu_e9278b4625nll_loss2d_forward_kernelIddiEEvPT_S4_PKS3_PKlS6_iiil --------------------------
	.section	.nv.constant0._ZN2at6native45_GLOBAL__N__efdd3984_12_NLLLoss2d_cu_e9278b4625nll_loss2d_forward_kernelIddiEEvPT_S4_PKS3_PKlS6_iiil,"a",@progbits
	.sectionflags	@""
	.align	4
.nv.constant0._ZN2at6native45_GLOBAL__N__efdd3984_12_NLLLoss2d_cu_e9278b4625nll_loss2d_forward_kernelIddiEEvPT_S4_PKS3_PKlS6_iiil:
	.zero		960


//--------------------- .nv.constant0._ZN2at6native45_GLOBAL__N__efdd3984_12_NLLLoss2d_cu_e9278b4635nll_loss2d_forward_no_reduce_kernelIN3c108BFloat16EEEvlNS_27GenericPackedTensorAccessorIT_Lm4ENS_16DefaultPtrTraitsElEENS5_IlLm3ES7_lEENS5_IS6_Lm3ES7_lEEPKS6_l --------------------------
	.section	.nv.constant0._ZN2at6native45_GLOBAL__N__efdd3984_12_NLLLoss2d_cu_e9278b4635nll_loss2d_forward_no_reduce_kernelIN3c108BFloat16EEEvlNS_27GenericPackedTensorAccessorIT_Lm4ENS_16DefaultPtrTraitsElEENS5_IlLm3ES7_lEENS5_IS6_Lm3ES7_lEEPKS6_l,"a",@progbits
	.sectionflags	@""
	.align	4
.nv.constant0._ZN2at6native45_GLOBAL__N__efdd3984_12_NLLLoss2d_cu_e9278b4635nll_loss2d_forward_no_reduce_kernelIN3c108BFloat16EEEvlNS_27GenericPackedTensorAccessorIT_Lm4ENS_16DefaultPtrTraitsElEENS5_IlLm3ES7_lEENS5_IS6_Lm3ES7_lEEPKS6_l:
	.zero		1104


//--------------------- .nv.constant0._ZN2at6native45_GLOBAL__N__efdd3984_12_NLLLoss2d_cu_e9278b4635nll_loss2d_forward_no_reduce_kernelIN3c104HalfEEEvlNS_27GenericPackedTensorAccessorIT_Lm4ENS_16DefaultPtrTraitsElEENS5_IlLm3ES7_lEENS5_IS6_Lm3ES7_lEEPKS6_l --------------------------
	.section	.nv.constant0._ZN2at6native45_GLOBAL__N__efdd3984_12_NLLLoss2d_cu_e9278b4635nll_loss2d_forward_no_reduce_kernelIN3c104HalfEEEvlNS_27GenericPackedTensorAccessorIT_Lm4ENS_16DefaultPtrTraitsElEENS5_IlLm3ES7_lEENS5_IS6_Lm3ES7_lEEPKS6_l,"a",@progbits
	.sectionflags	@""
	.align	4
.nv.constant0._ZN2at6native45_GLOBAL__N__efdd3984_12_NLLLoss2d_cu_e9278b4635nll_loss2d_forward_no_reduce_kernelIN3c104HalfEEEvlNS_27GenericPackedTensorAccessorIT_Lm4ENS_16DefaultPtrTraitsElEENS5_IlLm3ES7_lEENS5_IS6_Lm3ES7_lEEPKS6_l:
	.zero		1104


//--------------------- .nv.constant0._ZN2at6native45_GLOBAL__N__efdd3984_12_NLLLoss2d_cu_e9278b4635nll_loss2d_forward_no_reduce_kernelIfEEvlNS_27GenericPackedTensorAccessorIT_Lm4ENS_16DefaultPtrTraitsElEENS3_IlLm3ES5_lEENS3_IS4_Lm3ES5_lEEPKS4_l --------------------------
	.section	.nv.constant0._ZN2at6native45_GLOBAL__N__efdd3984_12_NLLLoss2d_cu_e9278b4635nll_loss2d_forward_no_reduce_kernelIfEEvlNS_27GenericPackedTensorAccessorIT_Lm4ENS_16DefaultPtrTraitsElEENS3_IlLm3ES5_lEENS3_IS4_Lm3ES5_lEEPKS4_l,"a",@progbits
	.sectionflags	@""
	.align	4
.nv.constant0._ZN2at6native45_GLOBAL__N__efdd3984_12_NLLLoss2d_cu_e9278b4635nll_loss2d_forward_no_reduce_kernelIfEEvlNS_27GenericPackedTensorAccessorIT_Lm4ENS_16DefaultPtrTraitsElEENS3_IlLm3ES5_lEENS3_IS4_Lm3ES5_lEEPKS4_l:
	.zero		1104


//--------------------- .nv.constant0._ZN2at6native45_GLOBAL__N__efdd3984_12_NLLLoss2d_cu_e9278b4635nll_loss2d_forward_no_reduce_kernelIdEEvlNS_27GenericPackedTensorAccessorIT_Lm4ENS_16DefaultPtrTraitsElEENS3_IlLm3ES5_lEENS3_IS4_Lm3ES5_lEEPKS4_l --------------------------
	.section	.nv.constant0._ZN2at6native45_GLOBAL__N__efdd3984_12_NLLLoss2d_cu_e9278b4635nll_loss2d_forward_no_reduce_kernelIdEEvlNS_27GenericPackedTensorAccessorIT_Lm4ENS_16DefaultPtrTraitsElEENS3_IlLm3ES5_lEENS3_IS4_Lm3ES5_lEEPKS4_l,"a",@progbits
	.sectionflags	@""
	.align	4
.nv.constant0._ZN2at6native45_GLOBAL__N__efdd3984_12_NLLLoss2d_cu_e9278b4635nll_loss2d_forward_no_reduce_kernelIdEEvlNS_27GenericPackedTensorAccessorIT_Lm4ENS_16DefaultPtrTraitsElEENS3_IlLm3ES5_lEENS3_IS4_Lm3ES5_lEEPKS4_l:
	.zero		1104


//--------------------- SYMBOLS --------------------------

	.type		.nv.reservedSmem.offset0,@object
	.size		.nv.reservedSmem.offset0,0x4
	.type		.nv.reservedSmem.cap,@object
	.size		.nv.reservedSmem.cap,0x4
	.type		__assertfail,@function
